def matmul_kernel(
    a_ptr,
    b_ptr,
    c_ptr,
    M,
    N,
    K,
    stride_am,
    stride_ak,
    stride_bk,
    stride_bn,
    stride_cm,
    stride_cn,
    BLOCK_M: tl.constexpr,
    BLOCK_N: tl.constexpr,
    BLOCK_K: tl.constexpr,
    GROUP_M: tl.constexpr,
):
    pid = tl.program_id(axis=0)
    num_pid_m = tl.cdiv(M, BLOCK_M)
    num_pid_n = tl.cdiv(N, BLOCK_N)
    num_pid_in_group = GROUP_M * num_pid_n
    group_id = pid // num_pid_in_group
    first_pid_m = group_id * GROUP_M
    group_size_m = min(num_pid_m - first_pid_m, GROUP_M)
    pid_m = first_pid_m + ((pid % num_pid_in_group) % group_size_m)
    pid_n = (pid % num_pid_in_group) // group_size_m

    offs_am = (pid_m * BLOCK_M + tl.arange(0, BLOCK_M)) % M
    offs_bn = (pid_n * BLOCK_N + tl.arange(0, BLOCK_N)) % N
    offs_k = tl.arange(0, BLOCK_K)
    a_ptrs = a_ptr + offs_am[:, None] * stride_am + offs_k[None, :] * stride_ak
    b_ptrs = b_ptr + offs_k[:, None] * stride_bk + offs_bn[None, :] * stride_bn

    acc = tl.zeros((BLOCK_M, BLOCK_N), dtype=tl.float32)
    for kk in range(0, tl.cdiv(K, BLOCK_K)):
        a = tl.load(a_ptrs, mask=offs_k[None, :] < K - kk * BLOCK_K, other=0.0)
        b = tl.load(b_ptrs, mask=offs_k[:, None] < K - kk * BLOCK_K, other=0.0)
        acc = tl.dot(a, b, acc)
        a_ptrs += BLOCK_K * stride_ak
        b_ptrs += BLOCK_K * stride_bk

    c = acc.to(c_ptr.dtype.element_ty)
    offs_cm = pid_m * BLOCK_M + tl.arange(0, BLOCK_M)
    offs_cn = pid_n * BLOCK_N + tl.arange(0, BLOCK_N)
    c_ptrs = c_ptr + offs_cm[:, None] * stride_cm + offs_cn[None, :] * stride_cn
    mask = (offs_cm[:, None] < M) & (offs_cn[None, :] < N)
    tl.store(c_ptrs, c, mask=mask)

# config = {"BLOCK_K": 128, "BLOCK_M": 64, "BLOCK_N": 256, "GROUP_M": 1, "arch": "sm_90", "dtype": "fp8e4m3", "num_ctas": 1, "num_stages": 3, "num_warps": 4}
# arch = sm_90


// ===== COMPILED SASS (sm_90a) =====

	.target	sm_90a

	.elftype	@"ET_EXEC"


//--------------------- .note.nv.tkinfo           --------------------------
	.section	.note.nv.tkinfo,"",@"SHT_NOTE"
	.sectionflags	@"SHF_NOTE_NV_TKINFO"
	.tkinfo
        /*0018*/ 	.word	0x00000002
        /*0030*/ 	.string	""
        /*0030*/ 	.string	"ptxas"
        /*0030*/ 	.string	"Cuda compilation tools, release 13.0, V13.0.88"
        /*0030*/ 	.string	"Build cuda_13.0.r13.0/compiler.36424714_0"
        /*0030*/ 	.string	"-v  -suppress-debug-info  -lineinfo  -arch sm_90a "



//--------------------- .note.nv.cuinfo           --------------------------
	.section	.note.nv.cuinfo,"",@"SHT_NOTE"
	.sectionflags	@"SHF_NOTE_NV_CUINFO"
        /*0018*/ 	.short	0x0002
        /*001a*/ 	.short	0x005a
        /*001c*/ 	.short	0x0082
	.zero		2


//--------------------- .nv.info                  --------------------------
	.section	.nv.info,"",@"SHT_CUDA_INFO"
	.align	4


	//----- nvinfo : EIATTR_REGCOUNT
	.align		4
        /*0000*/ 	.byte	0x04, 0x2f
        /*0002*/ 	.short	(.L_1 - .L_0)
	.align		4
.L_0:
        /*0004*/ 	.word	index@(matmul_kernel)
        /*0008*/ 	.word	0x000000ff


	//----- nvinfo : EIATTR_FRAME_SIZE
	.align		4
.L_1:
        /*000c*/ 	.byte	0x04, 0x11
        /*000e*/ 	.short	(.L_3 - .L_2)
	.align		4
.L_2:
        /*0010*/ 	.word	index@(matmul_kernel)
        /*0014*/ 	.word	0x00000bf8


	//----- nvinfo : EIATTR_MIN_STACK_SIZE
	.align		4
.L_3:
        /*0018*/ 	.byte	0x04, 0x12
        /*001a*/ 	.short	(.L_5 - .L_4)
	.align		4
.L_4:
        /*001c*/ 	.word	index@(matmul_kernel)
        /*0020*/ 	.word	0x00000bf8
.L_5:


//--------------------- .nv.compat                --------------------------
	.section	.nv.compat,"",@"SHT_CUDA_COMPAT_INFO"
	.align	4
        /*0000*/ 	.byte	0x02, 0x09, 0x01, 0x00, 0x02, 0x02, 0x04, 0x00, 0x02, 0x05, 0x05, 0x00, 0x03, 0x07, 0x01, 0x01
        /*0010*/ 	.byte	0x02, 0x03, 0x00, 0x00, 0x02, 0x06, 0x01, 0x00, 0x04, 0x0b, 0x08, 0x00, 0x00, 0x00, 0x00, 0x00
        /*0020*/ 	.byte	0x00, 0x00, 0x00, 0x00


//--------------------- .nv.info.matmul_kernel    --------------------------
	.section	.nv.info.matmul_kernel,"",@"SHT_CUDA_INFO"
	.sectionflags	@""
	.align	4


	//----- nvinfo : EIATTR_CUDA_API_VERSION
	.align		4
        /*0000*/ 	.byte	0x04, 0x37
        /*0002*/ 	.short	(.L_7 - .L_6)
.L_6:
        /*0004*/ 	.word	0x00000082


	//----- nvinfo : EIATTR_KPARAM_INFO
	.align		4
.L_7:
        /*0008*/ 	.byte	0x04, 0x17
        /*000a*/ 	.short	(.L_9 - .L_8)
.L_8:
        /*000c*/ 	.word	0x00000000
        /*0010*/ 	.short	0x000d
        /*0012*/ 	.short	0x0048
        /*0014*/ 	.byte	0x00, 0xf4, 0x21, 0x00


	//----- nvinfo : EIATTR_KPARAM_INFO
	.align		4
.L_9:
        /*0018*/ 	.byte	0x04, 0x17
        /*001a*/ 	.short	(.L_11 - .L_10)
.L_10:
        /*001c*/ 	.word	0x00000000
        /*0020*/ 	.short	0x000c
        /*0022*/ 	.short	0x0040
        /*0024*/ 	.byte	0x00, 0xf4, 0x21, 0x00


	//----- nvinfo : EIATTR_KPARAM_INFO
	.align		4
.L_11:
        /*0028*/ 	.byte	0x04, 0x17
        /*002a*/ 	.short	(.L_13 - .L_12)
.L_12:
        /*002c*/ 	.word	0x00000000
        /*0030*/ 	.short	0x000b
        /*0032*/ 	.short	0x0038
        /*0034*/ 	.byte	0x00, 0xf0, 0x11, 0x00


	//----- nvinfo : EIATTR_KPARAM_INFO
	.align		4
.L_13:
        /*0038*/ 	.byte	0x04, 0x17
        /*003a*/ 	.short	(.L_15 - .L_14)
.L_14:
        /*003c*/ 	.word	0x00000000
        /*0040*/ 	.short	0x000a
        /*0042*/ 	.short	0x0034
        /*0044*/ 	.byte	0x00, 0xf0, 0x11, 0x00


	//----- nvinfo : EIATTR_KPARAM_INFO
	.align		4
.L_15:
        /*0048*/ 	.byte	0x04, 0x17
        /*004a*/ 	.short	(.L_17 - .L_16)
.L_16:
        /*004c*/ 	.word	0x00000000
        /*0050*/ 	.short	0x0009
        /*0052*/ 	.short	0x0030
        /*0054*/ 	.byte	0x00, 0xf0, 0x11, 0x00


	//----- nvinfo : EIATTR_KPARAM_INFO
	.align		4
.L_17:
        /*0058*/ 	.byte	0x04, 0x17
        /*005a*/ 	.short	(.L_19 - .L_18)
.L_18:
        /*005c*/ 	.word	0x00000000
        /*0060*/ 	.short	0x0008
        /*0062*/ 	.short	0x002c
        /*0064*/ 	.byte	0x00, 0xf0, 0x11, 0x00


	//----- nvinfo : EIATTR_KPARAM_INFO
	.align		4
.L_19:
        /*0068*/ 	.byte	0x04, 0x17
        /*006a*/ 	.short	(.L_21 - .L_20)
.L_20:
        /*006c*/ 	.word	0x00000000
        /*0070*/ 	.short	0x0007
        /*0072*/ 	.short	0x0028
        /*0074*/ 	.byte	0x00, 0xf0, 0x11, 0x00


	//----- nvinfo : EIATTR_KPARAM_INFO
	.align		4
.L_21:
        /*0078*/ 	.byte	0x04, 0x17
        /*007a*/ 	.short	(.L_23 - .L_22)
.L_22:
        /*007c*/ 	.word	0x00000000
        /*0080*/ 	.short	0x0006
        /*0082*/ 	.short	0x0024
        /*0084*/ 	.byte	0x00, 0xf0, 0x11, 0x00


	//----- nvinfo : EIATTR_KPARAM_INFO
	.align		4
.L_23:
        /*0088*/ 	.byte	0x04, 0x17
        /*008a*/ 	.short	(.L_25 - .L_24)
.L_24:
        /*008c*/ 	.word	0x00000000
        /*0090*/ 	.short	0x0005
        /*0092*/ 	.short	0x0020
        /*0094*/ 	.byte	0x00, 0xf0, 0x11, 0x00


	//----- nvinfo : EIATTR_KPARAM_INFO
	.align		4
.L_25:
        /*0098*/ 	.byte	0x04, 0x17
        /*009a*/ 	.short	(.L_27 - .L_26)
.L_26:
        /*009c*/ 	.word	0x00000000
        /*00a0*/ 	.short	0x0004
        /*00a2*/ 	.short	0x001c
        /*00a4*/ 	.byte	0x00, 0xf0, 0x11, 0x00


	//----- nvinfo : EIATTR_KPARAM_INFO
	.align		4
.L_27:
        /*00a8*/ 	.byte	0x04, 0x17
        /*00aa*/ 	.short	(.L_29 - .L_28)
.L_28:
        /*00ac*/ 	.word	0x00000000
        /*00b0*/ 	.short	0x0003
        /*00b2*/ 	.short	0x0018
        /*00b4*/ 	.byte	0x00, 0xf0, 0x11, 0x00


	//----- nvinfo : EIATTR_KPARAM_INFO
	.align		4
.L_29:
        /*00b8*/ 	.byte	0x04, 0x17
        /*00ba*/ 	.short	(.L_31 - .L_30)
.L_30:
        /*00bc*/ 	.word	0x00000000
        /*00c0*/ 	.short	0x0002
        /*00c2*/ 	.short	0x0010
        /*00c4*/ 	.byte	0x00, 0xf4, 0x21, 0x00


	//----- nvinfo : EIATTR_KPARAM_INFO
	.align		4
.L_31:
        /*00c8*/ 	.byte	0x04, 0x17
        /*00ca*/ 	.short	(.L_33 - .L_32)
.L_32:
        /*00cc*/ 	.word	0x00000000
        /*00d0*/ 	.short	0x0001
        /*00d2*/ 	.short	0x0008
        /*00d4*/ 	.byte	0x00, 0xf4, 0x21, 0x00


	//----- nvinfo : EIATTR_KPARAM_INFO
	.align		4
.L_33:
        /*00d8*/ 	.byte	0x04, 0x17
        /*00da*/ 	.short	(.L_35 - .L_34)
.L_34:
        /*00dc*/ 	.word	0x00000000
        /*00e0*/ 	.short	0x0000
        /*00e2*/ 	.short	0x0000
        /*00e4*/ 	.byte	0x00, 0xf4, 0x21, 0x00


	//----- nvinfo : EIATTR_SPARSE_MMA_MASK
	.align		4
.L_35:
        /*00e8*/ 	.byte	0x03, 0x50
        /*00ea*/ 	.short	0x0000


	//----- nvinfo : EIATTR_MAXREG_COUNT
	.align		4
        /*00ec*/ 	.byte	0x03, 0x1b
        /*00ee*/ 	.short	0x00ff


	//----- nvinfo : EIATTR_NUM_BARRIERS
	.align		4
        /*00f0*/ 	.byte	0x02, 0x4c
        /*00f2*/ 	.byte	0x01
	.zero		1


	//----- nvinfo : EIATTR_ANNOTATIONS
	.align		4
        /*00f4*/ 	.byte	0x04, 0x55
        /*00f6*/ 	.short	(.L_37 - .L_36)


	//   ....[0]....
.L_36:
        /*00f8*/ 	.word	0x00000001
        /*00fc*/ 	.byte	0xc0, 0x05, 0x00, 0x00, 0x01, 0x00, 0x00, 0x00, 0x10, 0x0a, 0x00, 0x00, 0x01, 0x00, 0x00, 0x00
        /* <DEDUP_REMOVED lines=1468> */
        /*5ccc*/ 	.byte	0x40, 0x6b, 0x02, 0x00


	//----- nvinfo : EIATTR_MERCURY_ISA_VERSION
	.align		4
.L_37:
        /*5cd0*/ 	.byte	0x03, 0x5f
        /*5cd2*/ 	.short	0x0101


	//----- nvinfo : EIATTR_EXIT_INSTR_OFFSETS
	.align		4
        /*5cd4*/ 	.byte	0x04, 0x1c
        /*5cd6*/ 	.short	(.L_39 - .L_38)


	//   ....[0]....
.L_38:
        /*5cd8*/ 	.word	0x0002cc00


	//   ....[1]....
        /*5cdc*/ 	.word	0x0002cc20


	//----- nvinfo : EIATTR_REQNTID
	.align		4
.L_39:
        /*5ce0*/ 	.byte	0x04, 0x10
        /*5ce2*/ 	.short	(.L_41 - .L_40)
.L_40:
        /*5ce4*/ 	.word	0x00000080
        /*5ce8*/ 	.word	0x00000001
        /*5cec*/ 	.word	0x00000001


	//----- nvinfo : EIATTR_CBANK_PARAM_SIZE
	.align		4
.L_41:
        /*5cf0*/ 	.byte	0x03, 0x19
        /*5cf2*/ 	.short	0x0050


	//----- nvinfo : EIATTR_PARAM_CBANK
	.align		4
        /*5cf4*/ 	.byte	0x04, 0x0a
        /*5cf6*/ 	.short	(.L_43 - .L_42)
	.align		4
.L_42:
        /*5cf8*/ 	.word	index@(.nv.constant0.matmul_kernel)
        /*5cfc*/ 	.short	0x0210
        /*5cfe*/ 	.short	0x0050


	//----- nvinfo : EIATTR_SW_WAR
	.align		4
.L_43:
        /*5d00*/ 	.byte	0x04, 0x36
        /*5d02*/ 	.short	(.L_45 - .L_44)
.L_44:
        /*5d04*/ 	.word	0x00000008
.L_45:


//--------------------- .nv.callgraph             --------------------------
	.section	.nv.callgraph,"",@"SHT_CUDA_CALLGRAPH"
	.align	4
	.sectionentsize	8
	.align		4
        /*0000*/ 	.word	0x00000000
	.align		4
        /*0004*/ 	.word	0xffffffff
	.align		4
        /*0008*/ 	.word	0x00000000
	.align		4
        /*000c*/ 	.word	0xfffffffe
	.align		4
        /*0010*/ 	.word	0x00000000
	.align		4
        /*0014*/ 	.word	0xfffffffd
	.align		4
        /*0018*/ 	.word	0x00000000
	.align		4
        /*001c*/ 	.word	0xfffffffc


//--------------------- .text.matmul_kernel       --------------------------
	.section	.text.matmul_kernel,"ax",@progbits
	.align	128
        .global         matmul_kernel
        .type           matmul_kernel,@function
        .size           matmul_kernel,(.L_x_4 - matmul_kernel)
        .other          matmul_kernel,@"STO_CUDA_ENTRY STV_DEFAULT"
matmul_kernel:
.text.matmul_kernel:
[----:B------:R-:W0:Y:S08]  /*0000*/  LDC R1, c[0x0][0x28] ;  /* 0x00000a00ff017b82 */ /* 0x000e300000000800 */
[----:B------:R-:W1:Y:S01]  /*0010*/  LDC.64 R4, c[0x0][0x228] ;  /* 0x00008a00ff047b82 */ /* 0x000e620000000a00 */
[----:B------:R-:W2:Y:S01]  /*0020*/  S2R R7, SR_CTAID.X ;  /* 0x0000000000077919 */ /* 0x000ea20000002500 */
[----:B------:R-:W-:Y:S01]  /*0030*/  ULDC UR8, c[0x0][0x230] ;  /* 0x00008c0000087ab9 */ /* 0x000fe20000000800 */
[----:B0-----:R-:W-:Y:S01]  /*0040*/  VIADD R1, R1, 0xfffff408 ;  /* 0xfffff40801017836 */ /* 0x001fe20000000000 */
[----:B------:R-:W-:Y:S01]  /*0050*/  UIADD3 UR8, UR8, 0x7f, URZ ;  /* 0x0000007f08087890 */ /* 0x000fe2000fffe03f */
[----:B------:R-:W0:Y:S01]  /*0060*/  S2R R14, SR_TID.X ;  /* 0x00000000000e7919 */ /* 0x000e220000002100 */
[----:B------:R-:W-:Y:S01]  /*0070*/  UMOV UR7, 0x400 ;  /* 0x0000040000077882 */ /* 0x000fe20000000000 */
[----:B------:R-:W-:Y:S01]  /*0080*/  ULDC.64 UR28, c[0x0][0x208] ;  /* 0x00008200001c7ab9 */ /* 0x000fe20000000a00 */
[----:B------:R-:W3:Y:S01]  /*0090*/  S2UR UR4, SR_CgaCtaId ;  /* 0x00000000000479c3 */ /* 0x000ee20000008800 */
[----:B------:R-:W-:Y:S01]  /*00a0*/  UISETP.GT.AND UP0, UPT, UR8, 0x7f, UPT ;  /* 0x0000007f0800788c */ /* 0x000fe2000bf04270 */
[----:B-1----:R-:W-:-:S05]  /*00b0*/  VIADD R0, R5, 0xff ;  /* 0x000000ff05007836 */ /* 0x002fca0000000000 */
[----:B------:R-:W-:Y:S01]  /*00c0*/  SHF.R.S32.HI R3, RZ, 0x1f, R0 ;  /* 0x0000001fff037819 */ /* 0x000fe20000011400 */
[----:B---3--:R-:W-:-:S03]  /*00d0*/  ULEA UR7, UR4, UR7, 0x18 ;  /* 0x0000000704077291 */ /* 0x008fc6000f8ec03f */
[----:B------:R-:W-:Y:S02]  /*00e0*/  LEA.HI R3, R3, R0, RZ, 0x8 ;  /* 0x0000000003037211 */ /* 0x000fe400078f40ff */
[----:B--2---:R-:W-:Y:S02]  /*00f0*/  IABS R10, R7 ;  /* 0x00000007000a7213 */ /* 0x004fe40000000000 */
[----:B------:R-:W-:Y:S02]  /*0100*/  SHF.R.S32.HI R6, RZ, 0x8, R3 ;  /* 0x00000008ff067819 */ /* 0x000fe40000011403 */
[----:B0-----:R-:W-:Y:S02]  /*0110*/  LOP3.LUT R15, R14, 0x3f, RZ, 0xc0, !PT ;  /* 0x0000003f0e0f7812 */ /* 0x001fe400078ec0ff */
[-C--:B------:R-:W-:Y:S02]  /*0120*/  IABS R9, R6.reuse ;  /* 0x0000000600097213 */ /* 0x080fe40000000000 */
[----:B------:R-:W-:-:S02]  /*0130*/  IABS R12, R6 ;  /* 0x00000006000c7213 */ /* 0x000fc40000000000 */
[----:B------:R-:W0:Y:S08]  /*0140*/  I2F.RP R0, R9 ;  /* 0x0000000900007306 */ /* 0x000e300000209400 */
[----:B0-----:R-:W0:Y:S02]  /*0150*/  MUFU.RCP R0, R0 ;  /* 0x0000000000007308 */ /* 0x001e240000001000 */
[----:B0-----:R-:W-:-:S02]  /*0160*/  VIADD R2, R0, 0xffffffe ;  /* 0x0ffffffe00027836 */ /* 0x001fc40000000000 */
[----:B------:R-:W-:-:S04]  /*0170*/  IMAD.MOV R0, RZ, RZ, -R12 ;  /* 0x000000ffff007224 */ /* 0x000fc800078e0a0c */
[----:B------:R0:W1:Y:S02]  /*0180*/  F2I.FTZ.U32.TRUNC.NTZ R3, R2 ;  /* 0x0000000200037305 */ /* 0x000064000021f000 */
[----:B0-----:R-:W-:Y:S02]  /*0190*/  IMAD.MOV.U32 R2, RZ, RZ, RZ ;  /* 0x000000ffff027224 */ /* 0x001fe400078e00ff */
[----:B-1----:R-:W-:-:S04]  /*01a0*/  IMAD.MOV R8, RZ, RZ, -R3 ;  /* 0x000000ffff087224 */ /* 0x002fc800078e0a03 */
[----:B------:R-:W-:Y:S02]  /*01b0*/  IMAD R11, R8, R9, RZ ;  /* 0x00000009080b7224 */ /* 0x000fe400078e02ff */
[----:B------:R-:W-:Y:S02]  /*01c0*/  IMAD.MOV.U32 R8, RZ, RZ, R10 ;  /* 0x000000ffff087224 */ /* 0x000fe400078e000a */
[----:B------:R-:W-:-:S06]  /*01d0*/  IMAD.HI.U32 R3, R3, R11, R2 ;  /* 0x0000000b03037227 */ /* 0x000fcc00078e0002 */
[----:B------:R-:W-:-:S04]  /*01e0*/  IMAD.HI.U32 R3, R3, R8, RZ ;  /* 0x0000000803037227 */ /* 0x000fc800078e00ff */
[----:B------:R-:W-:-:S05]  /*01f0*/  IMAD R0, R3, R0, R8 ;  /* 0x0000000003007224 */ /* 0x000fca00078e0208 */
[----:B------:R-:W-:-:S13]  /*0200*/  ISETP.GT.U32.AND P1, PT, R9, R0, PT ;  /* 0x000000000900720c */ /* 0x000fda0003f24070 */
[----:B------:R-:W-:Y:S02]  /*0210*/  @!P1 IMAD.IADD R0, R0, 0x1, -R9 ;  /* 0x0000000100009824 */ /* 0x000fe400078e0a09 */
[----:B------:R-:W-:Y:S01]  /*0220*/  @!P1 VIADD R3, R3, 0x1 ;  /* 0x0000000103039836 */ /* 0x000fe20000000000 */
[----:B------:R-:W-:Y:S02]  /*0230*/  ISETP.NE.AND P1, PT, R6, RZ, PT ;  /* 0x000000ff0600720c */ /* 0x000fe40003f25270 */
[----:B------:R-:W-:Y:S02]  /*0240*/  ISETP.GE.U32.AND P0, PT, R0, R9, PT ;  /* 0x000000090000720c */ /* 0x000fe40003f06070 */
[----:B------:R-:W-:-:S04]  /*0250*/  LOP3.LUT R0, R7, R6, RZ, 0x3c, !PT ;  /* 0x0000000607007212 */ /* 0x000fc800078e3cff */
[----:B------:R-:W-:Y:S01]  /*0260*/  ISETP.GE.AND P2, PT, R0, RZ, PT ;  /* 0x000000ff0000720c */ /* 0x000fe20003f46270 */
[----:B------:R-:W-:-:S06]  /*0270*/  VIADD R0, R4, 0x3f ;  /* 0x0000003f04007836 */ /* 0x000fcc0000000000 */
[----:B------:R-:W-:-:S04]  /*0280*/  @P0 VIADD R3, R3, 0x1 ;  /* 0x0000000103030836 */ /* 0x000fc80000000000 */
[----:B------:R-:W-:Y:S01]  /*0290*/  IMAD.MOV.U32 R10, RZ, RZ, R3 ;  /* 0x000000ffff0a7224 */ /* 0x000fe200078e0003 */
[----:B------:R-:W-:-:S03]  /*02a0*/  SHF.R.S32.HI R3, RZ, 0x1f, R0 ;  /* 0x0000001fff037819 */ /* 0x000fc60000011400 */
[----:B------:R-:W-:Y:S01]  /*02b0*/  @!P2 IMAD.MOV R10, RZ, RZ, -R10 ;  /* 0x000000ffff0aa224 */ /* 0x000fe200078e0a0a */
[----:B------:R-:W-:Y:S02]  /*02c0*/  LEA.HI R3, R3, R0, RZ, 0x6 ;  /* 0x0000000003037211 */ /* 0x000fe400078f30ff */
[----:B------:R-:W-:-:S04]  /*02d0*/  @!P1 LOP3.LUT R10, RZ, R6, RZ, 0x33, !PT ;  /* 0x00000006ff0a9212 */ /* 0x000fc800078e33ff */
[----:B------:R-:W-:Y:S01]  /*02e0*/  LEA.HI.SX32 R3, R3, -R10, 0x1a ;  /* 0x8000000a03037211 */ /* 0x000fe200078fd2ff */
[----:B------:R-:W-:-:S03]  /*02f0*/  IMAD.MOV R8, RZ, RZ, -R10 ;  /* 0x000000ffff087224 */ /* 0x000fc600078e0a0a */
[----:B------:R-:W-:Y:S01]  /*0300*/  VIMNMX R11, R3, 0x1, PT ;  /* 0x00000001030b7848 */ /* 0x000fe20003fe0100 */
[----:B------:R-:W-:-:S03]  /*0310*/  IMAD R8, R6, R8, R7 ;  /* 0x0000000806087224 */ /* 0x000fc600078e0207 */
[-C--:B------:R-:W-:Y:S02]  /*0320*/  IABS R9, R11.reuse ;  /* 0x0000000b00097213 */ /* 0x080fe40000000000 */
[----:B------:R-:W-:Y:S02]  /*0330*/  IABS R13, R11 ;  /* 0x0000000b000d7213 */ /* 0x000fe40000000000 */
[----:B------:R-:W0:Y:S08]  /*0340*/  I2F.RP R0, R9 ;  /* 0x0000000900007306 */ /* 0x000e300000209400 */
[----:B0-----:R-:W0:Y:S02]  /*0350*/  MUFU.RCP R0, R0 ;  /* 0x0000000000007308 */ /* 0x001e240000001000 */
[----:B0-----:R-:W-:-:S02]  /*0360*/  VIADD R2, R0, 0xffffffe ;  /* 0x0ffffffe00027836 */ /* 0x001fc40000000000 */
[----:B------:R-:W-:-:S04]  /*0370*/  IMAD.MOV R0, RZ, RZ, -R13 ;  /* 0x000000ffff007224 */ /* 0x000fc800078e0a0d */
[----:B------:R0:W1:Y:S02]  /*0380*/  F2I.FTZ.U32.TRUNC.NTZ R3, R2 ;  /* 0x0000000200037305 */ /* 0x000064000021f000 */
[----:B0-----:R-:W-:Y:S02]  /*0390*/  IMAD.MOV.U32 R2, RZ, RZ, RZ ;  /* 0x000000ffff027224 */ /* 0x001fe400078e00ff */
[----:B-1----:R-:W-:-:S04]  /*03a0*/  IMAD.MOV R12, RZ, RZ, -R3 ;  /* 0x000000ffff0c7224 */ /* 0x002fc800078e0a03 */
[----:B------:R-:W-:Y:S01]  /*03b0*/  IMAD.MOV.U32 R6, RZ, RZ, R12 ;  /* 0x000000ffff067224 */ /* 0x000fe200078e000c */
[----:B------:R-:W-:-:S03]  /*03c0*/  IABS R12, R8 ;  /* 0x00000008000c7213 */ /* 0x000fc60000000000 */
        /* <DEDUP_REMOVED lines=11> */
[----:B------:R-:W-:Y:S02]  /*0480*/  ISETP.GE.AND P2, PT, R0, RZ, PT ;  /* 0x000000ff0000720c */ /* 0x000fe40003f46270 */
[----:B------:R-:W-:-:S04]  /*0490*/  SHF.R.U32.HI R0, RZ, 0x6, R14 ;  /* 0x00000006ff007819 */ /* 0x000fc8000001160e */
[----:B------:R-:W-:Y:S01]  /*04a0*/  R2UR UR16, R0 ;  /* 0x00000000001072ca */ /* 0x000fe200000e0000 */
[----:B------:R-:W-:Y:S01]  /*04b0*/  @P0 VIADD R3, R3, 0x1 ;  /* 0x0000000103030836 */ /* 0x000fe20000000000 */
[----:B------:R-:W-:-:S05]  /*04c0*/  PLOP3.LUT P0, PT, PT, PT, UP0, 0x80, 0x0 ;  /* 0x000000000000781c */ /* 0x000fca0003f0f008 */
[----:B------:R-:W-:Y:S01]  /*04d0*/  @!P2 IMAD.MOV R3, RZ, RZ, -R3 ;  /* 0x000000ffff03a224 */ /* 0x000fe200078e0a03 */
[----:B------:R-:W-:-:S05]  /*04e0*/  @!P1 LOP3.LUT R3, RZ, R11, RZ, 0x33, !PT ;  /* 0x0000000bff039212 */ /* 0x000fca00078e33ff */
[----:B------:R-:W-:Y:S01]  /*04f0*/  IMAD.MOV R0, RZ, RZ, -R3 ;  /* 0x000000ffff007224 */ /* 0x000fe200078e0a03 */
[----:B------:R-:W-:Y:S02]  /*0500*/  UIADD3 UR35, UR16, 0xe, URZ ;  /* 0x0000000e10237890 */ /* 0x000fe4000fffe03f */
[----:B------:R-:W-:Y:S01]  /*0510*/  UIADD3 UR34, UR16, 0x1e, URZ ;  /* 0x0000001e10227890 */ /* 0x000fe2000fffe03f */
[----:B------:R-:W-:Y:S01]  /*0520*/  IMAD R0, R11, R0, R8 ;  /* 0x000000000b007224 */ /* 0x000fe200078e0208 */
[----:B------:R-:W-:Y:S02]  /*0530*/  UIADD3 UR33, UR16, 0x2e, URZ ;  /* 0x0000002e10217890 */ /* 0x000fe4000fffe03f */
[----:B------:R-:W-:Y:S01]  /*0540*/  UIADD3 UR32, UR16, 0x3e, URZ ;  /* 0x0000003e10207890 */ /* 0x000fe2000fffe03f */
[----:B------:R-:W-:Y:S01]  /*0550*/  IMAD.IADD R2, R10, 0x1, R0 ;  /* 0x000000010a027824 */ /* 0x000fe200078e0200 */
[----:B------:R-:W-:Y:S01]  /*0560*/  SHF.R.U32.HI R0, RZ, 0x6, R14 ;  /* 0x00000006ff007819 */ /* 0x000fe2000001160e */
[----:B------:R-:W-:-:S02]  /*0570*/  UIADD3 UR31, UR16, 0x4e, URZ ;  /* 0x0000004e101f7890 */ /* 0x000fc4000fffe03f */
[----:B------:R-:W-:Y:S01]  /*0580*/  IMAD R18, R2, 0x40, R15 ;  /* 0x0000004002127824 */ /* 0x000fe200078e020f */
[----:B------:R-:W-:Y:S01]  /*0590*/  SGXT.U32 R16, R0, 0x1 ;  /* 0x000000010010781a */ /* 0x000fe20000000000 */
[----:B------:R-:W-:Y:S02]  /*05a0*/  UIADD3 UR30, UR16, 0x5e, URZ ;  /* 0x0000005e101e7890 */ /* 0x000fe4000fffe03f */
[----:B------:R-:W-:Y:S01]  /*05b0*/  UIADD3 UR19, UR16, 0x6e, URZ ;  /* 0x0000006e10137890 */ /* 0x000fe2000fffe03f */
[----:B------:R0:W-:Y:S01]  /*05c0*/  STL [R1+0xb40], R18 ;  /* 0x000b401201007387 */ /* 0x0001e20000100800 */
[C---:B------:R-:W-:Y:S01]  /*05d0*/  LOP3.LUT R6, R16.reuse, 0x2, RZ, 0xfc, !PT ;  /* 0x0000000210067812 */ /* 0x040fe200078efcff */
[----:B------:R-:W-:Y:S01]  /*05e0*/  UIADD3 UR16, UR16, 0x7e, URZ ;  /* 0x0000007e10107890 */ /* 0x000fe2000fffe03f */
[C---:B------:R-:W-:Y:S02]  /*05f0*/  LOP3.LUT R0, R16.reuse, 0x4, RZ, 0xfc, !PT ;  /* 0x0000000410007812 */ /* 0x040fe400078efcff */
[----:B------:R-:W-:-:S02]  /*0600*/  LOP3.LUT R7, R16, 0x6, RZ, 0xfc, !PT ;  /* 0x0000000610077812 */ /* 0x000fc400078efcff */
[C---:B------:R-:W-:Y:S02]  /*0610*/  LOP3.LUT R6, R16.reuse, 0x8, RZ, 0xfc, !PT ;  /* 0x0000000810067812 */ /* 0x040fe400078efcff */
[C---:B------:R-:W-:Y:S02]  /*0620*/  LOP3.LUT R0, R16.reuse, 0xa, RZ, 0xfc, !PT ;  /* 0x0000000a10007812 */ /* 0x040fe400078efcff */
[C---:B------:R-:W-:Y:S02]  /*0630*/  LOP3.LUT R7, R16.reuse, 0xc, RZ, 0xfc, !PT ;  /* 0x0000000c10077812 */ /* 0x040fe400078efcff */
[C---:B------:R-:W-:Y:S02]  /*0640*/  LOP3.LUT R6, R16.reuse, 0x10, RZ, 0xfc, !PT ;  /* 0x0000001010067812 */ /* 0x040fe400078efcff */
        /* <DEDUP_REMOVED lines=45> */
[C---:B------:R-:W-:Y:S01]  /*0920*/  LOP3.LUT R0, R16.reuse, 0x78, RZ, 0xfc, !PT ;  /* 0x0000007810007812 */ /* 0x040fe200078efcff */
[----:B------:R-:W-:Y:S01]  /*0930*/  IMAD.SHL.U32 R0, R3, 0x100, RZ ;  /* 0x0000010003007824 */ /* 0x000fe200078e00ff */
[C---:B------:R-:W-:Y:S02]  /*0940*/  LOP3.LUT R7, R16.reuse, 0x7a, RZ, 0xfc, !PT ;  /* 0x0000007a10077812 */ /* 0x040fe400078efcff */
[----:B------:R-:W-:Y:S01]  /*0950*/  LOP3.LUT R6, R16, 0x7c, RZ, 0xfc, !PT ;  /* 0x0000007c10067812 */ /* 0x000fe200078efcff */
[----:B0-----:R-:W-:Y:S06]  /*0960*/  @P0 BRA `(.L_x_0) ;  /* 0x0000000400100947 */ /* 0x001fec0003800000 */
[----:B------:R-:W-:Y:S01]  /*0970*/  IMAD.SHL.U32 R2, R14, 0x10, RZ ;  /* 0x000000100e027824 */ /* 0x000fe200078e00ff */
[----:B------:R-:W-:Y:S02]  /*0980*/  CS2R R24, SRZ ;  /* 0x0000000000187805 */ /* 0x000fe4000001ff00 */
[----:B------:R-:W-:Y:S02]  /*0990*/  CS2R R26, SRZ ;  /* 0x00000000001a7805 */ /* 0x000fe4000001ff00 */
[----:B------:R-:W-:Y:S02]  /*09a0*/  CS2R R28, SRZ ;  /* 0x00000000001c7805 */ /* 0x000fe4000001ff00 */
[----:B------:R-:W-:Y:S02]  /*09b0*/  CS2R R30, SRZ ;  /* 0x00000000001e7805 */ /* 0x000fe4000001ff00 */
[----:B------:R-:W-:Y:S02]  /*09c0*/  LOP3.LUT R2, R2, 0x70, RZ, 0xc0, !PT ;  /* 0x0000007002027812 */ /* 0x000fe400078ec0ff */
[----:B------:R-:W-:-:S02]  /*09d0*/  CS2R R32, SRZ ;  /* 0x0000000000207805 */ /* 0x000fc4000001ff00 */
[----:B------:R-:W-:Y:S02]  /*09e0*/  CS2R R34, SRZ ;  /* 0x0000000000227805 */ /* 0x000fe4000001ff00 */
[----:B------:R-:W-:Y:S02]  /*09f0*/  CS2R R36, SRZ ;  /* 0x0000000000247805 */ /* 0x000fe4000001ff00 */
[----:B------:R-:W-:Y:S01]  /*0a00*/  CS2R R38, SRZ ;  /* 0x0000000000267805 */ /* 0x000fe2000001ff00 */
[----:B------:R0:W-:Y:S01]  /*0a10*/  STL [R1+0xb3c], R2 ;  /* 0x000b3c0201007387 */ /* 0x0001e20000100800 */
[----:B------:R-:W-:Y:S02]  /*0a20*/  CS2R R40, SRZ ;  /* 0x0000000000287805 */ /* 0x000fe4000001ff00 */
[----:B------:R-:W-:Y:S02]  /*0a30*/  CS2R R42, SRZ ;  /* 0x00000000002a7805 */ /* 0x000fe4000001ff00 */
[----:B------:R-:W-:-:S02]  /*0a40*/  CS2R R44, SRZ ;  /* 0x00000000002c7805 */ /* 0x000fc4000001ff00 */
[----:B------:R-:W-:Y:S02]  /*0a50*/  CS2R R46, SRZ ;  /* 0x00000000002e7805 */ /* 0x000fe4000001ff00 */
[----:B------:R-:W-:Y:S02]  /*0a60*/  CS2R R48, SRZ ;  /* 0x0000000000307805 */ /* 0x000fe4000001ff00 */
[----:B------:R-:W-:Y:S02]  /*0a70*/  CS2R R50, SRZ ;  /* 0x0000000000327805 */ /* 0x000fe4000001ff00 */
        /* <DEDUP_REMOVED lines=49> */
[----:B------:R-:W-:Y:S01]  /*0d90*/  CS2R R150, SRZ ;  /* 0x0000000000967805 */ /* 0x000fe2000001ff00 */
[----:B0-----:R-:W-:Y:S06]  /*0da0*/  BRA `(.L_x_1) ;  /* 0x0000025c00447947 */ /* 0x001fec0003800000 */
.L_x_0:
[----:B------:R-:W-:Y:S01]  /*0db0*/  IABS R11, R4 ;  /* 0x00000004000b7213 */ /* 0x000fe20000000000 */
[C---:B------:R-:W-:Y:S01]  /*0dc0*/  VIADD R15, R0.reuse, 0xfc ;  /* 0x000000fc000f7836 */ /* 0x040fe20000000000 */
[----:B------:R-:W-:Y:S01]  /*0dd0*/  IABS R3, R5 ;  /* 0x0000000500037213 */ /* 0x000fe20000000000 */
[C---:B------:R-:W-:Y:S01]  /*0de0*/  VIADD R17, R0.reuse, 0xfb ;  /* 0x000000fb00117836 */ /* 0x040fe20000000000 */
[----:B------:R-:W0:Y:S01]  /*0df0*/  I2F.RP R2, R11 ;  /* 0x0000000b00027306 */ /* 0x000e220000209400 */
[----:B------:R-:W-:Y:S01]  /*0e00*/  IABS R14, R18 ;  /* 0x00000012000e7213 */ /* 0x000fe20000000000 */
[----:B------:R1:W-:Y:S01]  /*0e10*/  STL [R1+0xbb0], R5 ;  /* 0x000bb00501007387 */ /* 0x0003e20000100800 */
[C---:B------:R-:W-:Y:S01]  /*0e20*/  VIADD R22, R0.reuse, 0xf2 ;  /* 0x000000f200167836 */ /* 0x040fe20000000000 */
[----:B------:R-:W-:Y:S01]  /*0e30*/  IABS R16, R17 ;  /* 0x0000001100107213 */ /* 0x000fe20000000000 */
[C---:B------:R-:W-:Y:S01]  /*0e40*/  VIADD R190, R0.reuse, 0x3c ;  /* 0x0000003c00be7836 */ /* 0x040fe20000000000 */
[----:B------:R-:W-:Y:S01]  /*0e50*/  IABS R233, R0 ;  /* 0x0000000000e97213 */ /* 0x000fe20000000000 */
[C---:B------:R-:W-:Y:S01]  /*0e60*/  VIADD R237, R0.reuse, 0x8 ;  /* 0x0000000800ed7836 */ /* 0x040fe20000000000 */
[----:B------:R-:W2:Y:S01]  /*0e70*/  I2F.RP R10, R3 ;  /* 0x00000003000a7306 */ /* 0x000ea20000209400 */
[C---:B------:R-:W-:Y:S01]  /*0e80*/  VIADD R239, R0.reuse, 0x6 ;  /* 0x0000000600ef7836 */ /* 0x040fe20000000000 */
[----:B------:R-:W-:Y:S01]  /*0e90*/  ULDC UR17, c[0x0][0x238] ;  /* 0x00008e0000117ab9 */ /* 0x000fe20000000800 */
[C---:B------:R-:W-:Y:S01]  /*0ea0*/  VIADD R238, R0.reuse, 0x7 ;  /* 0x0000000700ee7836 */ /* 0x040fe20000000000 */
[----:B------:R-:W-:Y:S01]  /*0eb0*/  ULDC UR18, c[0x0][0x23c] ;  /* 0x00008f0000127ab9 */ /* 0x000fe20000000800 */
[C---:B------:R-:W-:Y:S01]  /*0ec0*/  VIADD R244, R0.reuse, 0x2 ;  /* 0x0000000200f47836 */ /* 0x040fe20000000000 */
[----:B------:R-:W-:Y:S01]  /*0ed0*/  ULDC.64 UR4, c[0x0][0x218] ;  /* 0x0000860000047ab9 */ /* 0x000fe20000000a00 */
[----:B------:R-:W-:Y:S01]  /*0ee0*/  VIADD R245, R0, 0x1 ;  /* 0x0000000100f57836 */ /* 0x000fe20000000000 */
[----:B0-----:R-:W0:Y:S01]  /*0ef0*/  MUFU.RCP R2, R2 ;  /* 0x0000000200027308 */ /* 0x001e220000001000 */
[----:B------:R-:W-:Y:S01]  /*0f00*/  ULDC UR10, c[0x0][0x234] ;  /* 0x00008d00000a7ab9 */ /* 0x000fe20000000800 */
[----:B------:R-:W-:-:S06]  /*0f10*/  ULDC.64 UR12, c[0x0][0x210] ;  /* 0x00008400000c7ab9 */ /* 0x000fcc0000000a00 */
[----:B--2---:R-:W2:Y:S01]  /*0f20*/  MUFU.RCP R10, R10 ;  /* 0x0000000a000a7308 */ /* 0x004ea20000001000 */
[----:B0-----:R-:W-:-:S07]  /*0f30*/  VIADD R6, R2, 0xffffffe ;  /* 0x0ffffffe02067836 */ /* 0x001fce0000000000 */
[----:B------:R0:W3:Y:S01]  /*0f40*/  F2I.FTZ.U32.TRUNC.NTZ R7, R6 ;  /* 0x0000000600077305 */ /* 0x0000e2000021f000 */
[----:B--2---:R-:W-:-:S07]  /*0f50*/  VIADD R8, R10, 0xffffffe ;  /* 0x0ffffffe0a087836 */ /* 0x004fce0000000000 */
[----:B------:R2:W4:Y:S01]  /*0f60*/  F2I.FTZ.U32.TRUNC.NTZ R9, R8 ;  /* 0x0000000800097305 */ /* 0x000522000021f000 */
[----:B0-----:R-:W-:Y:S02]  /*0f70*/  IMAD.MOV.U32 R6, RZ, RZ, RZ ;  /* 0x000000ffff067224 */ /* 0x001fe400078e00ff */
[--C-:B---3--:R-:W-:Y:S02]  /*0f80*/  IMAD.MOV R12, RZ, RZ, -R7.reuse ;  /* 0x000000ffff0c7224 */ /* 0x108fe400078e0a07 */
[----:B--2---:R-:W-:Y:S02]  /*0f90*/  IMAD.MOV.U32 R8, RZ, RZ, RZ ;  /* 0x000000ffff087224 */ /* 0x004fe400078e00ff */
[----:B------:R-:W-:Y:S02]  /*0fa0*/  IMAD R13, R12, R11, RZ ;  /* 0x0000000b0c0d7224 */ /* 0x000fe400078e02ff */
[----:B------:R-:W-:Y:S02]  /*0fb0*/  IMAD.MOV.U32 R12, RZ, RZ, R14 ;  /* 0x000000ffff0c7224 */ /* 0x000fe400078e000e */
[----:B------:R-:W-:-:S04]  /*0fc0*/  IMAD.HI.U32 R7, R7, R13, R6 ;  /* 0x0000000d07077227 */ /* 0x000fc800078e0006 */
[----:B----4-:R-:W-:Y:S02]  /*0fd0*/  IMAD.MOV R2, RZ, RZ, -R9 ;  /* 0x000000ffff027224 */ /* 0x010fe400078e0a09 */
[----:B------:R-:W-:-:S04]  /*0fe0*/  IMAD.HI.U32 R7, R7, R12, RZ ;  /* 0x0000000c07077227 */ /* 0x000fc800078e00ff */
[----:B------:R-:W-:Y:S02]  /*0ff0*/  IMAD.MOV R7, RZ, RZ, -R7 ;  /* 0x000000ffff077224 */ /* 0x000fe400078e0a07 */
[----:B------:R-:W-:Y:S02]  /*1000*/  VIADD R14, R0, 0xff ;  /* 0x000000ff000e7836 */ /* 0x000fe40000000000 */
[C---:B------:R-:W-:Y:S02]  /*1010*/  IMAD R6, R11.reuse, R7, R12 ;  /* 0x000000070b067224 */ /* 0x040fe400078e020c */
[----:B------:R-:W-:Y:S01]  /*1020*/  IMAD R13, R2, R3, RZ ;  /* 0x00000003020d7224 */ /* 0x000fe200078e02ff */
[----:B------:R-:W-:Y:S01]  /*1030*/  IABS R10, R14 ;  /* 0x0000000e000a7213 */ /* 0x000fe20000000000 */
[----:B------:R-:W-:Y:S01]  /*1040*/  VIADD R12, R0, 0xfe ;  /* 0x000000fe000c7836 */ /* 0x000fe20000000000 */
[----:B------:R-:W-:Y:S01]  /*1050*/  ISETP.GT.U32.AND P0, PT, R11, R6, PT ;  /* 0x000000060b00720c */ /* 0x000fe20003f04070 */
[----:B------:R-:W-:Y:S01]  /*1060*/  IMAD.HI.U32 R2, R9, R13, R8 ;  /* 0x0000000d09027227 */ /* 0x000fe200078e0008 */
[----:B------:R-:W-:-:S02]  /*1070*/  ISETP.GE.AND P1, PT, R14, RZ, PT ;  /* 0x000000ff0e00720c */ /* 0x000fc40003f26270 */
[----:B------:R-:W-:Y:S01]  /*1080*/  ISETP.GE.AND P5, PT, R12, RZ, PT ;  /* 0x000000ff0c00720c */ /* 0x000fe20003fa6270 */
[----:B------:R-:W-:Y:S01]  /*1090*/  IMAD.MOV.U32 R8, RZ, RZ, R10 ;  /* 0x000000ffff087224 */ /* 0x000fe200078e000a */
[----:B------:R-:W-:Y:S01]  /*10a0*/  IABS R10, R12 ;  /* 0x0000000c000a7213 */ /* 0x000fe20000000000 */
[----:B------:R-:W-:Y:S01]  /*10b0*/  VIADD R13, R0, 0xfd ;  /* 0x000000fd000d7836 */ /* 0x000fe20000000000 */
[----:B------:R-:W-:Y:S01]  /*10c0*/  IABS R14, R15 ;  /* 0x0000000f000e7213 */ /* 0x000fe20000000000 */
[----:B------:R-:W-:-:S03]  /*10d0*/  IMAD.HI.U32 R7, R2, R8, RZ ;  /* 0x0000000802077227 */ /* 0x000fc600078e00ff */
[----:B------:R-:W-:Y:S01]  /*10e0*/  IABS R12, R13 ;  /* 0x0000000d000c7213 */ /* 0x000fe20000000000 */
[----:B------:R-:W-:Y:S01]  /*10f0*/  IMAD.MOV R9, RZ, RZ, -R7 ;  /* 0x000000ffff097224 */ /* 0x000fe200078e0a07 */
[----:B------:R-:W-:Y:S01]  /*1100*/  ISETP.GE.AND P6, PT, R13, RZ, PT ;  /* 0x000000ff0d00720c */ /* 0x000fe20003fc6270 */
[----:B------:R-:W-:-:S04]  /*1110*/  IMAD.HI.U32 R7, R2, R10, RZ ;  /* 0x0000000a02077227 */ /* 0x000fc800078e00ff */
[----:B------:R-:W-:Y:S02]  /*1120*/  @!P0 IMAD.IADD R6, R6, 0x1, -R11 ;  /* 0x0000000106068824 */ /* 0x000fe400078e0a0b */
[----:B------:R-:W-:Y:S02]  /*1130*/  IMAD R8, R3, R9, R8 ;  /* 0x0000000903087224 */ /* 0x000fe400078e0208 */
[----:B------:R-:W-:Y:S01]  /*1140*/  IMAD.MOV R9, RZ, RZ, -R7 ;  /* 0x000000ffff097224 */ /* 0x000fe200078e0a07 */
[----:B------:R-:W-:Y:S01]  /*1150*/  ISETP.GT.U32.AND P3, PT, R11, R6, PT ;  /* 0x000000060b00720c */ /* 0x000fe20003f64070 */
[----:B------:R-:W-:Y:S01]  /*1160*/  IMAD.HI.U32 R7, R2, R12, RZ ;  /* 0x0000000c02077227 */ /* 0x000fe200078e00ff */
[----:B------:R-:W-:-:S03]  /*1170*/  ISETP.GT.U32.AND P0, PT, R3, R8, PT ;  /* 0x000000080300720c */ /* 0x000fc60003f04070 */
[C---:B------:R-:W-:Y:S02]  /*1180*/  IMAD R10, R3.reuse, R9, R10 ;  /* 0x00000009030a7224 */ /* 0x040fe400078e020a */
[----:B------:R-:W-:Y:S02]  /*1190*/  IMAD.MOV R9, RZ, RZ, -R7 ;  /* 0x000000ffff097224 */ /* 0x000fe400078e0a07 */
[----:B------:R-:W-:Y:S01]  /*11a0*/  IMAD.HI.U32 R7, R2, R14, RZ ;  /* 0x0000000e02077227 */ /* 0x000fe200078e00ff */
[----:B------:R-:W-:-:S03]  /*11b0*/  ISETP.GT.U32.AND P2, PT, R3, R10, PT ;  /* 0x0000000a0300720c */ /* 0x000fc60003f44070 */
[C---:B------:R-:W-:Y:S02]  /*11c0*/  IMAD R12, R3.reuse, R9, R12 ;  /* 0x00000009030c7224 */ /* 0x040fe400078e020c */
[----:B------:R-:W-:Y:S01]  /*11d0*/  @!P3 IMAD.IADD R6, R6, 0x1, -R11 ;  /* 0x000000010606b824 */ /* 0x000fe200078e0a0b */
[----:B------:R-:W-:Y:S01]  /*11e0*/  ISETP.GE.AND P3, PT, R18, RZ, PT ;  /* 0x000000ff1200720c */ /* 0x000fe20003f66270 */
[----:B------:R-:W-:Y:S01]  /*11f0*/  @!P0 IMAD.IADD R8, R8, 0x1, -R3 ;  /* 0x0000000108088824 */ /* 0x000fe200078e0a03 */
[----:B------:R-:W-:Y:S01]  /*1200*/  ISETP.GT.U32.AND P4, PT, R3, R12, PT ;  /* 0x0000000c0300720c */ /* 0x000fe20003f84070 */
[----:B------:R-:W-:Y:S01]  /*1210*/  IMAD.MOV R9, RZ, RZ, -R7 ;  /* 0x000000ffff097224 */ /* 0x000fe200078e0a07 */
[----:B------:R-:W-:Y:S01]  /*1220*/  ISETP.NE.AND P0, PT, R4, RZ, PT ;  /* 0x000000ff0400720c */ /* 0x000fe20003f05270 */
[----:B------:R-:W-:-:S04]  /*1230*/  IMAD.HI.U32 R7, R2, R16, RZ ;  /* 0x0000001002077227 */ /* 0x000fc800078e00ff */
[----:B------:R-:W-:Y:S01]  /*1240*/  @!P2 IMAD.IADD R10, R10, 0x1, -R3 ;  /* 0x000000010a0aa824 */ /* 0x000fe200078e0a03 */
[C---:B------:R-:W-:Y:S01]  /*1250*/  ISETP.GT.U32.AND P2, PT, R3.reuse, R8, PT ;  /* 0x000000080300720c */ /* 0x040fe20003f44070 */
[----:B-1----:R-:W-:Y:S02]  /*1260*/  IMAD.MOV.U32 R5, RZ, RZ, R6 ;  /* 0x000000ffff057224 */ /* 0x002fe400078e0006 */
[----:B------:R-:W-:Y:S02]  /*1270*/  IMAD.MOV R7, RZ, RZ, -R7 ;  /* 0x000000ffff077224 */ /* 0x000fe400078e0a07 */
[----:B------:R-:W-:Y:S02]  /*1280*/  VIADD R11, R0, 0xfa ;  /* 0x000000fa000b7836 */ /* 0x000fe40000000000 */
[----:B------:R-:W-:Y:S02]  /*1290*/  @!P4 IMAD.IADD R12, R12, 0x1, -R3 ;  /* 0x000000010c0cc824 */ /* 0x000fe400078e0a03 */
[----:B------:R-:W-:Y:S01]  /*12a0*/  @!P3 IMAD.MOV R5, RZ, RZ, -R5 ;  /* 0x000000ffff05b224 */ /* 0x000fe200078e0a05 */
[C---:B------:R-:W-:Y:S01]  /*12b0*/  ISETP.GT.U32.AND P3, PT, R3.reuse, R10, PT ;  /* 0x0000000a0300720c */ /* 0x040fe20003f64070 */
[----:B------:R-:W-:Y:S01]  /*12c0*/  VIADD R13, R0, 0xf9 ;  /* 0x000000f9000d7836 */ /* 0x000fe20000000000 */
[C---:B------:R-:W-:Y:S01]  /*12d0*/  ISETP.GT.U32.AND P4, PT, R3.reuse, R12, PT ;  /* 0x0000000c0300720c */ /* 0x040fe20003f84070 */
[C---:B------:R-:W-:Y:S01]  /*12e0*/  IMAD R16, R3.reuse, R7, R16 ;  /* 0x0000000703107224 */ /* 0x040fe200078e0210 */
[----:B------:R-:W-:Y:S01]  /*12f0*/  IABS R7, R11 ;  /* 0x0000000b00077213 */ /* 0x000fe20000000000 */
[C---:B------:R-:W-:Y:S01]  /*1300*/  IMAD R14, R3.reuse, R9, R14 ;  /* 0x00000009030e7224 */ /* 0x040fe200078e020e */
[----:B------:R-:W-:Y:S01]  /*1310*/  @!P0 LOP3.LUT R5, RZ, R4, RZ, 0x33, !PT ;  /* 0x00000004ff058212 */ /* 0x000fe200078e33ff */
[----:B------:R-:W-:Y:S01]  /*1320*/  @!P2 IMAD.IADD R8, R8, 0x1, -R3 ;  /* 0x000000010808a824 */ /* 0x000fe200078e0a03 */
[----:B------:R-:W-:Y:S01]  /*1330*/  IABS R9, R13 ;  /* 0x0000000d00097213 */ /* 0x000fe20000000000 */
[C---:B------:R-:W-:Y:S01]  /*1340*/  IMAD.HI.U32 R4, R2.reuse, R7, RZ ;  /* 0x0000000702047227 */ /* 0x040fe200078e00ff */
[C---:B------:R-:W-:Y:S01]  /*1350*/  ISETP.GT.U32.AND P2, PT, R3.reuse, R16, PT ;  /* 0x000000100300720c */ /* 0x040fe20003f44070 */
[----:B------:R0:W-:Y:S01]  /*1360*/  STL [R1+0x45c], R5 ;  /* 0x00045c0501007387 */ /* 0x0001e20000100800 */
[----:B------:R-:W-:Y:S01]  /*1370*/  ISETP.GT.U32.AND P0, PT, R3, R14, PT ;  /* 0x0000000e0300720c */ /* 0x000fe20003f04070 */
[----:B------:R-:W-:-:S04]  /*1380*/  IMAD.HI.U32 R6, R2, R9, RZ ;  /* 0x0000000902067227 */ /* 0x000fc800078e00ff */
[----:B------:R-:W-:Y:S01]  /*1390*/  @!P3 IMAD.IADD R10, R10, 0x1, -R3 ;  /* 0x000000010a0ab824 */ /* 0x000fe200078e0a03 */
[----:B------:R-:W-:Y:S01]  /*13a0*/  ISETP.GE.AND P3, PT, R17, RZ, PT ;  /* 0x000000ff1100720c */ /* 0x000fe20003f66270 */
[----:B------:R-:W-:Y:S01]  /*13b0*/  IMAD.MOV R4, RZ, RZ, -R4 ;  /* 0x000000ffff047224 */ /* 0x000fe200078e0a04 */
[----:B------:R-:W-:Y:S01]  /*13c0*/  IABS R17, R22 ;  /* 0x0000001600117213 */ /* 0x000fe20000000000 */
[----:B0-----:R-:W-:Y:S02]  /*13d0*/  IMAD.MOV.U32 R5, RZ, RZ, R8 ;  /* 0x000000ffff057224 */ /* 0x001fe400078e0008 */
[----:B------:R-:W-:Y:S02]  /*13e0*/  IMAD.MOV R6, RZ, RZ, -R6 ;  /* 0x000000ffff067224 */ /* 0x000fe400078e0a06 */
[----:B------:R-:W-:Y:S01]  /*13f0*/  @!P1 IMAD.MOV R5, RZ, RZ, -R5 ;  /* 0x000000ffff059224 */ /* 0x000fe200078e0a05 */
[----:B------:R-:W-:Y:S01]  /*1400*/  ISETP.GE.AND P1, PT, R15, RZ, PT ;  /* 0x000000ff0f00720c */ /* 0x000fe20003f26270 */
[----:B------:R-:W-:Y:S01]  /*1410*/  @!P4 IMAD.IADD R12, R12, 0x1, -R3 ;  /* 0x000000010c0cc824 */ /* 0x000fe200078e0a03 */
[----:B------:R-:W-:Y:S01]  /*1420*/  ISETP.GE.AND P4, PT, R11, RZ, PT ;  /* 0x000000ff0b00720c */ /* 0x000fe20003f86270 */
[----:B------:R-:W-:Y:S01]  /*1430*/  IMAD R4, R3, R4, R7 ;  /* 0x0000000403047224 */ /* 0x000fe200078e0207 */
[----:B------:R0:W-:Y:S01]  /*1440*/  STL [R1+0x28], R5 ;  /* 0x0000280501007387 */ /* 0x0001e20000100800 */
[----:B------:R-:W-:-:S02]  /*1450*/  IMAD.MOV.U32 R18, RZ, RZ, R10 ;  /* 0x000000ffff127224 */ /* 0x000fc400078e000a */
[C---:B------:R-:W-:Y:S02]  /*1460*/  IMAD R6, R3.reuse, R6, R9 ;  /* 0x0000000603067224 */ /* 0x040fe400078e0209 */
[----:B------:R-:W-:Y:S01]  /*1470*/  @!P5 IMAD.MOV R18, RZ, RZ, -R18 ;  /* 0x000000ffff12d224 */ /* 0x000fe200078e0a12 */
[C---:B------:R-:W-:Y:S01]  /*1480*/  ISETP.GT.U32.AND P5, PT, R3.reuse, R4, PT ;  /* 0x000000040300720c */ /* 0x040fe20003fa4070 */
[----:B------:R-:W-:Y:S02]  /*1490*/  @!P2 IMAD.IADD R16, R16, 0x1, -R3 ;  /* 0x000000011010a824 */ /* 0x000fe400078e0a03 */
[C---:B------:R-:W-:Y:S01]  /*14a0*/  VIADD R8, R0.reuse, 0xf8 ;  /* 0x000000f800087836 */ /* 0x040fe20000000000 */
[----:B------:R-:W-:Y:S01]  /*14b0*/  STL [R1+0x24], R18 ;  /* 0x0000241201007387 */ /* 0x000fe20000100800 */
[----:B0-----:R-:W-:Y:S01]  /*14c0*/  IMAD.MOV.U32 R5, RZ, RZ, R12 ;  /* 0x000000ffff057224 */ /* 0x001fe200078e000c */
[C---:B------:R-:W-:Y:S01]  /*14d0*/  ISETP.GT.U32.AND P2, PT, R3.reuse, R16, PT ;  /* 0x000000100300720c */ /* 0x040fe20003f44070 */
[----:B------:R-:W-:Y:S01]  /*14e0*/  VIADD R9, R0, 0xf7 ;  /* 0x000000f700097836 */ /* 0x000fe20000000000 */
[----:B------:R-:W-:Y:S01]  /*14f0*/  IABS R252, R8 ;  /* 0x0000000800fc7213 */ /* 0x000fe20000000000 */
[----:B------:R-:W-:Y:S01]  /*1500*/  @!P6 IMAD.MOV R5, RZ, RZ, -R5 ;  /* 0x000000ffff05e224 */ /* 0x000fe200078e0a05 */
[C---:B------:R-:W-:Y:S01]  /*1510*/  ISETP.GT.U32.AND P6, PT, R3.reuse, R6, PT ;  /* 0x000000060300720c */ /* 0x040fe20003fc4070 */
[--C-:B------:R-:W-:Y:S01]  /*1520*/  @!P0 IMAD.IADD R14, R14, 0x1, -R3.reuse ;  /* 0x000000010e0e8824 */ /* 0x100fe200078e0a03 */
[----:B------:R-:W-:Y:S01]  /*1530*/  IABS R251, R9 ;  /* 0x0000000900fb7213 */ /* 0x000fe20000000000 */
[----:B------:R-:W-:Y:S01]  /*1540*/  @!P5 IMAD.IADD R4, R4, 0x1, -R3 ;  /* 0x000000010404d824 */ /* 0x000fe200078e0a03 */
[----:B------:R0:W-:Y:S01]  /*1550*/  STL [R1+0x20], R5 ;  /* 0x0000200501007387 */ /* 0x0001e20000100800 */
[----:B------:R-:W-:Y:S01]  /*1560*/  IMAD.HI.U32 R7, R2, R252, RZ ;  /* 0x000000fc02077227 */ /* 0x000fe200078e00ff */
[----:B------:R-:W-:-:S02]  /*1570*/  ISETP.GT.U32.AND P0, PT, R3, R14, PT ;  /* 0x0000000e0300720c */ /* 0x000fc40003f04070 */
[----:B------:R-:W-:Y:S01]  /*1580*/  ISETP.GT.U32.AND P5, PT, R3, R4, PT ;  /* 0x000000040300720c */ /* 0x000fe20003fa4070 */
[----:B------:R-:W-:Y:S01]  /*1590*/  @!P2 IMAD.IADD R16, R16, 0x1, -R3 ;  /* 0x000000011010a824 */ /* 0x000fe200078e0a03 */
[----:B------:R-:W-:Y:S01]  /*15a0*/  ISETP.GE.AND P2, PT, R8, RZ, PT ;  /* 0x000000ff0800720c */ /* 0x000fe20003f46270 */
[----:B------:R-:W-:-:S04]  /*15b0*/  IMAD.HI.U32 R8, R2, R251, RZ ;  /* 0x000000fb02087227 */ /* 0x000fc800078e00ff */
[----:B------:R-:W-:Y:S02]  /*15c0*/  @!P6 IMAD.IADD R6, R6, 0x1, -R3 ;  /* 0x000000010606e824 */ /* 0x000fe400078e0a03 */
[----:B------:R-:W-:Y:S02]  /*15d0*/  IMAD.MOV R7, RZ, RZ, -R7 ;  /* 0x000000ffff077224 */ /* 0x000fe400078e0a07 */
[----:B------:R-:W-:Y:S01]  /*15e0*/  IMAD.MOV R8, RZ, RZ, -R8 ;  /* 0x000000ffff087224 */ /* 0x000fe200078e0a08 */
[C---:B------:R-:W-:Y:S01]  /*15f0*/  ISETP.GT.U32.AND P6, PT, R3.reuse, R6, PT ;  /* 0x000000060300720c */ /* 0x040fe20003fc4070 */
[C---:B------:R-:W-:Y:S02]  /*1600*/  IMAD R252, R3.reuse, R7, R252 ;  /* 0x0000000703fc7224 */ /* 0x040fe400078e02fc */
[C---:B------:R-:W-:Y:S02]  /*1610*/  IMAD R251, R3.reuse, R8, R251 ;  /* 0x0000000803fb7224 */ /* 0x040fe400078e02fb */
[----:B------:R-:W-:Y:S01]  /*1620*/  @!P5 IMAD.IADD R4, R4, 0x1, -R3 ;  /* 0x000000010404d824 */ /* 0x000fe200078e0a03 */
[----:B------:R-:W-:Y:S01]  /*1630*/  ISETP.GT.U32.AND P5, PT, R3, R252, PT ;  /* 0x000000fc0300720c */ /* 0x000fe20003fa4070 */
[----:B------:R-:W-:-:S02]  /*1640*/  VIADD R10, R0, 0xf6 ;  /* 0x000000f6000a7836 */ /* 0x000fc40000000000 */
[--C-:B------:R-:W-:Y:S01]  /*1650*/  @!P0 IMAD.IADD R14, R14, 0x1, -R3.reuse ;  /* 0x000000010e0e8824 */ /* 0x100fe200078e0a03 */
[----:B------:R-:W-:Y:S01]  /*1660*/  ISETP.GE.AND P0, PT, R13, RZ, PT ;  /* 0x000000ff0d00720c */ /* 0x000fe20003f06270 */
[----:B------:R-:W-:Y:S01]  /*1670*/  VIADD R11, R0, 0xf5 ;  /* 0x000000f5000b7836 */ /* 0x000fe20000000000 */
[----:B------:R-:W-:Y:S01]  /*1680*/  IABS R250, R10 ;  /* 0x0000000a00fa7213 */ /* 0x000fe20000000000 */
[----:B------:R-:W-:Y:S01]  /*1690*/  @!P6 IMAD.IADD R6, R6, 0x1, -R3 ;  /* 0x000000010606e824 */ /* 0x000fe200078e0a03 */
[----:B------:R-:W-:Y:S01]  /*16a0*/  ISETP.GT.U32.AND P6, PT, R3, R251, PT ;  /* 0x000000fb0300720c */ /* 0x000fe20003fc4070 */
[----:B0-----:R-:W-:Y:S01]  /*16b0*/  IMAD.MOV.U32 R5, RZ, RZ, R14 ;  /* 0x000000ffff057224 */ /* 0x001fe200078e000e */
[----:B------:R-:W-:Y:S01]  /*16c0*/  IABS R14, R11 ;  /* 0x0000000b000e7213 */ /* 0x000fe20000000000 */
[----:B------:R-:W-:-:S04]  /*16d0*/  IMAD.HI.U32 R7, R2, R250, RZ ;  /* 0x000000fa02077227 */ /* 0x000fc800078e00ff */
[----:B------:R-:W-:Y:S02]  /*16e0*/  @!P5 IMAD.IADD R252, R252, 0x1, -R3 ;  /* 0x00000001fcfcd824 */ /* 0x000fe400078e0a03 */
[----:B------:R-:W-:Y:S02]  /*16f0*/  IMAD.MOV R7, RZ, RZ, -R7 ;  /* 0x000000ffff077224 */ /* 0x000fe400078e0a07 */
[----:B------:R-:W-:Y:S01]  /*1700*/  @!P1 IMAD.MOV R5, RZ, RZ, -R5 ;  /* 0x000000ffff059224 */ /* 0x000fe200078e0a05 */
[----:B------:R-:W-:Y:S01]  /*1710*/  ISETP.GE.AND P1, PT, R9, RZ, PT ;  /* 0x000000ff0900720c */ /* 0x000fe20003f26270 */
[----:B------:R-:W-:Y:S01]  /*1720*/  @!P6 IMAD.IADD R251, R251, 0x1, -R3 ;  /* 0x00000001fbfbe824 */ /* 0x000fe200078e0a03 */
[C---:B------:R-:W-:Y:S01]  /*1730*/  ISETP.GT.U32.AND P6, PT, R3.reuse, R252, PT ;  /* 0x000000fc0300720c */ /* 0x040fe20003fc4070 */
[----:B------:R-:W-:Y:S01]  /*1740*/  IMAD R250, R3, R7, R250 ;  /* 0x0000000703fa7224 */ /* 0x000fe200078e02fa */
[----:B------:R0:W-:Y:S01]  /*1750*/  STL [R1+0x1c], R5 ;  /* 0x00001c0501007387 */ /* 0x0001e20000100800 */
[----:B------:R-:W-:-:S02]  /*1760*/  VIADD R13, R0, 0xf3 ;  /* 0x000000f3000d7836 */ /* 0x000fc40000000000 */
[----:B------:R-:W-:Y:S01]  /*1770*/  IMAD.HI.U32 R7, R2, R14, RZ ;  /* 0x0000000e02077227 */ /* 0x000fe200078e00ff */
[C---:B------:R-:W-:Y:S02]  /*1780*/  ISETP.GT.U32.AND P5, PT, R3.reuse, R250, PT ;  /* 0x000000fa0300720c */ /* 0x040fe40003fa4070 */
[----:B------:R-:W-:Y:S01]  /*1790*/  IABS R9, R13 ;  /* 0x0000000d00097213 */ /* 0x000fe20000000000 */
[----:B------:R-:W-:Y:S02]  /*17a0*/  IMAD.MOV R7, RZ, RZ, -R7 ;  /* 0x000000ffff077224 */ /* 0x000fe400078e0a07 */
[----:B------:R-:W-:Y:S02]  /*17b0*/  VIADD R12, R0, 0xf4 ;  /* 0x000000f4000c7836 */ /* 0x000fe40000000000 */
[----:B0-----:R-:W-:Y:S02]  /*17c0*/  IMAD.MOV.U32 R5, RZ, RZ, R16 ;  /* 0x000000ffff057224 */ /* 0x001fe400078e0010 */
[----:B------:R-:W-:Y:S01]  /*17d0*/  IMAD R14, R3, R7, R14 ;  /* 0x00000007030e7224 */ /* 0x000fe200078e020e */
[----:B------:R-:W-:Y:S01]  /*17e0*/  IABS R15, R12 ;  /* 0x0000000c000f7213 */ /* 0x000fe20000000000 */
[----:B------:R-:W-:Y:S01]  /*17f0*/  @!P3 IMAD.MOV R5, RZ, RZ, -R5 ;  /* 0x000000ffff05b224 */ /* 0x000fe200078e0a05 */
[----:B------:R-:W-:Y:S01]  /*1800*/  ISETP.GE.AND P3, PT, R10, RZ, PT ;  /* 0x000000ff0a00720c */ /* 0x000fe20003f66270 */
[----:B------:R-:W-:-:S02]  /*1810*/  IMAD.MOV.U32 R16, RZ, RZ, R9 ;  /* 0x000000ffff107224 */ /* 0x000fc400078e0009 */
[----:B------:R-:W-:Y:S01]  /*1820*/  @!P6 IMAD.IADD R252, R252, 0x1, -R3 ;  /* 0x00000001fcfce824 */ /* 0x000fe200078e0a03 */
[----:B------:R0:W-:Y:S01]  /*1830*/  STL [R1+0x18], R5 ;  /* 0x0000180501007387 */ /* 0x0001e20000100800 */
[----:B------:R-:W-:Y:S01]  /*1840*/  ISETP.GT.U32.AND P6, PT, R3, R14, PT ;  /* 0x0000000e0300720c */ /* 0x000fe20003fc4070 */
[----:B------:R-:W-:-:S04]  /*1850*/  IMAD.HI.U32 R8, R2, R15, RZ ;  /* 0x0000000f02087227 */ /* 0x000fc800078e00ff */
[----:B------:R-:W-:Y:S02]  /*1860*/  IMAD.MOV R8, RZ, RZ, -R8 ;  /* 0x000000ffff087224 */ /* 0x000fe400078e0a08 */
[----:B------:R-:W-:Y:S02]  /*1870*/  VIADD R9, R0, 0xf1 ;  /* 0x000000f100097836 */ /* 0x000fe40000000000 */
[----:B0-----:R-:W-:Y:S02]  /*1880*/  IMAD.MOV.U32 R5, RZ, RZ, R4 ;  /* 0x000000ffff057224 */ /* 0x001fe400078e0004 */
[----:B------:R-:W-:Y:S01]  /*1890*/  IMAD.HI.U32 R4, R2, R16, RZ ;  /* 0x0000001002047227 */ /* 0x000fe200078e00ff */
[----:B------:R-:W-:-:S03]  /*18a0*/  IABS R18, R9 ;  /* 0x0000000900127213 */ /* 0x000fc60000000000 */
[----:B------:R-:W-:Y:S02]  /*18b0*/  IMAD.MOV R4, RZ, RZ, -R4 ;  /* 0x000000ffff047224 */ /* 0x000fe400078e0a04 */
[----:B------:R-:W-:Y:S01]  /*18c0*/  @!P4 IMAD.MOV R5, RZ, RZ, -R5 ;  /* 0x000000ffff05c224 */ /* 0x000fe200078e0a05 */
[C---:B------:R-:W-:Y:S01]  /*18d0*/  ISETP.GT.U32.AND P4, PT, R3.reuse, R251, PT ;  /* 0x000000fb0300720c */ /* 0x040fe20003f84070 */
[C---:B------:R-:W-:Y:S02]  /*18e0*/  IMAD R16, R3.reuse, R4, R16 ;  /* 0x0000000403107224 */ /* 0x040fe400078e0210 */
[----:B------:R-:W-:Y:S01]  /*18f0*/  @!P6 IMAD.IADD R14, R14, 0x1, -R3 ;  /* 0x000000010e0ee824 */ /* 0x000fe200078e0a03 */
[----:B------:R0:W-:Y:S01]  /*1900*/  STL [R1+0x14], R5 ;  /* 0x0000140501007387 */ /* 0x0001e20000100800 */
[C---:B------:R-:W-:Y:S01]  /*1910*/  IMAD R15, R3.reuse, R8, R15 ;  /* 0x00000008030f7224 */ /* 0x040fe200078e020f */
[----:B------:R-:W-:Y:S01]  /*1920*/  ISETP.GT.U32.AND P6, PT, R3, R16, PT ;  /* 0x000000100300720c */ /* 0x000fe20003fc4070 */
[----:B------:R-:W-:-:S02]  /*1930*/  @!P2 IMAD.MOV R252, RZ, RZ, -R252 ;  /* 0x000000fffffca224 */ /* 0x000fc400078e0afc */
[----:B------:R-:W-:Y:S01]  /*1940*/  IMAD.HI.U32 R4, R2, R18, RZ ;  /* 0x0000001202047227 */ /* 0x000fe200078e00ff */
[----:B------:R-:W-:-:S03]  /*1950*/  ISETP.GT.U32.AND P2, PT, R3, R15, PT ;  /* 0x0000000f0300720c */ /* 0x000fc60003f44070 */
[----:B------:R-:W-:Y:S01]  /*1960*/  @!P4 IMAD.IADD R251, R251, 0x1, -R3 ;  /* 0x00000001fbfbc824 */ /* 0x000fe200078e0a03 */
[----:B------:R-:W-:Y:S01]  /*1970*/  ISETP.GE.AND P4, PT, R12, RZ, PT ;  /* 0x000000ff0c00720c */ /* 0x000fe20003f86270 */
[----:B0-----:R-:W-:Y:S02]  /*1980*/  IMAD.MOV.U32 R5, RZ, RZ, R6 ;  /* 0x000000ffff057224 */ /* 0x001fe400078e0006 */
[----:B------:R-:W-:Y:S01]  /*1990*/  @!P1 IMAD.MOV R251, RZ, RZ, -R251 ;  /* 0x000000fffffb9224 */ /* 0x000fe200078e0afb */
[----:B------:R-:W-:Y:S01]  /*19a0*/  ISETP.GT.U32.AND P1, PT, R3, R14, PT ;  /* 0x0000000e0300720c */ /* 0x000fe20003f24070 */
[----:B------:R-:W-:Y:S02]  /*19b0*/  @!P6 IMAD.IADD R16, R16, 0x1, -R3 ;  /* 0x000000011010e824 */ /* 0x000fe400078e0a03 */
[----:B------:R-:W-:-:S03]  /*19c0*/  IMAD.HI.U32 R6, R2, R17, RZ ;  /* 0x0000001102067227 */ /* 0x000fc600078e00ff */
[C---:B------:R-:W-:Y:S01]  /*19d0*/  ISETP.GT.U32.AND P6, PT, R3.reuse, R16, PT ;  /* 0x000000100300720c */ /* 0x040fe20003fc4070 */
[----:B------:R-:W-:Y:S02]  /*19e0*/  IMAD.MOV R6, RZ, RZ, -R6 ;  /* 0x000000ffff067224 */ /* 0x000fe400078e0a06 */
[----:B------:R-:W-:Y:S02]  /*19f0*/  IMAD.MOV R4, RZ, RZ, -R4 ;  /* 0x000000ffff047224 */ /* 0x000fe400078e0a04 */
[C---:B------:R-:W-:Y:S02]  /*1a00*/  IMAD R17, R3.reuse, R6, R17 ;  /* 0x0000000603117224 */ /* 0x040fe400078e0211 */
[--C-:B------:R-:W-:Y:S02]  /*1a10*/  @!P5 IMAD.IADD R250, R250, 0x1, -R3.reuse ;  /* 0x00000001fafad824 */ /* 0x100fe400078e0a03 */
[----:B------:R-:W-:Y:S02]  /*1a20*/  VIADD R10, R0, 0xf0 ;  /* 0x000000f0000a7836 */ /* 0x000fe40000000000 */
[----:B------:R-:W-:Y:S01]  /*1a30*/  @!P1 IMAD.IADD R14, R14, 0x1, -R3 ;  /* 0x000000010e0e9824 */ /* 0x000fe200078e0a03 */
[C---:B------:R-:W-:Y:S01]  /*1a40*/  ISETP.GT.U32.AND P1, PT, R3.reuse, R17, PT ;  /* 0x000000110300720c */ /* 0x040fe20003f24070 */
[C---:B------:R-:W-:Y:S01]  /*1a50*/  IMAD R18, R3.reuse, R4, R18 ;  /* 0x0000000403127224 */ /* 0x040fe200078e0212 */
[----:B------:R-:W-:Y:S01]  /*1a60*/  ISETP.GT.U32.AND P5, PT, R3, R250, PT ;  /* 0x000000fa0300720c */ /* 0x000fe20003fa4070 */
[----:B------:R-:W-:Y:S01]  /*1a70*/  @!P0 IMAD.MOV R5, RZ, RZ, -R5 ;  /* 0x000000ffff058224 */ /* 0x000fe200078e0a05 */
[----:B------:R-:W-:Y:S01]  /*1a80*/  ISETP.GE.AND P0, PT, R11, RZ, PT ;  /* 0x000000ff0b00720c */ /* 0x000fe20003f06270 */
[----:B------:R-:W-:Y:S01]  /*1a90*/  VIADD R11, R0, 0xef ;  /* 0x000000ef000b7836 */ /* 0x000fe20000000000 */
[----:B------:R-:W-:Y:S01]  /*1aa0*/  IABS R19, R10 ;  /* 0x0000000a00137213 */ /* 0x000fe20000000000 */
[--C-:B------:R-:W-:Y:S01]  /*1ab0*/  @!P2 IMAD.IADD R15, R15, 0x1, -R3.reuse ;  /* 0x000000010f0fa824 */ /* 0x100fe200078e0a03 */
[----:B------:R0:W-:Y:S01]  /*1ac0*/  STL [R1+0x10], R5 ;  /* 0x0000100501007387 */ /* 0x0001e20000100800 */
[----:B------:R-:W-:Y:S01]  /*1ad0*/  @!P6 IMAD.IADD R16, R16, 0x1, -R3 ;  /* 0x000000011010e824 */ /* 0x000fe200078e0a03 */
[C---:B------:R-:W-:Y:S01]  /*1ae0*/  ISETP.GT.U32.AND P6, PT, R3.reuse, R18, PT ;  /* 0x000000120300720c */ /* 0x040fe20003fc4070 */
[----:B------:R-:W-:Y:S01]  /*1af0*/  VIADD R12, R0, 0xee ;  /* 0x000000ee000c7836 */ /* 0x000fe20000000000 */
[----:B------:R-:W-:Y:S01]  /*1b00*/  ISETP.GT.U32.AND P2, PT, R3, R15, PT ;  /* 0x0000000f0300720c */ /* 0x000fe20003f44070 */
[----:B------:R-:W-:Y:S01]  /*1b10*/  IMAD.HI.U32 R4, R2, R19, RZ ;  /* 0x0000001302047227 */ /* 0x000fe200078e00ff */
[----:B------:R-:W-:Y:S01]  /*1b20*/  IABS R20, R11 ;  /* 0x0000000b00147213 */ /* 0x000fe20000000000 */
[----:B------:R-:W-:Y:S01]  /*1b30*/  STL [R1+0xbb4], R252 ;  /* 0x000bb4fc01007387 */ /* 0x000fe20000100800 */
[----:B------:R-:W-:Y:S01]  /*1b40*/  IABS R21, R12 ;  /* 0x0000000c00157213 */ /* 0x000fe20000000000 */
[----:B------:R-:W-:-:S02]  /*1b50*/  IMAD.MOV R4, RZ, RZ, -R4 ;  /* 0x000000ffff047224 */ /* 0x000fc400078e0a04 */
[----:B------:R-:W-:-:S04]  /*1b60*/  IMAD.HI.U32 R6, R2, R20, RZ ;  /* 0x0000001402067227 */ /* 0x000fc800078e00ff */
[----:B------:R-:W-:Y:S01]  /*1b70*/  @!P1 IMAD.IADD R17, R17, 0x1, -R3 ;  /* 0x0000000111119824 */ /* 0x000fe200078e0a03 */
[----:B------:R-:W-:Y:S01]  /*1b80*/  ISETP.GE.AND P1, PT, R9, RZ, PT ;  /* 0x000000ff0900720c */ /* 0x000fe20003f26270 */
[----:B------:R-:W-:-:S04]  /*1b90*/  IMAD.HI.U32 R7, R2, R21, RZ ;  /* 0x0000001502077227 */ /* 0x000fc800078e00ff */
[----:B------:R-:W-:Y:S01]  /*1ba0*/  @!P5 IMAD.IADD R250, R250, 0x1, -R3 ;  /* 0x00000001fafad824 */ /* 0x000fe200078e0a03 */
[----:B------:R-:W-:Y:S01]  /*1bb0*/  ISETP.GE.AND P5, PT, R13, RZ, PT ;  /* 0x000000ff0d00720c */ /* 0x000fe20003fa6270 */
[----:B------:R-:W-:Y:S02]  /*1bc0*/  IMAD.MOV R6, RZ, RZ, -R6 ;  /* 0x000000ffff067224 */ /* 0x000fe400078e0a06 */
[C---:B------:R-:W-:Y:S02]  /*1bd0*/  IMAD R19, R3.reuse, R4, R19 ;  /* 0x0000000403137224 */ /* 0x040fe400078e0213 */
[----:B------:R-:W-:Y:S01]  /*1be0*/  @!P6 IMAD.IADD R18, R18, 0x1, -R3 ;  /* 0x000000011212e824 */ /* 0x000fe200078e0a03 */
[----:B------:R-:W-:Y:S01]  /*1bf0*/  ISETP.GT.U32.AND P6, PT, R3, R17, PT ;  /* 0x000000110300720c */ /* 0x000fe20003fc4070 */
[----:B------:R-:W-:Y:S02]  /*1c00*/  IMAD.MOV R8, RZ, RZ, -R7 ;  /* 0x000000ffff087224 */ /* 0x000fe400078e0a07 */
[----:B------:R-:W-:-:S02]  /*1c10*/  VIADD R7, R0, 0xed ;  /* 0x000000ed00077836 */ /* 0x000fc40000000000 */
[----:B------:R-:W-:Y:S01]  /*1c20*/  @!P2 IMAD.IADD R15, R15, 0x1, -R3 ;  /* 0x000000010f0fa824 */ /* 0x000fe200078e0a03 */
[----:B------:R-:W-:Y:S01]  /*1c30*/  ISETP.GE.AND P2, PT, R22, RZ, PT ;  /* 0x000000ff1600720c */ /* 0x000fe20003f46270 */
[C---:B------:R-:W-:Y:S01]  /*1c40*/  IMAD R20, R3.reuse, R6, R20 ;  /* 0x0000000603147224 */ /* 0x040fe200078e0214 */
[----:B------:R-:W-:Y:S01]  /*1c50*/  IABS R22, R7 ;  /* 0x0000000700167213 */ /* 0x000fe20000000000 */
[----:B------:R-:W-:Y:S01]  /*1c60*/  @!P3 IMAD.MOV R250, RZ, RZ, -R250 ;  /* 0x000000fffffab224 */ /* 0x000fe200078e0afa */
[C---:B------:R-:W-:Y:S01]  /*1c70*/  ISETP.GT.U32.AND P3, PT, R3.reuse, R19, PT ;  /* 0x000000130300720c */ /* 0x040fe20003f64070 */
[----:B------:R-:W-:Y:S01]  /*1c80*/  @!P0 IMAD.MOV R14, RZ, RZ, -R14 ;  /* 0x000000ffff0e8224 */ /* 0x000fe200078e0a0e */
[C---:B------:R-:W-:Y:S01]  /*1c90*/  ISETP.GT.U32.AND P0, PT, R3.reuse, R18, PT ;  /* 0x000000120300720c */ /* 0x040fe20003f04070 */
[----:B------:R-:W-:Y:S01]  /*1ca0*/  @!P4 IMAD.MOV R15, RZ, RZ, -R15 ;  /* 0x000000ffff0fc224 */ /* 0x000fe200078e0a0f */
[C---:B------:R-:W-:Y:S01]  /*1cb0*/  ISETP.GT.U32.AND P4, PT, R3.reuse, R20, PT ;  /* 0x000000140300720c */ /* 0x040fe20003f84070 */
[----:B------:R-:W-:-:S02]  /*1cc0*/  IMAD R21, R3, R8, R21 ;  /* 0x0000000803157224 */ /* 0x000fc400078e0215 */
[----:B------:R-:W-:-:S04]  /*1cd0*/  IMAD.HI.U32 R4, R2, R22, RZ ;  /* 0x0000001602047227 */ /* 0x000fc800078e00ff */
[--C-:B------:R-:W-:Y:S01]  /*1ce0*/  @!P6 IMAD.IADD R17, R17, 0x1, -R3.reuse ;  /* 0x000000011111e824 */ /* 0x100fe200078e0a03 */
[----:B------:R-:W-:Y:S01]  /*1cf0*/  ISETP.GT.U32.AND P6, PT, R3, R21, PT ;  /* 0x000000150300720c */ /* 0x000fe20003fc4070 */
[----:B------:R-:W-:Y:S02]  /*1d00*/  IMAD.MOV R6, RZ, RZ, -R4 ;  /* 0x000000ffff067224 */ /* 0x000fe400078e0a04 */
[--C-:B------:R-:W-:Y:S01]  /*1d10*/  @!P3 IMAD.IADD R19, R19, 0x1, -R3.reuse ;  /* 0x000000011313b824 */ /* 0x100fe200078e0a03 */
[----:B------:R-:W-:Y:S01]  /*1d20*/  ISETP.GE.AND P3, PT, R12, RZ, PT ;  /* 0x000000ff0c00720c */ /* 0x000fe20003f66270 */
[----:B------:R-:W-:Y:S02]  /*1d30*/  VIADD R8, R0, 0xec ;  /* 0x000000ec00087836 */ /* 0x000fe40000000000 */
[--C-:B------:R-:W-:Y:S01]  /*1d40*/  @!P0 IMAD.IADD R18, R18, 0x1, -R3.reuse ;  /* 0x0000000112128824 */ /* 0x100fe200078e0a03 */
[----:B------:R-:W-:Y:S01]  /*1d50*/  ISETP.GE.AND P0, PT, R11, RZ, PT ;  /* 0x000000ff0b00720c */ /* 0x000fe20003f06270 */
[C---:B------:R-:W-:Y:S01]  /*1d60*/  IMAD R22, R3.reuse, R6, R22 ;  /* 0x0000000603167224 */ /* 0x040fe200078e0216 */
[----:B------:R-:W-:Y:S01]  /*1d70*/  IABS R23, R8 ;  /* 0x0000000800177213 */ /* 0x000fe20000000000 */
[--C-:B------:R-:W-:Y:S01]  /*1d80*/  @!P4 IMAD.IADD R20, R20, 0x1, -R3.reuse ;  /* 0x000000011414c824 */ /* 0x100fe200078e0a03 */
[C---:B------:R-:W-:Y:S01]  /*1d90*/  ISETP.GT.U32.AND P4, PT, R3.reuse, R19, PT ;  /* 0x000000130300720c */ /* 0x040fe20003f84070 */
[----:B------:R-:W-:Y:S01]  /*1da0*/  @!P1 IMAD.MOV R18, RZ, RZ, -R18 ;  /* 0x000000ffff129224 */ /* 0x000fe200078e0a12 */
[----:B------:R-:W-:Y:S01]  /*1db0*/  ISETP.GT.U32.AND P1, PT, R3, R22, PT ;  /* 0x000000160300720c */ /* 0x000fe20003f24070 */
[----:B------:R-:W-:Y:S01]  /*1dc0*/  @!P5 IMAD.MOV R16, RZ, RZ, -R16 ;  /* 0x000000ffff10d224 */ /* 0x000fe200078e0a10 */
[----:B------:R-:W-:Y:S01]  /*1dd0*/  ISETP.GE.AND P5, PT, R10, RZ, PT ;  /* 0x000000ff0a00720c */ /* 0x000fe20003fa6270 */
[----:B------:R-:W-:Y:S01]  /*1de0*/  @!P6 IMAD.IADD R21, R21, 0x1, -R3 ;  /* 0x000000011515e824 */ /* 0x000fe200078e0a03 */
[----:B------:R-:W-:Y:S01]  /*1df0*/  ISETP.GT.U32.AND P6, PT, R3, R20, PT ;  /* 0x000000140300720c */ /* 0x000fe20003fc4070 */
[----:B------:R-:W-:-:S02]  /*1e00*/  VIADD R9, R0, 0xeb ;  /* 0x000000eb00097836 */ /* 0x000fc40000000000 */
[----:B------:R-:W-:-:S03]  /*1e10*/  IMAD.HI.U32 R4, R2, R23, RZ ;  /* 0x0000001702047227 */ /* 0x000fc600078e00ff */
[----:B------:R-:W-:Y:S01]  /*1e20*/  IABS R24, R9 ;  /* 0x0000000900187213 */ /* 0x000fe20000000000 */
[----:B------:R-:W-:Y:S02]  /*1e30*/  IMAD.MOV R4, RZ, RZ, -R4 ;  /* 0x000000ffff047224 */ /* 0x000fe400078e0a04 */
[----:B------:R-:W-:Y:S01]  /*1e40*/  @!P4 IMAD.IADD R19, R19, 0x1, -R3 ;  /* 0x000000011313c824 */ /* 0x000fe200078e0a03 */
[----:B------:R-:W-:Y:S01]  /*1e50*/  ISETP.GE.AND P4, PT, R7, RZ, PT ;  /* 0x000000ff0700720c */ /* 0x000fe20003f86270 */
[----:B------:R-:W-:Y:S02]  /*1e60*/  IMAD R23, R3, R4, R23 ;  /* 0x0000000403177224 */ /* 0x000fe400078e0217 */
[----:B------:R-:W-:Y:S02]  /*1e70*/  VIADD R7, R0, 0xe9 ;  /* 0x000000e900077836 */ /* 0x000fe40000000000 */
[----:B------:R-:W-:Y:S01]  /*1e80*/  @!P1 IMAD.IADD R22, R22, 0x1, -R3 ;  /* 0x0000000116169824 */ /* 0x000fe200078e0a03 */
[----:B------:R-:W-:Y:S01]  /*1e90*/  ISETP.GE.AND P1, PT, R9, RZ, PT ;  /* 0x000000ff0900720c */ /* 0x000fe20003f26270 */
[----:B------:R-:W-:Y:S01]  /*1ea0*/  IMAD.HI.U32 R4, R2, R24, RZ ;  /* 0x0000001802047227 */ /* 0x000fe200078e00ff */
[----:B------:R-:W-:-:S03]  /*1eb0*/  IABS R26, R7 ;  /* 0x00000007001a7213 */ /* 0x000fc60000000000 */
[----:B------:R-:W-:Y:S01]  /*1ec0*/  @!P6 IMAD.IADD R20, R20, 0x1, -R3 ;  /* 0x000000011414e824 */ /* 0x000fe200078e0a03 */
[C---:B------:R-:W-:Y:S01]  /*1ed0*/  ISETP.GT.U32.AND P6, PT, R3.reuse, R23, PT ;  /* 0x000000170300720c */ /* 0x040fe20003fc4070 */
[----:B------:R-:W-:Y:S01]  /*1ee0*/  @!P5 IMAD.MOV R19, RZ, RZ, -R19 ;  /* 0x000000ffff13d224 */ /* 0x000fe200078e0a13 */
[C---:B------:R-:W-:Y:S01]  /*1ef0*/  ISETP.GT.U32.AND P5, PT, R3.reuse, R22, PT ;  /* 0x000000160300720c */ /* 0x040fe20003fa4070 */
[----:B------:R-:W-:Y:S02]  /*1f00*/  IMAD.MOV R4, RZ, RZ, -R4 ;  /* 0x000000ffff047224 */ /* 0x000fe400078e0a04 */
[----:B------:R-:W-:Y:S02]  /*1f10*/  VIADD R10, R0, 0xea ;  /* 0x000000ea000a7836 */ /* 0x000fe40000000000 */
[----:B------:R-:W-:Y:S02]  /*1f20*/  IMAD R24, R3, R4, R24 ;  /* 0x0000000403187224 */ /* 0x000fe400078e0218 */
[----:B------:R-:W-:Y:S01]  /*1f30*/  IMAD.HI.U32 R4, R2, R26, RZ ;  /* 0x0000001a02047227 */ /* 0x000fe200078e00ff */
[----:B------:R-:W-:-:S03]  /*1f40*/  IABS R25, R10 ;  /* 0x0000000a00197213 */ /* 0x000fc60000000000 */
[----:B------:R-:W-:Y:S01]  /*1f50*/  @!P2 IMAD.MOV R17, RZ, RZ, -R17 ;  /* 0x000000ffff11a224 */ /* 0x000fe200078e0a11 */
[----:B------:R-:W-:Y:S01]  /*1f60*/  ISETP.GT.U32.AND P2, PT, R3, R21, PT ;  /* 0x000000150300720c */ /* 0x000fe20003f44070 */
[----:B------:R-:W-:Y:S02]  /*1f70*/  IMAD.MOV R4, RZ, RZ, -R4 ;  /* 0x000000ffff047224 */ /* 0x000fe400078e0a04 */
[----:B------:R-:W-:-:S04]  /*1f80*/  IMAD.HI.U32 R6, R2, R25, RZ ;  /* 0x0000001902067227 */ /* 0x000fc800078e00ff */
[--C-:B------:R-:W-:Y:S02]  /*1f90*/  @!P6 IMAD.IADD R23, R23, 0x1, -R3.reuse ;  /* 0x000000011717e824 */ /* 0x100fe400078e0a03 */
[--C-:B------:R-:W-:Y:S02]  /*1fa0*/  @!P5 IMAD.IADD R22, R22, 0x1, -R3.reuse ;  /* 0x000000011616d824 */ /* 0x100fe400078e0a03 */
[C---:B------:R-:W-:Y:S01]  /*1fb0*/  IMAD R26, R3.reuse, R4, R26 ;  /* 0x00000004031a7224 */ /* 0x040fe200078e021a */
[C---:B------:R-:W-:Y:S01]  /*1fc0*/  ISETP.GT.U32.AND P6, PT, R3.reuse, R23, PT ;  /* 0x000000170300720c */ /* 0x040fe20003fc4070 */
[----:B------:R-:W-:Y:S02]  /*1fd0*/  IMAD.MOV R6, RZ, RZ, -R6 ;  /* 0x000000ffff067224 */ /* 0x000fe400078e0a06 */
[----:B------:R-:W-:Y:S01]  /*1fe0*/  @!P4 IMAD.MOV R22, RZ, RZ, -R22 ;  /* 0x000000ffff16c224 */ /* 0x000fe200078e0a16 */
[----:B------:R-:W-:Y:S01]  /*1ff0*/  ISETP.GT.U32.AND P4, PT, R3, R26, PT ;  /* 0x0000001a0300720c */ /* 0x000fe20003f84070 */
[----:B------:R-:W-:Y:S01]  /*2000*/  @!P2 IMAD.IADD R21, R21, 0x1, -R3 ;  /* 0x000000011515a824 */ /* 0x000fe200078e0a03 */
[----:B------:R-:W-:Y:S01]  /*2010*/  ISETP.GE.AND P2, PT, R8, RZ, PT ;  /* 0x000000ff0800720c */ /* 0x000fe20003f46270 */
[----:B------:R-:W-:-:S02]  /*2020*/  IMAD R25, R3, R6, R25 ;  /* 0x0000000603197224 */ /* 0x000fc400078e0219 */
[----:B------:R-:W-:Y:S01]  /*2030*/  @!P0 IMAD.MOV R20, RZ, RZ, -R20 ;  /* 0x000000ffff148224 */ /* 0x000fe200078e0a14 */
[C---:B------:R-:W-:Y:S01]  /*2040*/  ISETP.GT.U32.AND P0, PT, R3.reuse, R24, PT ;  /* 0x000000180300720c */ /* 0x040fe20003f04070 */
[C---:B------:R-:W-:Y:S01]  /*2050*/  VIADD R8, R0.reuse, 0xe7 ;  /* 0x000000e700087836 */ /* 0x040fe20000000000 */
[----:B------:R-:W-:Y:S01]  /*2060*/  ISETP.GT.U32.AND P5, PT, R3, R25, PT ;  /* 0x000000190300720c */ /* 0x000fe20003fa4070 */
[--C-:B------:R-:W-:Y:S01]  /*2070*/  @!P6 IMAD.IADD R23, R23, 0x1, -R3.reuse ;  /* 0x000000011717e824 */ /* 0x100fe200078e0a03 */
[----:B------:R-:W-:Y:S01]  /*2080*/  ISETP.GE.AND P6, PT, R7, RZ, PT ;  /* 0x000000ff0700720c */ /* 0x000fe20003fc6270 */
[----:B------:R-:W-:Y:S01]  /*2090*/  VIADD R6, R0, 0xe8 ;  /* 0x000000e800067836 */ /* 0x000fe20000000000 */
[----:B------:R-:W-:Y:S01]  /*20a0*/  IABS R28, R8 ;  /* 0x00000008001c7213 */ /* 0x000fe20000000000 */
[----:B------:R-:W-:Y:S02]  /*20b0*/  @!P4 IMAD.IADD R26, R26, 0x1, -R3 ;  /* 0x000000011a1ac824 */ /* 0x000fe400078e0a03 */
[----:B------:R-:W-:Y:S01]  /*20c0*/  @!P2 IMAD.MOV R23, RZ, RZ, -R23 ;  /* 0x000000ffff17a224 */ /* 0x000fe200078e0a17 */
[----:B------:R-:W-:Y:S01]  /*20d0*/  IABS R27, R6 ;  /* 0x00000006001b7213 */ /* 0x000fe20000000000 */
[----:B------:R-:W-:Y:S01]  /*20e0*/  VIADD R9, R0, 0xe6 ;  /* 0x000000e600097836 */ /* 0x000fe20000000000 */
[----:B------:R-:W-:Y:S01]  /*20f0*/  ISETP.GE.AND P2, PT, R6, RZ, PT ;  /* 0x000000ff0600720c */ /* 0x000fe20003f46270 */
[----:B------:R-:W-:Y:S01]  /*2100*/  @!P0 IMAD.IADD R24, R24, 0x1, -R3 ;  /* 0x0000000118188824 */ /* 0x000fe200078e0a03 */
[----:B------:R-:W-:Y:S01]  /*2110*/  ISETP.GT.U32.AND P4, PT, R3, R26, PT ;  /* 0x0000001a0300720c */ /* 0x000fe20003f84070 */
[----:B------:R-:W-:Y:S01]  /*2120*/  IMAD.HI.U32 R6, R2, R28, RZ ;  /* 0x0000001c02067227 */ /* 0x000fe200078e00ff */
[----:B------:R-:W-:-:S02]  /*2130*/  IABS R29, R9 ;  /* 0x00000009001d7213 */ /* 0x000fc40000000000 */
[----:B------:R-:W-:Y:S01]  /*2140*/  ISETP.GT.U32.AND P0, PT, R3, R24, PT ;  /* 0x000000180300720c */ /* 0x000fe20003f04070 */
[----:B------:R-:W-:Y:S02]  /*2150*/  @!P5 IMAD.IADD R25, R25, 0x1, -R3 ;  /* 0x000000011919d824 */ /* 0x000fe400078e0a03 */
[----:B------:R-:W-:Y:S02]  /*2160*/  IMAD.MOV R6, RZ, RZ, -R6 ;  /* 0x000000ffff067224 */ /* 0x000fe400078e0a06 */
[----:B------:R-:W-:Y:S01]  /*2170*/  IMAD.HI.U32 R4, R2, R27, RZ ;  /* 0x0000001b02047227 */ /* 0x000fe200078e00ff */
[----:B------:R-:W-:-:S03]  /*2180*/  ISETP.GT.U32.AND P5, PT, R3, R25, PT ;  /* 0x000000190300720c */ /* 0x000fc60003fa4070 */
[C---:B------:R-:W-:Y:S02]  /*2190*/  IMAD R28, R3.reuse, R6, R28 ;  /* 0x00000006031c7224 */ /* 0x040fe400078e021c */
[----:B------:R-:W-:Y:S02]  /*21a0*/  IMAD.MOV R4, RZ, RZ, -R4 ;  /* 0x000000ffff047224 */ /* 0x000fe400078e0a04 */
[----:B------:R-:W-:Y:S01]  /*21b0*/  @!P4 IMAD.IADD R26, R26, 0x1, -R3 ;  /* 0x000000011a1ac824 */ /* 0x000fe200078e0a03 */
[C---:B------:R-:W-:Y:S01]  /*21c0*/  ISETP.GT.U32.AND P4, PT, R3.reuse, R28, PT ;  /* 0x0000001c0300720c */ /* 0x040fe20003f84070 */
[----:B------:R-:W-:Y:S01]  /*21d0*/  @!P3 IMAD.MOV R21, RZ, RZ, -R21 ;  /* 0x000000ffff15b224 */ /* 0x000fe200078e0a15 */
[----:B------:R-:W-:Y:S01]  /*21e0*/  ISETP.GE.AND P3, PT, R10, RZ, PT ;  /* 0x000000ff0a00720c */ /* 0x000fe20003f66270 */
[----:B------:R-:W-:Y:S01]  /*21f0*/  @!P0 IMAD.IADD R24, R24, 0x1, -R3 ;  /* 0x0000000118188824 */ /* 0x000fe200078e0a03 */
[----:B------:R-:W-:Y:S01]  /*2200*/  ISETP.GE.AND P0, PT, R8, RZ, PT ;  /* 0x000000ff0800720c */ /* 0x000fe20003f06270 */
[----:B------:R-:W-:-:S02]  /*2210*/  IMAD R27, R3, R4, R27 ;  /* 0x00000004031b7224 */ /* 0x000fc400078e021b */
[----:B------:R-:W-:-:S04]  /*2220*/  IMAD.HI.U32 R7, R2, R29, RZ ;  /* 0x0000001d02077227 */ /* 0x000fc800078e00ff */
[----:B------:R-:W-:Y:S01]  /*2230*/  @!P5 IMAD.IADD R25, R25, 0x1, -R3 ;  /* 0x000000011919d824 */ /* 0x000fe200078e0a03 */
[----:B------:R-:W-:Y:S01]  /*2240*/  ISETP.GE.AND P5, PT, R9, RZ, PT ;  /* 0x000000ff0900720c */ /* 0x000fe20003fa6270 */
[----:B------:R-:W-:Y:S01]  /*2250*/  @!P1 IMAD.MOV R24, RZ, RZ, -R24 ;  /* 0x000000ffff189224 */ /* 0x000fe200078e0a18 */
[C---:B------:R-:W-:Y:S01]  /*2260*/  ISETP.GT.U32.AND P1, PT, R3.reuse, R27, PT ;  /* 0x0000001b0300720c */ /* 0x040fe20003f24070 */
[----:B------:R-:W-:Y:S02]  /*2270*/  IMAD.MOV R8, RZ, RZ, -R7 ;  /* 0x000000ffff087224 */ /* 0x000fe400078e0a07 */
[C---:B------:R-:W-:Y:S02]  /*2280*/  VIADD R4, R0.reuse, 0xe5 ;  /* 0x000000e500047836 */ /* 0x040fe40000000000 */
[----:B------:R-:W-:Y:S02]  /*2290*/  VIADD R9, R0, 0xe4 ;  /* 0x000000e400097836 */ /* 0x000fe40000000000 */
[C---:B------:R-:W-:Y:S01]  /*22a0*/  IMAD R29, R3.reuse, R8, R29 ;  /* 0x00000008031d7224 */ /* 0x040fe200078e021d */
[----:B------:R-:W-:Y:S01]  /*22b0*/  IABS R30, R4 ;  /* 0x00000004001e7213 */ /* 0x000fe20000000000 */
[----:B------:R-:W-:Y:S01]  /*22c0*/  @!P4 IMAD.IADD R28, R28, 0x1, -R3 ;  /* 0x000000011c1cc824 */ /* 0x000fe200078e0a03 */
[----:B------:R-:W-:Y:S01]  /*22d0*/  IABS R31, R9 ;  /* 0x00000009001f7213 */ /* 0x000fe20000000000 */
[----:B------:R-:W-:Y:S01]  /*22e0*/  @!P3 IMAD.MOV R25, RZ, RZ, -R25 ;  /* 0x000000ffff19b224 */ /* 0x000fe200078e0a19 */
[----:B------:R-:W-:Y:S01]  /*22f0*/  ISETP.GE.AND P3, PT, R4, RZ, PT ;  /* 0x000000ff0400720c */ /* 0x000fe20003f66270 */
[----:B------:R-:W-:Y:S01]  /*2300*/  @!P6 IMAD.MOV R26, RZ, RZ, -R26 ;  /* 0x000000ffff1ae224 */ /* 0x000fe200078e0a1a */
[C---:B------:R-:W-:Y:S01]  /*2310*/  ISETP.GT.U32.AND P4, PT, R3.reuse, R28, PT ;  /* 0x0000001c0300720c */ /* 0x040fe20003f84070 */
[----:B------:R-:W-:Y:S01]  /*2320*/  IMAD.HI.U32 R4, R2, R30, RZ ;  /* 0x0000001e02047227 */ /* 0x000fe200078e00ff */
[----:B------:R-:W-:-:S03]  /*2330*/  ISETP.GT.U32.AND P6, PT, R3, R29, PT ;  /* 0x0000001d0300720c */ /* 0x000fc60003fc4070 */
[----:B------:R-:W-:-:S04]  /*2340*/  IMAD.HI.U32 R6, R2, R31, RZ ;  /* 0x0000001f02067227 */ /* 0x000fc800078e00ff */
[----:B------:R-:W-:Y:S02]  /*2350*/  @!P1 IMAD.IADD R27, R27, 0x1, -R3 ;  /* 0x000000011b1b9824 */ /* 0x000fe400078e0a03 */
[----:B------:R-:W-:Y:S02]  /*2360*/  VIADD R10, R0, 0xe3 ;  /* 0x000000e3000a7836 */ /* 0x000fe40000000000 */
[----:B------:R-:W-:Y:S01]  /*2370*/  IMAD.MOV R4, RZ, RZ, -R4 ;  /* 0x000000ffff047224 */ /* 0x000fe200078e0a04 */
[C---:B------:R-:W-:Y:S01]  /*2380*/  ISETP.GT.U32.AND P1, PT, R3.reuse, R27, PT ;  /* 0x0000001b0300720c */ /* 0x040fe20003f24070 */
[----:B------:R-:W-:Y:S01]  /*2390*/  IMAD.MOV R6, RZ, RZ, -R6 ;  /* 0x000000ffff067224 */ /* 0x000fe200078e0a06 */
[----:B------:R-:W-:Y:S01]  /*23a0*/  IABS R32, R10 ;  /* 0x0000000a00207213 */ /* 0x000fe20000000000 */
[C---:B------:R-:W-:Y:S02]  /*23b0*/  IMAD R30, R3.reuse, R4, R30 ;  /* 0x00000004031e7224 */ /* 0x040fe400078e021e */
[----:B------:R-:W-:-:S02]  /*23c0*/  IMAD R31, R3, R6, R31 ;  /* 0x00000006031f7224 */ /* 0x000fc400078e021f */
[--C-:B------:R-:W-:Y:S01]  /*23d0*/  @!P4 IMAD.IADD R28, R28, 0x1, -R3.reuse ;  /* 0x000000011c1cc824 */ /* 0x100fe200078e0a03 */
[----:B------:R-:W-:Y:S01]  /*23e0*/  ISETP.GT.U32.AND P4, PT, R3, R30, PT ;  /* 0x0000001e0300720c */ /* 0x000fe20003f84070 */
[----:B------:R-:W-:Y:S01]  /*23f0*/  @!P6 IMAD.IADD R29, R29, 0x1, -R3 ;  /* 0x000000011d1de824 */ /* 0x000fe200078e0a03 */
[----:B------:R-:W-:Y:S01]  /*2400*/  ISETP.GT.U32.AND P6, PT, R3, R31, PT ;  /* 0x0000001f0300720c */ /* 0x000fe20003fc4070 */
[----:B------:R-:W-:-:S04]  /*2410*/  IMAD.HI.U32 R7, R2, R32, RZ ;  /* 0x0000002002077227 */ /* 0x000fc800078e00ff */
[C---:B------:R-:W-:Y:S02]  /*2420*/  VIADD R11, R0.reuse, 0xe2 ;  /* 0x000000e2000b7836 */ /* 0x040fe40000000000 */
[----:B------:R-:W-:Y:S02]  /*2430*/  IMAD.MOV R7, RZ, RZ, -R7 ;  /* 0x000000ffff077224 */ /* 0x000fe400078e0a07 */
[----:B------:R-:W-:Y:S01]  /*2440*/  @!P1 IMAD.IADD R27, R27, 0x1, -R3 ;  /* 0x000000011b1b9824 */ /* 0x000fe200078e0a03 */
[----:B------:R-:W-:Y:S01]  /*2450*/  ISETP.GE.AND P1, PT, R9, RZ, PT ;  /* 0x000000ff0900720c */ /* 0x000fe20003f26270 */
[----:B------:R-:W-:Y:S01]  /*2460*/  IMAD R32, R3, R7, R32 ;  /* 0x0000000703207224 */ /* 0x000fe200078e0220 */
[----:B------:R-:W-:Y:S01]  /*2470*/  IABS R33, R11 ;  /* 0x0000000b00217213 */ /* 0x000fe20000000000 */
[C---:B------:R-:W-:Y:S02]  /*2480*/  VIADD R7, R0.reuse, 0xe1 ;  /* 0x000000e100077836 */ /* 0x040fe40000000000 */
[----:B------:R-:W-:-:S02]  /*2490*/  VIADD R9, R0, 0xe0 ;  /* 0x000000e000097836 */ /* 0x000fc40000000000 */
[--C-:B------:R-:W-:Y:S01]  /*24a0*/  @!P4 IMAD.IADD R30, R30, 0x1, -R3.reuse ;  /* 0x000000011e1ec824 */ /* 0x100fe200078e0a03 */
[----:B------:R-:W-:Y:S01]  /*24b0*/  IABS R34, R7 ;  /* 0x0000000700227213 */ /* 0x000fe20000000000 */
[----:B------:R-:W-:Y:S01]  /*24c0*/  @!P6 IMAD.IADD R31, R31, 0x1, -R3 ;  /* 0x000000011f1fe824 */ /* 0x000fe200078e0a03 */
[----:B------:R-:W-:Y:S01]  /*24d0*/  IABS R35, R9 ;  /* 0x0000000900237213 */ /* 0x000fe20000000000 */
[----:B------:R-:W-:Y:S01]  /*24e0*/  IMAD.HI.U32 R8, R2, R33, RZ ;  /* 0x0000002102087227 */ /* 0x000fe200078e00ff */
[C---:B------:R-:W-:Y:S02]  /*24f0*/  ISETP.GT.U32.AND P4, PT, R3.reuse, R29, PT ;  /* 0x0000001d0300720c */ /* 0x040fe40003f84070 */
[C---:B------:R-:W-:Y:S01]  /*2500*/  ISETP.GT.U32.AND P6, PT, R3.reuse, R31, PT ;  /* 0x0000001f0300720c */ /* 0x040fe20003fc4070 */
[----:B------:R-:W-:Y:S01]  /*2510*/  @!P2 IMAD.MOV R27, RZ, RZ, -R27 ;  /* 0x000000ffff1ba224 */ /* 0x000fe200078e0a1b */
[----:B------:R-:W-:Y:S01]  /*2520*/  ISETP.GT.U32.AND P2, PT, R3, R30, PT ;  /* 0x0000001e0300720c */ /* 0x000fe20003f44070 */
[----:B------:R-:W-:-:S02]  /*2530*/  IMAD.MOV R8, RZ, RZ, -R8 ;  /* 0x000000ffff087224 */ /* 0x000fc400078e0a08 */
[----:B------:R-:W-:-:S04]  /*2540*/  IMAD.HI.U32 R4, R2, R34, RZ ;  /* 0x0000002202047227 */ /* 0x000fc800078e00ff */
[----:B------:R-:W-:-:S04]  /*2550*/  IMAD.HI.U32 R6, R2, R35, RZ ;  /* 0x0000002302067227 */ /* 0x000fc800078e00ff */
[C---:B------:R-:W-:Y:S02]  /*2560*/  IMAD R33, R3.reuse, R8, R33 ;  /* 0x0000000803217224 */ /* 0x040fe400078e0221 */
[----:B------:R-:W-:Y:S02]  /*2570*/  IMAD.MOV R4, RZ, RZ, -R4 ;  /* 0x000000ffff047224 */ /* 0x000fe400078e0a04 */
[----:B------:R-:W-:Y:S02]  /*2580*/  IMAD.MOV R8, RZ, RZ, -R6 ;  /* 0x000000ffff087224 */ /* 0x000fe400078e0a06 */
[----:B------:R-:W-:Y:S01]  /*2590*/  @!P0 IMAD.MOV R28, RZ, RZ, -R28 ;  /* 0x000000ffff1c8224 */ /* 0x000fe200078e0a1c */
[----:B------:R-:W-:Y:S01]  /*25a0*/  ISETP.GT.U32.AND P0, PT, R3, R32, PT ;  /* 0x000000200300720c */ /* 0x000fe20003f04070 */
[----:B------:R-:W-:Y:S01]  /*25b0*/  @!P4 IMAD.IADD R29, R29, 0x1, -R3 ;  /* 0x000000011d1dc824 */ /* 0x000fe200078e0a03 */
[C---:B------:R-:W-:Y:S01]  /*25c0*/  ISETP.GT.U32.AND P4, PT, R3.reuse, R33, PT ;  /* 0x000000210300720c */ /* 0x040fe20003f84070 */
[----:B------:R-:W-:-:S02]  /*25d0*/  IMAD R34, R3, R4, R34 ;  /* 0x0000000403227224 */ /* 0x000fc400078e0222 */
[C---:B------:R-:W-:Y:S02]  /*25e0*/  IMAD R35, R3.reuse, R8, R35 ;  /* 0x0000000803237224 */ /* 0x040fe400078e0223 */
[--C-:B------:R-:W-:Y:S01]  /*25f0*/  @!P2 IMAD.IADD R30, R30, 0x1, -R3.reuse ;  /* 0x000000011e1ea824 */ /* 0x100fe200078e0a03 */
[----:B------:R-:W-:Y:S01]  /*2600*/  ISETP.GT.U32.AND P2, PT, R3, R34, PT ;  /* 0x000000220300720c */ /* 0x000fe20003f44070 */
[--C-:B------:R-:W-:Y:S01]  /*2610*/  @!P6 IMAD.IADD R31, R31, 0x1, -R3.reuse ;  /* 0x000000011f1fe824 */ /* 0x100fe200078e0a03 */
[----:B------:R-:W-:Y:S01]  /*2620*/  ISETP.GT.U32.AND P6, PT, R3, R35, PT ;  /* 0x000000230300720c */ /* 0x000fe20003fc4070 */
[----:B------:R-:W-:Y:S02]  /*2630*/  VIADD R13, R0, 0xde ;  /* 0x000000de000d7836 */ /* 0x000fe40000000000 */
[--C-:B------:R-:W-:Y:S01]  /*2640*/  @!P0 IMAD.IADD R32, R32, 0x1, -R3.reuse ;  /* 0x0000000120208824 */ /* 0x100fe200078e0a03 */
[----:B------:R-:W-:Y:S01]  /*2650*/  ISETP.GE.AND P0, PT, R10, RZ, PT ;  /* 0x000000ff0a00720c */ /* 0x000fe20003f06270 */
[----:B------:R-:W-:Y:S01]  /*2660*/  @!P4 IMAD.IADD R33, R33, 0x1, -R3 ;  /* 0x000000012121c824 */ /* 0x000fe200078e0a03 */
[----:B------:R-:W-:Y:S01]  /*2670*/  IABS R37, R13 ;  /* 0x0000000d00257213 */ /* 0x000fe20000000000 */
[----:B------:R-:W-:Y:S01]  /*2680*/  VIADD R12, R0, 0xdf ;  /* 0x000000df000c7836 */ /* 0x000fe20000000000 */
[----:B------:R-:W-:Y:S01]  /*2690*/  ISETP.GE.AND P4, PT, R11, RZ, PT ;  /* 0x000000ff0b00720c */ /* 0x000fe20003f86270 */
[----:B------:R-:W-:-:S02]  /*26a0*/  @!P5 IMAD.MOV R29, RZ, RZ, -R29 ;  /* 0x000000ffff1dd224 */ /* 0x000fc400078e0a1d */
[--C-:B------:R-:W-:Y:S01]  /*26b0*/  @!P2 IMAD.IADD R34, R34, 0x1, -R3.reuse ;  /* 0x000000012222a824 */ /* 0x100fe200078e0a03 */
[----:B------:R-:W-:Y:S01]  /*26c0*/  ISETP.GT.U32.AND P2, PT, R3, R32, PT ;  /* 0x000000200300720c */ /* 0x000fe20003f44070 */
[----:B------:R-:W-:Y:S01]  /*26d0*/  @!P6 IMAD.IADD R35, R35, 0x1, -R3 ;  /* 0x000000012323e824 */ /* 0x000fe200078e0a03 */
[C---:B------:R-:W-:Y:S01]  /*26e0*/  ISETP.GT.U32.AND P6, PT, R3.reuse, R33, PT ;  /* 0x000000210300720c */ /* 0x040fe20003fc4070 */
[----:B------:R-:W-:Y:S01]  /*26f0*/  IMAD.HI.U32 R6, R2, R37, RZ ;  /* 0x0000002502067227 */ /* 0x000fe200078e00ff */
[----:B------:R-:W-:Y:S02]  /*2700*/  IABS R36, R12 ;  /* 0x0000000c00247213 */ /* 0x000fe40000000000 */
[----:B------:R-:W-:Y:S01]  /*2710*/  ISETP.GT.U32.AND P5, PT, R3, R34, PT ;  /* 0x000000220300720c */ /* 0x000fe20003fa4070 */
[----:B------:R-:W-:Y:S02]  /*2720*/  IMAD.MOV R6, RZ, RZ, -R6 ;  /* 0x000000ffff067224 */ /* 0x000fe400078e0a06 */
[----:B------:R-:W-:-:S02]  /*2730*/  VIADD R8, R0, 0xdd ;  /* 0x000000dd00087836 */ /* 0x000fc40000000000 */
[----:B------:R-:W-:-:S03]  /*2740*/  IMAD.HI.U32 R4, R2, R36, RZ ;  /* 0x0000002402047227 */ /* 0x000fc600078e00ff */
[----:B------:R-:W-:Y:S01]  /*2750*/  IABS R38, R8 ;  /* 0x0000000800267213 */ /* 0x000fe20000000000 */
[C---:B------:R-:W-:Y:S02]  /*2760*/  IMAD R37, R3.reuse, R6, R37 ;  /* 0x0000000603257224 */ /* 0x040fe400078e0225 */
[----:B------:R-:W-:Y:S02]  /*2770*/  VIADD R10, R0, 0xdc ;  /* 0x000000dc000a7836 */ /* 0x000fe40000000000 */
[----:B------:R-:W-:Y:S02]  /*2780*/  IMAD.MOV R4, RZ, RZ, -R4 ;  /* 0x000000ffff047224 */ /* 0x000fe400078e0a04 */
[----:B------:R-:W-:Y:S01]  /*2790*/  @!P3 IMAD.MOV R30, RZ, RZ, -R30 ;  /* 0x000000ffff1eb224 */ /* 0x000fe200078e0a1e */
[----:B------:R-:W-:Y:S01]  /*27a0*/  ISETP.GT.U32.AND P3, PT, R3, R35, PT ;  /* 0x000000230300720c */ /* 0x000fe20003f64070 */
[--C-:B------:R-:W-:Y:S01]  /*27b0*/  @!P2 IMAD.IADD R32, R32, 0x1, -R3.reuse ;  /* 0x000000012020a824 */ /* 0x100fe200078e0a03 */
[----:B------:R-:W-:Y:S01]  /*27c0*/  IABS R39, R10 ;  /* 0x0000000a00277213 */ /* 0x000fe20000000000 */
[----:B------:R-:W-:Y:S01]  /*27d0*/  @!P6 IMAD.IADD R33, R33, 0x1, -R3 ;  /* 0x000000012121e824 */ /* 0x000fe200078e0a03 */
[----:B------:R-:W-:Y:S01]  /*27e0*/  ISETP.GE.AND P2, PT, R7, RZ, PT ;  /* 0x000000ff0700720c */ /* 0x000fe20003f46270 */
[C---:B------:R-:W-:Y:S01]  /*27f0*/  IMAD R36, R3.reuse, R4, R36 ;  /* 0x0000000403247224 */ /* 0x040fe200078e0224 */
[----:B------:R-:W-:Y:S01]  /*2800*/  ISETP.GT.U32.AND P6, PT, R3, R37, PT ;  /* 0x000000250300720c */ /* 0x000fe20003fc4070 */
[----:B------:R-:W-:-:S04]  /*2810*/  IMAD.HI.U32 R4, R2, R38, RZ ;  /* 0x0000002602047227 */ /* 0x000fc800078e00ff */
[----:B------:R-:W-:Y:S01]  /*2820*/  @!P5 IMAD.IADD R34, R34, 0x1, -R3 ;  /* 0x000000012222d824 */ /* 0x000fe200078e0a03 */
[----:B------:R-:W-:Y:S01]  /*2830*/  ISETP.GE.AND P5, PT, R9, RZ, PT ;  /* 0x000000ff0900720c */ /* 0x000fe20003fa6270 */
[----:B------:R-:W-:-:S04]  /*2840*/  IMAD.HI.U32 R6, R2, R39, RZ ;  /* 0x0000002702067227 */ /* 0x000fc800078e00ff */
[----:B------:R-:W-:Y:S02]  /*2850*/  IMAD.MOV R4, RZ, RZ, -R4 ;  /* 0x000000ffff047224 */ /* 0x000fe400078e0a04 */
[----:B------:R-:W-:Y:S01]  /*2860*/  @!P1 IMAD.MOV R31, RZ, RZ, -R31 ;  /* 0x000000ffff1f9224 */ /* 0x000fe200078e0a1f */
[C---:B------:R-:W-:Y:S01]  /*2870*/  ISETP.GT.U32.AND P1, PT, R3.reuse, R36, PT ;  /* 0x000000240300720c */ /* 0x040fe20003f24070 */
[----:B------:R-:W-:Y:S02]  /*2880*/  IMAD.MOV R6, RZ, RZ, -R6 ;  /* 0x000000ffff067224 */ /* 0x000fe400078e0a06 */
[----:B------:R-:W-:Y:S02]  /*2890*/  IMAD R38, R3, R4, R38 ;  /* 0x0000000403267224 */ /* 0x000fe400078e0226 */
[--C-:B------:R-:W-:Y:S01]  /*28a0*/  @!P3 IMAD.IADD R35, R35, 0x1, -R3.reuse ;  /* 0x000000012323b824 */ /* 0x100fe200078e0a03 */
[----:B------:R-:W-:Y:S01]  /*28b0*/  ISETP.GE.AND P3, PT, R12, RZ, PT ;  /* 0x000000ff0c00720c */ /* 0x000fe20003f66270 */
[----:B------:R-:W-:Y:S01]  /*28c0*/  @!P6 IMAD.IADD R37, R37, 0x1, -R3 ;  /* 0x000000012525e824 */ /* 0x000fe200078e0a03 */
[----:B------:R-:W-:Y:S01]  /*28d0*/  ISETP.GE.AND P6, PT, R8, RZ, PT ;  /* 0x000000ff0800720c */ /* 0x000fe20003fc6270 */
[----:B------:R-:W-:-:S02]  /*28e0*/  IMAD R39, R3, R6, R39 ;  /* 0x0000000603277224 */ /* 0x000fc400078e0227 */
[----:B------:R-:W-:Y:S01]  /*28f0*/  @!P2 IMAD.MOV R34, RZ, RZ, -R34 ;  /* 0x000000ffff22a224 */ /* 0x000fe200078e0a22 */
[C---:B------:R-:W-:Y:S01]  /*2900*/  ISETP.GT.U32.AND P2, PT, R3.reuse, R38, PT ;  /* 0x000000260300720c */ /* 0x040fe20003f44070 */
[----:B------:R-:W-:Y:S01]  /*2910*/  @!P4 IMAD.MOV R33, RZ, RZ, -R33 ;  /* 0x000000ffff21c224 */ /* 0x000fe200078e0a21 */
[C---:B------:R-:W-:Y:S01]  /*2920*/  ISETP.GT.U32.AND P4, PT, R3.reuse, R37, PT ;  /* 0x000000250300720c */ /* 0x040fe20003f84070 */
[----:B------:R-:W-:Y:S01]  /*2930*/  @!P5 IMAD.MOV R35, RZ, RZ, -R35 ;  /* 0x000000ffff23d224 */ /* 0x000fe200078e0a23 */
[----:B------:R-:W-:Y:S01]  /*2940*/  ISETP.GT.U32.AND P5, PT, R3, R39, PT ;  /* 0x000000270300720c */ /* 0x000fe20003fa4070 */
[--C-:B------:R-:W-:Y:S01]  /*2950*/  @!P1 IMAD.IADD R36, R36, 0x1, -R3.reuse ;  /* 0x0000000124249824 */ /* 0x100fe200078e0a03 */
[----:B------:R-:W-:Y:S01]  /*2960*/  ISETP.GE.AND P1, PT, R13, RZ, PT ;  /* 0x000000ff0d00720c */ /* 0x000fe20003f26270 */
[C---:B------:R-:W-:Y:S02]  /*2970*/  VIADD R4, R0.reuse, 0xdb ;  /* 0x000000db00047836 */ /* 0x040fe40000000000 */
[----:B------:R-:W-:Y:S01]  /*2980*/  @!P0 IMAD.MOV R32, RZ, RZ, -R32 ;  /* 0x000000ffff208224 */ /* 0x000fe200078e0a20 */
[----:B------:R-:W-:Y:S01]  /*2990*/  ISETP.GT.U32.AND P0, PT, R3, R36, PT ;  /* 0x000000240300720c */ /* 0x000fe20003f04070 */
[----:B------:R-:W-:Y:S01]  /*29a0*/  VIADD R6, R0, 0xda ;  /* 0x000000da00067836 */ /* 0x000fe20000000000 */
[----:B------:R-:W-:Y:S01]  /*29b0*/  IABS R40, R4 ;  /* 0x0000000400287213 */ /* 0x000fe20000000000 */
[----:B------:R-:W-:-:S02]  /*29c0*/  @!P2 IMAD.IADD R38, R38, 0x1, -R3 ;  /* 0x000000012626a824 */ /* 0x000fc400078e0a03 */
[--C-:B------:R-:W-:Y:S01]  /*29d0*/  @!P4 IMAD.IADD R37, R37, 0x1, -R3.reuse ;  /* 0x000000012525c824 */ /* 0x100fe200078e0a03 */
[----:B------:R-:W-:Y:S01]  /*29e0*/  ISETP.GE.AND P4, PT, R4, RZ, PT ;  /* 0x000000ff0400720c */ /* 0x000fe20003f86270 */
[--C-:B------:R-:W-:Y:S01]  /*29f0*/  @!P5 IMAD.IADD R39, R39, 0x1, -R3.reuse ;  /* 0x000000012727d824 */ /* 0x100fe200078e0a03 */
[C---:B------:R-:W-:Y:S01]  /*2a00*/  ISETP.GT.U32.AND P5, PT, R3.reuse, R38, PT ;  /* 0x000000260300720c */ /* 0x040fe20003fa4070 */
[----:B------:R-:W-:Y:S01]  /*2a10*/  IMAD.HI.U32 R4, R2, R40, RZ ;  /* 0x0000002802047227 */ /* 0x000fe200078e00ff */
[----:B------:R-:W-:Y:S02]  /*2a20*/  IABS R41, R6 ;  /* 0x0000000600297213 */ /* 0x000fe40000000000 */
[----:B------:R-:W-:Y:S01]  /*2a30*/  ISETP.GE.AND P2, PT, R6, RZ, PT ;  /* 0x000000ff0600720c */ /* 0x000fe20003f46270 */
[----:B------:R-:W-:Y:S02]  /*2a40*/  IMAD.MOV R4, RZ, RZ, -R4 ;  /* 0x000000ffff047224 */ /* 0x000fe400078e0a04 */
[----:B------:R-:W-:Y:S01]  /*2a50*/  @!P0 IMAD.IADD R36, R36, 0x1, -R3 ;  /* 0x0000000124248824 */ /* 0x000fe200078e0a03 */
[----:B------:R-:W-:Y:S01]  /*2a60*/  ISETP.GE.AND P0, PT, R10, RZ, PT ;  /* 0x000000ff0a00720c */ /* 0x000fe20003f06270 */
[----:B------:R-:W-:-:S02]  /*2a70*/  IMAD R40, R3, R4, R40 ;  /* 0x0000000403287224 */ /* 0x000fc400078e0228 */
[----:B------:R-:W-:-:S04]  /*2a80*/  IMAD.HI.U32 R6, R2, R41, RZ ;  /* 0x0000002902067227 */ /* 0x000fc800078e00ff */
[----:B------:R-:W-:Y:S01]  /*2a90*/  @!P3 IMAD.MOV R36, RZ, RZ, -R36 ;  /* 0x000000ffff24b224 */ /* 0x000fe200078e0a24 */
[C---:B------:R-:W-:Y:S01]  /*2aa0*/  ISETP.GT.U32.AND P3, PT, R3.reuse, R39, PT ;  /* 0x000000270300720c */ /* 0x040fe20003f64070 */
[----:B------:R-:W-:Y:S01]  /*2ab0*/  @!P5 IMAD.IADD R38, R38, 0x1, -R3 ;  /* 0x000000012626d824 */ /* 0x000fe200078e0a03 */
[C---:B------:R-:W-:Y:S01]  /*2ac0*/  ISETP.GT.U32.AND P5, PT, R3.reuse, R40, PT ;  /* 0x000000280300720c */ /* 0x040fe20003fa4070 */
[----:B------:R-:W-:Y:S02]  /*2ad0*/  IMAD.MOV R6, RZ, RZ, -R6 ;  /* 0x000000ffff067224 */ /* 0x000fe400078e0a06 */
[C---:B------:R-:W-:Y:S02]  /*2ae0*/  VIADD R7, R0.reuse, 0xd9 ;  /* 0x000000d900077836 */ /* 0x040fe40000000000 */
[C---:B------:R-:W-:Y:S02]  /*2af0*/  IMAD R41, R3.reuse, R6, R41 ;  /* 0x0000000603297224 */ /* 0x040fe400078e0229 */
[----:B------:R-:W-:Y:S01]  /*2b00*/  VIADD R4, R0, 0xd8 ;  /* 0x000000d800047836 */ /* 0x000fe20000000000 */
[----:B------:R-:W-:Y:S01]  /*2b10*/  IABS R42, R7 ;  /* 0x00000007002a7213 */ /* 0x000fe20000000000 */
[----:B------:R-:W-:Y:S01]  /*2b20*/  @!P6 IMAD.MOV R38, RZ, RZ, -R38 ;  /* 0x000000ffff26e224 */ /* 0x000fe200078e0a26 */
[----:B------:R-:W-:Y:S01]  /*2b30*/  ISETP.GT.U32.AND P6, PT, R3, R41, PT ;  /* 0x000000290300720c */ /* 0x000fe20003fc4070 */
[--C-:B------:R-:W-:Y:S01]  /*2b40*/  @!P3 IMAD.IADD R39, R39, 0x1, -R3.reuse ;  /* 0x000000012727b824 */ /* 0x100fe200078e0a03 */
[----:B------:R-:W-:Y:S01]  /*2b50*/  ISETP.GE.AND P3, PT, R4, RZ, PT ;  /* 0x000000ff0400720c */ /* 0x000fe20003f66270 */
[----:B------:R-:W-:Y:S01]  /*2b60*/  @!P5 IMAD.IADD R40, R40, 0x1, -R3 ;  /* 0x000000012828d824 */ /* 0x000fe200078e0a03 */
[----:B------:R-:W-:Y:S01]  /*2b70*/  IABS R43, R4 ;  /* 0x00000004002b7213 */ /* 0x000fe20000000000 */
[----:B------:R-:W-:-:S03]  /*2b80*/  IMAD.HI.U32 R4, R2, R42, RZ ;  /* 0x0000002a02047227 */ /* 0x000fc600078e00ff */
[----:B------:R-:W-:Y:S01]  /*2b90*/  ISETP.GT.U32.AND P5, PT, R3, R40, PT ;  /* 0x000000280300720c */ /* 0x000fe20003fa4070 */
[----:B------:R-:W-:Y:S01]  /*2ba0*/  @!P1 IMAD.MOV R37, RZ, RZ, -R37 ;  /* 0x000000ffff259224 */ /* 0x000fe200078e0a25 */
[----:B------:R-:W-:Y:S01]  /*2bb0*/  ISETP.GE.AND P1, PT, R7, RZ, PT ;  /* 0x000000ff0700720c */ /* 0x000fe20003f26270 */
[----:B------:R-:W-:Y:S02]  /*2bc0*/  VIADD R6, R0, 0xd7 ;  /* 0x000000d700067836 */ /* 0x000fe40000000000 */
[----:B------:R-:W-:Y:S02]  /*2bd0*/  IMAD.MOV R7, RZ, RZ, -R4 ;  /* 0x000000ffff077224 */ /* 0x000fe400078e0a04 */
[----:B------:R-:W-:Y:S01]  /*2be0*/  IMAD.HI.U32 R4, R2, R43, RZ ;  /* 0x0000002b02047227 */ /* 0x000fe200078e00ff */
[----:B------:R-:W-:-:S03]  /*2bf0*/  IABS R44, R6 ;  /* 0x00000006002c7213 */ /* 0x000fc60000000000 */
[----:B------:R-:W-:Y:S02]  /*2c00*/  VIADD R8, R0, 0xd6 ;  /* 0x000000d600087836 */ /* 0x000fe40000000000 */
[----:B------:R-:W-:Y:S02]  /*2c10*/  @!P6 IMAD.IADD R41, R41, 0x1, -R3 ;  /* 0x000000012929e824 */ /* 0x000fe400078e0a03 */
[----:B------:R-:W-:Y:S01]  /*2c20*/  IMAD.MOV R4, RZ, RZ, -R4 ;  /* 0x000000ffff047224 */ /* 0x000fe200078e0a04 */
[----:B------:R-:W-:Y:S01]  /*2c30*/  IABS R45, R8 ;  /* 0x00000008002d7213 */ /* 0x000fe20000000000 */
[C---:B------:R-:W-:Y:S01]  /*2c40*/  IMAD R42, R3.reuse, R7, R42 ;  /* 0x00000007032a7224 */ /* 0x040fe200078e022a */
[C---:B------:R-:W-:Y:S01]  /*2c50*/  ISETP.GT.U32.AND P6, PT, R3.reuse, R41, PT ;  /* 0x000000290300720c */ /* 0x040fe20003fc4070 */
[----:B------:R-:W-:Y:S02]  /*2c60*/  IMAD R43, R3, R4, R43 ;  /* 0x00000004032b7224 */ /* 0x000fe400078e022b */
[----:B------:R-:W-:-:S04]  /*2c70*/  IMAD.HI.U32 R4, R2, R44, RZ ;  /* 0x0000002c02047227 */ /* 0x000fc800078e00ff */
[----:B------:R-:W-:Y:S01]  /*2c80*/  @!P0 IMAD.MOV R39, RZ, RZ, -R39 ;  /* 0x000000ffff278224 */ /* 0x000fe200078e0a27 */
[----:B------:R-:W-:Y:S01]  /*2c90*/  ISETP.GE.AND P0, PT, R6, RZ, PT ;  /* 0x000000ff0600720c */ /* 0x000fe20003f06270 */
[----:B------:R-:W-:Y:S01]  /*2ca0*/  @!P5 IMAD.IADD R40, R40, 0x1, -R3 ;  /* 0x000000012828d824 */ /* 0x000fe200078e0a03 */
[----:B------:R-:W-:Y:S01]  /*2cb0*/  ISETP.GT.U32.AND P5, PT, R3, R42, PT ;  /* 0x0000002a0300720c */ /* 0x000fe20003fa4070 */
[----:B------:R-:W-:-:S04]  /*2cc0*/  IMAD.HI.U32 R6, R2, R45, RZ ;  /* 0x0000002d02067227 */ /* 0x000fc800078e00ff */
[----:B------:R-:W-:Y:S02]  /*2cd0*/  IMAD.MOV R4, RZ, RZ, -R4 ;  /* 0x000000ffff047224 */ /* 0x000fe400078e0a04 */
[----:B------:R-:W-:Y:S02]  /*2ce0*/  IMAD.MOV R6, RZ, RZ, -R6 ;  /* 0x000000ffff067224 */ /* 0x000fe400078e0a06 */
[C---:B------:R-:W-:Y:S02]  /*2cf0*/  IMAD R44, R3.reuse, R4, R44 ;  /* 0x00000004032c7224 */ /* 0x040fe400078e022c */
[----:B------:R-:W-:Y:S02]  /*2d00*/  IMAD R45, R3, R6, R45 ;  /* 0x00000006032d7224 */ /* 0x000fe400078e022d */
[----:B------:R-:W-:Y:S01]  /*2d10*/  @!P6 IMAD.IADD R41, R41, 0x1, -R3 ;  /* 0x000000012929e824 */ /* 0x000fe200078e0a03 */
[----:B------:R-:W-:Y:S01]  /*2d20*/  ISETP.GT.U32.AND P6, PT, R3, R44, PT ;  /* 0x0000002c0300720c */ /* 0x000fe20003fc4070 */
[----:B------:R-:W-:-:S02]  /*2d30*/  VIADD R7, R0, 0xd5 ;  /* 0x000000d500077836 */ /* 0x000fc40000000000 */
[--C-:B------:R-:W-:Y:S01]  /*2d40*/  @!P5 IMAD.IADD R42, R42, 0x1, -R3.reuse ;  /* 0x000000012a2ad824 */ /* 0x100fe200078e0a03 */
[C---:B------:R-:W-:Y:S01]  /*2d50*/  ISETP.GT.U32.AND P5, PT, R3.reuse, R45, PT ;  /* 0x0000002d0300720c */ /* 0x040fe20003fa4070 */
[----:B------:R-:W-:Y:S01]  /*2d60*/  @!P4 IMAD.MOV R40, RZ, RZ, -R40 ;  /* 0x000000ffff28c224 */ /* 0x000fe200078e0a28 */
[----:B------:R-:W-:Y:S01]  /*2d70*/  IABS R46, R7 ;  /* 0x00000007002e7213 */ /* 0x000fe20000000000 */
[C---:B------:R-:W-:Y:S01]  /*2d80*/  VIADD R9, R0.reuse, 0xd4 ;  /* 0x000000d400097836 */ /* 0x040fe20000000000 */
[----:B------:R-:W-:Y:S01]  /*2d90*/  ISETP.GT.U32.AND P4, PT, R3, R43, PT ;  /* 0x0000002b0300720c */ /* 0x000fe20003f84070 */
[----:B------:R-:W-:Y:S02]  /*2da0*/  VIADD R10, R0, 0xd3 ;  /* 0x000000d3000a7836 */ /* 0x000fe40000000000 */
[----:B------:R-:W-:Y:S01]  /*2db0*/  IMAD.HI.U32 R4, R2, R46, RZ ;  /* 0x0000002e02047227 */ /* 0x000fe200078e00ff */
[----:B------:R-:W-:Y:S02]  /*2dc0*/  IABS R47, R9 ;  /* 0x00000009002f7213 */ /* 0x000fe40000000000 */
[----:B------:R-:W-:Y:S01]  /*2dd0*/  IABS R48, R10 ;  /* 0x0000000a00307213 */ /* 0x000fe20000000000 */
[----:B------:R-:W-:-:S02]  /*2de0*/  @!P6 IMAD.IADD R44, R44, 0x1, -R3 ;  /* 0x000000012c2ce824 */ /* 0x000fc400078e0a03 */
[----:B------:R-:W-:Y:S02]  /*2df0*/  IMAD.MOV R4, RZ, RZ, -R4 ;  /* 0x000000ffff047224 */ /* 0x000fe400078e0a04 */
[----:B------:R-:W-:Y:S01]  /*2e00*/  @!P5 IMAD.IADD R45, R45, 0x1, -R3 ;  /* 0x000000012d2dd824 */ /* 0x000fe200078e0a03 */
[C---:B------:R-:W-:Y:S01]  /*2e10*/  ISETP.GT.U32.AND P5, PT, R3.reuse, R44, PT ;  /* 0x0000002c0300720c */ /* 0x040fe20003fa4070 */
[----:B------:R-:W-:Y:S02]  /*2e20*/  IMAD R46, R3, R4, R46 ;  /* 0x00000004032e7224 */ /* 0x000fe400078e022e */
[----:B------:R-:W-:-:S04]  /*2e30*/  IMAD.HI.U32 R4, R2, R47, RZ ;  /* 0x0000002f02047227 */ /* 0x000fc800078e00ff */
[----:B------:R-:W-:Y:S01]  /*2e40*/  @!P4 IMAD.IADD R43, R43, 0x1, -R3 ;  /* 0x000000012b2bc824 */ /* 0x000fe200078e0a03 */
[C---:B------:R-:W-:Y:S01]  /*2e50*/  ISETP.GT.U32.AND P4, PT, R3.reuse, R42, PT ;  /* 0x0000002a0300720c */ /* 0x040fe20003f84070 */
[----:B------:R-:W-:Y:S02]  /*2e60*/  IMAD.MOV R4, RZ, RZ, -R4 ;  /* 0x000000ffff047224 */ /* 0x000fe400078e0a04 */
[----:B------:R-:W-:Y:S01]  /*2e70*/  VIADD R11, R0, 0xd2 ;  /* 0x000000d2000b7836 */ /* 0x000fe20000000000 */
[C---:B------:R-:W-:Y:S01]  /*2e80*/  ISETP.GT.U32.AND P6, PT, R3.reuse, R43, PT ;  /* 0x0000002b0300720c */ /* 0x040fe20003fc4070 */
[C---:B------:R-:W-:Y:S02]  /*2e90*/  IMAD R47, R3.reuse, R4, R47 ;  /* 0x00000004032f7224 */ /* 0x040fe400078e022f */
[----:B------:R-:W-:Y:S01]  /*2ea0*/  @!P5 IMAD.IADD R44, R44, 0x1, -R3 ;  /* 0x000000012c2cd824 */ /* 0x000fe200078e0a03 */
[----:B------:R-:W-:Y:S01]  /*2eb0*/  IABS R49, R11 ;  /* 0x0000000b00317213 */ /* 0x000fe20000000000 */
[----:B------:R-:W-:Y:S01]  /*2ec0*/  IMAD.HI.U32 R4, R2, R48, RZ ;  /* 0x0000003002047227 */ /* 0x000fe200078e00ff */
[----:B------:R-:W-:-:S03]  /*2ed0*/  ISETP.GT.U32.AND P5, PT, R3, R47, PT ;  /* 0x0000002f0300720c */ /* 0x000fc60003fa4070 */
[----:B------:R-:W-:Y:S02]  /*2ee0*/  IMAD.MOV R4, RZ, RZ, -R4 ;  /* 0x000000ffff047224 */ /* 0x000fe400078e0a04 */
[----:B------:R-:W-:Y:S01]  /*2ef0*/  @!P2 IMAD.MOV R41, RZ, RZ, -R41 ;  /* 0x000000ffff29a224 */ /* 0x000fe200078e0a29 */
[----:B------:R-:W-:Y:S01]  /*2f00*/  ISETP.GT.U32.AND P2, PT, R3, R45, PT ;  /* 0x0000002d0300720c */ /* 0x000fe20003f44070 */
[--C-:B------:R-:W-:Y:S01]  /*2f10*/  @!P6 IMAD.IADD R43, R43, 0x1, -R3.reuse ;  /* 0x000000012b2be824 */ /* 0x100fe200078e0a03 */
[----:B------:R-:W-:Y:S01]  /*2f20*/  ISETP.GE.AND P6, PT, R8, RZ, PT ;  /* 0x000000ff0800720c */ /* 0x000fe20003fc6270 */
[----:B------:R-:W-:Y:S02]  /*2f30*/  VIADD R8, R0, 0xd1 ;  /* 0x000000d100087836 */ /* 0x000fe40000000000 */
[----:B------:R-:W-:Y:S02]  /*2f40*/  IMAD R48, R3, R4, R48 ;  /* 0x0000000403307224 */ /* 0x000fe400078e0230 */
[--C-:B------:R-:W-:Y:S01]  /*2f50*/  @!P5 IMAD.IADD R47, R47, 0x1, -R3.reuse ;  /* 0x000000012f2fd824 */ /* 0x100fe200078e0a03 */
[----:B------:R-:W-:Y:S01]  /*2f60*/  IABS R50, R8 ;  /* 0x0000000800327213 */ /* 0x000fe20000000000 */
[----:B------:R-:W-:Y:S01]  /*2f70*/  @!P4 IMAD.IADD R42, R42, 0x1, -R3 ;  /* 0x000000012a2ac824 */ /* 0x000fe200078e0a03 */
[C---:B------:R-:W-:Y:S01]  /*2f80*/  ISETP.GT.U32.AND P4, PT, R3.reuse, R46, PT ;  /* 0x0000002e0300720c */ /* 0x040fe20003f84070 */
[----:B------:R-:W-:Y:S01]  /*2f90*/  IMAD.HI.U32 R6, R2, R49, RZ ;  /* 0x0000003102067227 */ /* 0x000fe200078e00ff */
[----:B------:R-:W-:-:S03]  /*2fa0*/  ISETP.GT.U32.AND P5, PT, R3, R47, PT ;  /* 0x0000002f0300720c */ /* 0x000fc60003fa4070 */
[----:B------:R-:W-:-:S04]  /*2fb0*/  IMAD.HI.U32 R4, R2, R50, RZ ;  /* 0x0000003202047227 */ /* 0x000fc800078e00ff */
[----:B------:R-:W-:Y:S02]  /*2fc0*/  IMAD.MOV R4, RZ, RZ, -R4 ;  /* 0x000000ffff047224 */ /* 0x000fe400078e0a04 */
[----:B------:R-:W-:Y:S02]  /*2fd0*/  IMAD.MOV R6, RZ, RZ, -R6 ;  /* 0x000000ffff067224 */ /* 0x000fe400078e0a06 */
[----:B------:R-:W-:Y:S02]  /*2fe0*/  IMAD R50, R3, R4, R50 ;  /* 0x0000000403327224 */ /* 0x000fe400078e0232 */
[--C-:B------:R-:W-:Y:S02]  /*2ff0*/  @!P5 IMAD.IADD R47, R47, 0x1, -R3.reuse ;  /* 0x000000012f2fd824 */ /* 0x100fe400078e0a03 */
[--C-:B------:R-:W-:Y:S01]  /*3000*/  @!P2 IMAD.IADD R45, R45, 0x1, -R3.reuse ;  /* 0x000000012d2da824 */ /* 0x100fe200078e0a03 */
[----:B------:R-:W-:Y:S01]  /*3010*/  ISETP.GT.U32.AND P5, PT, R3, R50, PT ;  /* 0x000000320300720c */ /* 0x000fe20003fa4070 */
[----:B------:R-:W-:Y:S01]  /*3020*/  @!P4 IMAD.IADD R46, R46, 0x1, -R3 ;  /* 0x000000012e2ec824 */ /* 0x000fe200078e0a03 */
[----:B------:R-:W-:Y:S01]  /*3030*/  ISETP.GE.AND P2, PT, R7, RZ, PT ;  /* 0x000000ff0700720c */ /* 0x000fe20003f46270 */
[----:B------:R-:W-:Y:S01]  /*3040*/  IMAD R49, R3, R6, R49 ;  /* 0x0000000603317224 */ /* 0x000fe200078e0231 */
[----:B------:R-:W-:Y:S01]  /*3050*/  ISETP.GE.AND P4, PT, R9, RZ, PT ;  /* 0x000000ff0900720c */ /* 0x000fe20003f86270 */
[----:B------:R-:W-:-:S02]  /*3060*/  VIADD R7, R0, 0xd0 ;  /* 0x000000d000077836 */ /* 0x000fc40000000000 */
[----:B------:R-:W-:Y:S01]  /*3070*/  @!P3 IMAD.MOV R43, RZ, RZ, -R43 ;  /* 0x000000ffff2bb224 */ /* 0x000fe200078e0a2b */
[C---:B------:R-:W-:Y:S01]  /*3080*/  ISETP.GT.U32.AND P3, PT, R3.reuse, R48, PT ;  /* 0x000000300300720c */ /* 0x040fe20003f64070 */
[----:B------:R-:W-:Y:S01]  /*3090*/  @!P1 IMAD.MOV R42, RZ, RZ, -R42 ;  /* 0x000000ffff2a9224 */ /* 0x000fe200078e0a2a */
[C---:B------:R-:W-:Y:S01]  /*30a0*/  ISETP.GT.U32.AND P1, PT, R3.reuse, R46, PT ;  /* 0x0000002e0300720c */ /* 0x040fe20003f24070 */
[----:B------:R-:W-:Y:S01]  /*30b0*/  @!P6 IMAD.MOV R45, RZ, RZ, -R45 ;  /* 0x000000ffff2de224 */ /* 0x000fe200078e0a2d */
[C---:B------:R-:W-:Y:S01]  /*30c0*/  ISETP.GT.U32.AND P6, PT, R3.reuse, R49, PT ;  /* 0x000000310300720c */ /* 0x040fe20003fc4070 */
[----:B------:R-:W-:Y:S01]  /*30d0*/  VIADD R9, R0, 0xcf ;  /* 0x000000cf00097836 */ /* 0x000fe20000000000 */
[----:B------:R-:W-:Y:S01]  /*30e0*/  IABS R51, R7 ;  /* 0x0000000700337213 */ /* 0x000fe20000000000 */
[----:B------:R-:W-:Y:S02]  /*30f0*/  @!P5 IMAD.IADD R50, R50, 0x1, -R3 ;  /* 0x000000013232d824 */ /* 0x000fe400078e0a03 */
[----:B------:R-:W-:Y:S01]  /*3100*/  @!P0 IMAD.MOV R44, RZ, RZ, -R44 ;  /* 0x000000ffff2c8224 */ /* 0x000fe200078e0a2c */
[----:B------:R-:W-:Y:S01]  /*3110*/  IABS R52, R9 ;  /* 0x0000000900347213 */ /* 0x000fe20000000000 */
[----:B------:R-:W-:Y:S01]  /*3120*/  IMAD.HI.U32 R4, R2, R51, RZ ;  /* 0x0000003302047227 */ /* 0x000fe200078e00ff */
[----:B------:R-:W-:-:S02]  /*3130*/  ISETP.GT.U32.AND P5, PT, R3, R50, PT ;  /* 0x000000320300720c */ /* 0x000fc40003fa4070 */
[----:B------:R-:W-:Y:S01]  /*3140*/  ISETP.GE.AND P0, PT, R10, RZ, PT ;  /* 0x000000ff0a00720c */ /* 0x000fe20003f06270 */
[----:B------:R-:W-:Y:S02]  /*3150*/  IMAD.MOV R6, RZ, RZ, -R4 ;  /* 0x000000ffff067224 */ /* 0x000fe400078e0a04 */
[----:B------:R-:W-:Y:S01]  /*3160*/  @!P3 IMAD.IADD R48, R48, 0x1, -R3 ;  /* 0x000000013030b824 */ /* 0x000fe200078e0a03 */
[----:B------:R-:W-:Y:S01]  /*3170*/  ISETP.GE.AND P3, PT, R8, RZ, PT ;  /* 0x000000ff0800720c */ /* 0x000fe20003f66270 */
[----:B------:R-:W-:-:S04]  /*3180*/  IMAD.HI.U32 R4, R2, R52, RZ ;  /* 0x0000003402047227 */ /* 0x000fc800078e00ff */
[--C-:B------:R-:W-:Y:S01]  /*3190*/  @!P1 IMAD.IADD R46, R46, 0x1, -R3.reuse ;  /* 0x000000012e2e9824 */ /* 0x100fe200078e0a03 */
[----:B------:R-:W-:Y:S01]  /*31a0*/  ISETP.GE.AND P1, PT, R11, RZ, PT ;  /* 0x000000ff0b00720c */ /* 0x000fe20003f26270 */
[--C-:B------:R-:W-:Y:S01]  /*31b0*/  @!P6 IMAD.IADD R49, R49, 0x1, -R3.reuse ;  /* 0x000000013131e824 */ /* 0x100fe200078e0a03 */
[C---:B------:R-:W-:Y:S01]  /*31c0*/  ISETP.GT.U32.AND P6, PT, R3.reuse, R48, PT ;  /* 0x000000300300720c */ /* 0x040fe20003fc4070 */
[----:B------:R-:W-:Y:S02]  /*31d0*/  IMAD.MOV R4, RZ, RZ, -R4 ;  /* 0x000000ffff047224 */ /* 0x000fe400078e0a04 */
[----:B------:R-:W-:Y:S01]  /*31e0*/  @!P2 IMAD.MOV R46, RZ, RZ, -R46 ;  /* 0x000000ffff2ea224 */ /* 0x000fe200078e0a2e */
[C---:B------:R-:W-:Y:S01]  /*31f0*/  ISETP.GT.U32.AND P2, PT, R3.reuse, R49, PT ;  /* 0x000000310300720c */ /* 0x040fe20003f44070 */
[----:B------:R-:W-:Y:S02]  /*3200*/  IMAD R52, R3, R4, R52 ;  /* 0x0000000403347224 */ /* 0x000fe400078e0234 */
[----:B------:R-:W-:-:S02]  /*3210*/  @!P5 IMAD.IADD R50, R50, 0x1, -R3 ;  /* 0x000000013232d824 */ /* 0x000fc400078e0a03 */
[----:B------:R-:W-:Y:S01]  /*3220*/  VIADD R8, R0, 0xce ;  /* 0x000000ce00087836 */ /* 0x000fe20000000000 */
[C---:B------:R-:W-:Y:S01]  /*3230*/  ISETP.GT.U32.AND P5, PT, R3.reuse, R52, PT ;  /* 0x000000340300720c */ /* 0x040fe20003fa4070 */
[C---:B------:R-:W-:Y:S02]  /*3240*/  IMAD R51, R3.reuse, R6, R51 ;  /* 0x0000000603337224 */ /* 0x040fe400078e0233 */
[--C-:B------:R-:W-:Y:S01]  /*3250*/  @!P6 IMAD.IADD R48, R48, 0x1, -R3.reuse ;  /* 0x000000013030e824 */ /* 0x100fe200078e0a03 */
[----:B------:R-:W-:Y:S01]  /*3260*/  IABS R53, R8 ;  /* 0x0000000800357213 */ /* 0x000fe20000000000 */
[C---:B------:R-:W-:Y:S01]  /*3270*/  VIADD R10, R0.reuse, 0xcd ;  /* 0x000000cd000a7836 */ /* 0x040fe20000000000 */
[----:B------:R-:W-:Y:S01]  /*3280*/  ISETP.GT.U32.AND P6, PT, R3, R51, PT ;  /* 0x000000330300720c */ /* 0x000fe20003fc4070 */
[----:B------:R-:W-:Y:S01]  /*3290*/  @!P2 IMAD.IADD R49, R49, 0x1, -R3 ;  /* 0x000000013131a824 */ /* 0x000fe200078e0a03 */
[----:B------:R-:W-:Y:S01]  /*32a0*/  ISETP.GE.AND P2, PT, R7, RZ, PT ;  /* 0x000000ff0700720c */ /* 0x000fe20003f46270 */
[----:B------:R-:W-:Y:S01]  /*32b0*/  VIADD R7, R0, 0xcc ;  /* 0x000000cc00077836 */ /* 0x000fe20000000000 */
[----:B------:R-:W-:Y:S01]  /*32c0*/  IABS R54, R10 ;  /* 0x0000000a00367213 */ /* 0x000fe20000000000 */
[----:B------:R-:W-:-:S03]  /*32d0*/  IMAD.HI.U32 R4, R2, R53, RZ ;  /* 0x0000003502047227 */ /* 0x000fc600078e00ff */
[----:B------:R-:W-:Y:S01]  /*32e0*/  IABS R55, R7 ;  /* 0x0000000700377213 */ /* 0x000fe20000000000 */
[--C-:B------:R-:W-:Y:S02]  /*32f0*/  @!P5 IMAD.IADD R52, R52, 0x1, -R3.reuse ;  /* 0x000000013434d824 */ /* 0x100fe400078e0a03 */
[----:B------:R-:W-:Y:S02]  /*3300*/  IMAD.MOV R4, RZ, RZ, -R4 ;  /* 0x000000ffff047224 */ /* 0x000fe400078e0a04 */
[----:B------:R-:W-:Y:S01]  /*3310*/  @!P6 IMAD.IADD R51, R51, 0x1, -R3 ;  /* 0x000000013333e824 */ /* 0x000fe200078e0a03 */
[C---:B------:R-:W-:Y:S01]  /*3320*/  ISETP.GT.U32.AND P5, PT, R3.reuse, R52, PT ;  /* 0x000000340300720c */ /* 0x040fe20003fa4070 */
[----:B------:R-:W-:Y:S01]  /*3330*/  IMAD R53, R3, R4, R53 ;  /* 0x0000000403357224 */ /* 0x000fe200078e0235 */
[----:B------:R-:W-:Y:S01]  /*3340*/  ISETP.GE.AND P6, PT, R9, RZ, PT ;  /* 0x000000ff0900720c */ /* 0x000fe20003fc6270 */
[----:B------:R-:W-:-:S04]  /*3350*/  IMAD.HI.U32 R4, R2, R55, RZ ;  /* 0x0000003702047227 */ /* 0x000fc800078e00ff */
[----:B------:R-:W-:Y:S01]  /*3360*/  @!P4 IMAD.MOV R47, RZ, RZ, -R47 ;  /* 0x000000ffff2fc224 */ /* 0x000fe200078e0a2f */
[C---:B------:R-:W-:Y:S01]  /*3370*/  ISETP.GT.U32.AND P4, PT, R3.reuse, R51, PT ;  /* 0x000000330300720c */ /* 0x040fe20003f84070 */
[----:B------:R-:W-:Y:S02]  /*3380*/  IMAD.MOV R4, RZ, RZ, -R4 ;  /* 0x000000ffff047224 */ /* 0x000fe400078e0a04 */
[----:B------:R-:W-:Y:S01]  /*3390*/  @!P0 IMAD.MOV R48, RZ, RZ, -R48 ;  /* 0x000000ffff308224 */ /* 0x000fe200078e0a30 */
[C---:B------:R-:W-:Y:S01]  /*33a0*/  ISETP.GT.U32.AND P0, PT, R3.reuse, R53, PT ;  /* 0x000000350300720c */ /* 0x040fe20003f04070 */
[C---:B------:R-:W-:Y:S02]  /*33b0*/  IMAD R55, R3.reuse, R4, R55 ;  /* 0x0000000403377224 */ /* 0x040fe400078e0237 */
[----:B------:R-:W-:Y:S02]  /*33c0*/  @!P5 IMAD.IADD R52, R52, 0x1, -R3 ;  /* 0x000000013434d824 */ /* 0x000fe400078e0a03 */
[----:B------:R-:W-:Y:S01]  /*33d0*/  IMAD.HI.U32 R6, R2, R54, RZ ;  /* 0x0000003602067227 */ /* 0x000fe200078e00ff */
[----:B------:R-:W-:-:S03]  /*33e0*/  ISETP.GT.U32.AND P5, PT, R3, R55, PT ;  /* 0x000000370300720c */ /* 0x000fc60003fa4070 */
[----:B------:R-:W-:Y:S02]  /*33f0*/  VIADD R9, R0, 0xcb ;  /* 0x000000cb00097836 */ /* 0x000fe40000000000 */
[----:B------:R-:W-:Y:S02]  /*3400*/  IMAD.MOV R6, RZ, RZ, -R6 ;  /* 0x000000ffff067224 */ /* 0x000fe400078e0a06 */
[--C-:B------:R-:W-:Y:S01]  /*3410*/  @!P4 IMAD.IADD R51, R51, 0x1, -R3.reuse ;  /* 0x000000013333c824 */ /* 0x100fe200078e0a03 */
[----:B------:R-:W-:Y:S01]  /*3420*/  IABS R56, R9 ;  /* 0x0000000900387213 */ /* 0x000fe20000000000 */
[----:B------:R-:W-:Y:S01]  /*3430*/  @!P0 IMAD.IADD R53, R53, 0x1, -R3 ;  /* 0x0000000135358824 */ /* 0x000fe200078e0a03 */
[----:B------:R-:W-:Y:S01]  /*3440*/  ISETP.GE.AND P0, PT, R7, RZ, PT ;  /* 0x000000ff0700720c */ /* 0x000fe20003f06270 */
[----:B------:R-:W-:Y:S01]  /*3450*/  IMAD R54, R3, R6, R54 ;  /* 0x0000000603367224 */ /* 0x000fe200078e0236 */
[----:B------:R-:W-:Y:S01]  /*3460*/  ISETP.GE.AND P4, PT, R10, RZ, PT ;  /* 0x000000ff0a00720c */ /* 0x000fe20003f86270 */
[----:B------:R-:W-:-:S02]  /*3470*/  VIADD R6, R0, 0xca ;  /* 0x000000ca00067836 */ /* 0x000fc40000000000 */
[----:B------:R-:W-:Y:S01]  /*3480*/  @!P2 IMAD.MOV R51, RZ, RZ, -R51 ;  /* 0x000000ffff33a224 */ /* 0x000fe200078e0a33 */
[----:B------:R-:W-:Y:S01]  /*3490*/  ISETP.GT.U32.AND P2, PT, R3, R53, PT ;  /* 0x000000350300720c */ /* 0x000fe20003f44070 */
[----:B------:R-:W-:Y:S01]  /*34a0*/  IMAD.HI.U32 R4, R2, R56, RZ ;  /* 0x0000003802047227 */ /* 0x000fe200078e00ff */
[----:B------:R-:W-:-:S03]  /*34b0*/  IABS R57, R6 ;  /* 0x0000000600397213 */ /* 0x000fc60000000000 */
[----:B------:R-:W-:Y:S01]  /*34c0*/  @!P3 IMAD.MOV R50, RZ, RZ, -R50 ;  /* 0x000000ffff32b224 */ /* 0x000fe200078e0a32 */
[----:B------:R-:W-:Y:S01]  /*34d0*/  ISETP.GT.U32.AND P3, PT, R3, R54, PT ;  /* 0x000000360300720c */ /* 0x000fe20003f64070 */
[----:B------:R-:W-:Y:S02]  /*34e0*/  @!P5 IMAD.IADD R55, R55, 0x1, -R3 ;  /* 0x000000013737d824 */ /* 0x000fe400078e0a03 */
[----:B------:R-:W-:Y:S02]  /*34f0*/  IMAD.MOV R4, RZ, RZ, -R4 ;  /* 0x000000ffff047224 */ /* 0x000fe400078e0a04 */
[----:B------:R-:W-:Y:S01]  /*3500*/  @!P1 IMAD.MOV R49, RZ, RZ, -R49 ;  /* 0x000000ffff319224 */ /* 0x000fe200078e0a31 */
[C---:B------:R-:W-:Y:S01]  /*3510*/  ISETP.GT.U32.AND P5, PT, R3.reuse, R55, PT ;  /* 0x000000370300720c */ /* 0x040fe20003fa4070 */
[----:B------:R-:W-:Y:S01]  /*3520*/  IMAD R56, R3, R4, R56 ;  /* 0x0000000403387224 */ /* 0x000fe200078e0238 */
[----:B------:R-:W-:Y:S01]  /*3530*/  ISETP.GE.AND P1, PT, R8, RZ, PT ;  /* 0x000000ff0800720c */ /* 0x000fe20003f26270 */
[----:B------:R-:W-:-:S04]  /*3540*/  IMAD.HI.U32 R4, R2, R57, RZ ;  /* 0x0000003902047227 */ /* 0x000fc800078e00ff */
[----:B------:R-:W-:Y:S02]  /*3550*/  IMAD.MOV R4, RZ, RZ, -R4 ;  /* 0x000000ffff047224 */ /* 0x000fe400078e0a04 */
[--C-:B------:R-:W-:Y:S01]  /*3560*/  @!P2 IMAD.IADD R53, R53, 0x1, -R3.reuse ;  /* 0x000000013535a824 */ /* 0x100fe200078e0a03 */
[C---:B------:R-:W-:Y:S01]  /*3570*/  ISETP.GT.U32.AND P2, PT, R3.reuse, R56, PT ;  /* 0x000000380300720c */ /* 0x040fe20003f44070 */
[----:B------:R-:W-:Y:S02]  /*3580*/  VIADD R7, R0, 0xc9 ;  /* 0x000000c900077836 */ /* 0x000fe40000000000 */
[----:B------:R-:W-:Y:S02]  /*3590*/  @!P3 IMAD.IADD R54, R54, 0x1, -R3 ;  /* 0x000000013636b824 */ /* 0x000fe400078e0a03 */
[----:B------:R-:W-:Y:S01]  /*35a0*/  IMAD R57, R3, R4, R57 ;  /* 0x0000000403397224 */ /* 0x000fe200078e0239 */
[----:B------:R-:W-:Y:S01]  /*35b0*/  IABS R58, R7 ;  /* 0x00000007003a7213 */ /* 0x000fe20000000000 */
[----:B------:R-:W-:Y:S01]  /*35c0*/  @!P5 IMAD.IADD R55, R55, 0x1, -R3 ;  /* 0x000000013737d824 */ /* 0x000fe200078e0a03 */
[C---:B------:R-:W-:Y:S01]  /*35d0*/  ISETP.GT.U32.AND P3, PT, R3.reuse, R54, PT ;  /* 0x000000360300720c */ /* 0x040fe20003f64070 */
[----:B------:R-:W-:Y:S01]  /*35e0*/  @!P6 IMAD.MOV R52, RZ, RZ, -R52 ;  /* 0x000000ffff34e224 */ /* 0x000fe200078e0a34 */
[----:B------:R-:W-:Y:S01]  /*35f0*/  ISETP.GT.U32.AND P5, PT, R3, R57, PT ;  /* 0x000000390300720c */ /* 0x000fe20003fa4070 */
[----:B------:R-:W-:Y:S01]  /*3600*/  IMAD.HI.U32 R4, R2, R58, RZ ;  /* 0x0000003a02047227 */ /* 0x000fe200078e00ff */
[----:B------:R-:W-:-:S03]  /*3610*/  ISETP.GE.AND P6, PT, R9, RZ, PT ;  /* 0x000000ff0900720c */ /* 0x000fc60003fc6270 */
[----:B------:R-:W-:Y:S02]  /*3620*/  VIADD R9, R0, 0xc7 ;  /* 0x000000c700097836 */ /* 0x000fe40000000000 */
[----:B------:R-:W-:Y:S01]  /*3630*/  @!P2 IMAD.IADD R56, R56, 0x1, -R3 ;  /* 0x000000013838a824 */ /* 0x000fe200078e0a03 */
[----:B------:R-:W-:Y:S01]  /*3640*/  ISETP.GE.AND P2, PT, R7, RZ, PT ;  /* 0x000000ff0700720c */ /* 0x000fe20003f46270 */
[----:B------:R-:W-:Y:S01]  /*3650*/  VIADD R8, R0, 0xc8 ;  /* 0x000000c800087836 */ /* 0x000fe20000000000 */
[----:B------:R-:W-:Y:S01]  /*3660*/  IABS R60, R9 ;  /* 0x00000009003c7213 */ /* 0x000fe20000000000 */
[----:B------:R-:W-:Y:S02]  /*3670*/  IMAD.MOV R4, RZ, RZ, -R4 ;  /* 0x000000ffff047224 */ /* 0x000fe400078e0a04 */
[----:B------:R-:W-:Y:S01]  /*3680*/  @!P1 IMAD.MOV R53, RZ, RZ, -R53 ;  /* 0x000000ffff359224 */ /* 0x000fe200078e0a35 */
[C---:B------:R-:W-:Y:S01]  /*3690*/  ISETP.GT.U32.AND P1, PT, R3.reuse, R56, PT ;  /* 0x000000380300720c */ /* 0x040fe20003f24070 */
[--C-:B------:R-:W-:Y:S01]  /*36a0*/  @!P3 IMAD.IADD R54, R54, 0x1, -R3.reuse ;  /* 0x000000013636b824 */ /* 0x100fe200078e0a03 */
[----:B------:R-:W-:Y:S01]  /*36b0*/  ISETP.GE.AND P3, PT, R6, RZ, PT ;  /* 0x000000ff0600720c */ /* 0x000fe20003f66270 */
[----:B------:R-:W-:Y:S01]  /*36c0*/  IMAD R58, R3, R4, R58 ;  /* 0x00000004033a7224 */ /* 0x000fe200078e023a */
[----:B------:R-:W-:Y:S01]  /*36d0*/  IABS R59, R8 ;  /* 0x00000008003b7213 */ /* 0x000fe20000000000 */
[----:B------:R-:W-:-:S02]  /*36e0*/  @!P5 IMAD.IADD R57, R57, 0x1, -R3 ;  /* 0x000000013939d824 */ /* 0x000fc400078e0a03 */
[----:B------:R-:W-:-:S03]  /*36f0*/  IMAD.HI.U32 R6, R2, R60, RZ ;  /* 0x0000003c02067227 */ /* 0x000fc600078e00ff */
[C---:B------:R-:W-:Y:S01]  /*3700*/  ISETP.GT.U32.AND P5, PT, R3.reuse, R57, PT ;  /* 0x000000390300720c */ /* 0x040fe20003fa4070 */
[----:B------:R-:W-:Y:S01]  /*3710*/  @!P4 IMAD.MOV R54, RZ, RZ, -R54 ;  /* 0x000000ffff36c224 */ /* 0x000fe200078e0a36 */
[----:B------:R-:W-:Y:S01]  /*3720*/  ISETP.GT.U32.AND P4, PT, R3, R58, PT ;  /* 0x0000003a0300720c */ /* 0x000fe20003f84070 */
[----:B------:R-:W-:-:S04]  /*3730*/  IMAD.HI.U32 R4, R2, R59, RZ ;  /* 0x0000003b02047227 */ /* 0x000fc800078e00ff */
[----:B------:R-:W-:Y:S02]  /*3740*/  IMAD.MOV R6, RZ, RZ, -R6 ;  /* 0x000000ffff067224 */ /* 0x000fe400078e0a06 */
[----:B------:R-:W-:Y:S02]  /*3750*/  IMAD.MOV R4, RZ, RZ, -R4 ;  /* 0x000000ffff047224 */ /* 0x000fe400078e0a04 */
[----:B------:R-:W-:Y:S01]  /*3760*/  @!P1 IMAD.IADD R56, R56, 0x1, -R3 ;  /* 0x0000000138389824 */ /* 0x000fe200078e0a03 */
[----:B------:R-:W-:Y:S01]  /*3770*/  ISETP.GE.AND P1, PT, R9, RZ, PT ;  /* 0x000000ff0900720c */ /* 0x000fe20003f26270 */
[C---:B------:R-:W-:Y:S02]  /*3780*/  IMAD R60, R3.reuse, R6, R60 ;  /* 0x00000006033c7224 */ /* 0x040fe400078e023c */
[C---:B------:R-:W-:Y:S02]  /*3790*/  IMAD R59, R3.reuse, R4, R59 ;  /* 0x00000004033b7224 */ /* 0x040fe400078e023b */
[----:B------:R-:W-:Y:S01]  /*37a0*/  @!P6 IMAD.MOV R56, RZ, RZ, -R56 ;  /* 0x000000ffff38e224 */ /* 0x000fe200078e0a38 */
[----:B------:R-:W-:Y:S01]  /*37b0*/  ISETP.GT.U32.AND P6, PT, R3, R60, PT ;  /* 0x0000003c0300720c */ /* 0x000fe20003fc4070 */
[--C-:B------:R-:W-:Y:S01]  /*37c0*/  @!P5 IMAD.IADD R57, R57, 0x1, -R3.reuse ;  /* 0x000000013939d824 */ /* 0x100fe200078e0a03 */
[----:B------:R-:W-:Y:S01]  /*37d0*/  ISETP.GT.U32.AND P5, PT, R3, R59, PT ;  /* 0x0000003b0300720c */ /* 0x000fe20003fa4070 */
[----:B------:R-:W-:-:S02]  /*37e0*/  @!P4 IMAD.IADD R58, R58, 0x1, -R3 ;  /* 0x000000013a3ac824 */ /* 0x000fc400078e0a03 */
[C---:B------:R-:W-:Y:S02]  /*37f0*/  VIADD R7, R0.reuse, 0xc6 ;  /* 0x000000c600077836 */ /* 0x040fe40000000000 */
[C---:B------:R-:W-:Y:S01]  /*3800*/  VIADD R9, R0.reuse, 0xc4 ;  /* 0x000000c400097836 */ /* 0x040fe20000000000 */
[----:B------:R-:W-:Y:S01]  /*3810*/  ISETP.GT.U32.AND P4, PT, R3, R58, PT ;  /* 0x0000003a0300720c */ /* 0x000fe20003f84070 */
[----:B------:R-:W-:Y:S01]  /*3820*/  VIADD R6, R0, 0xc5 ;  /* 0x000000c500067836 */ /* 0x000fe20000000000 */
[----:B------:R-:W-:Y:S01]  /*3830*/  IABS R61, R7 ;  /* 0x00000007003d7213 */ /* 0x000fe20000000000 */
[----:B------:R-:W-:Y:S01]  /*3840*/  @!P0 IMAD.MOV R55, RZ, RZ, -R55 ;  /* 0x000000ffff378224 */ /* 0x000fe200078e0a37 */
[----:B------:R-:W-:Y:S01]  /*3850*/  IABS R63, R9 ;  /* 0x00000009003f7213 */ /* 0x000fe20000000000 */
[--C-:B------:R-:W-:Y:S01]  /*3860*/  @!P6 IMAD.IADD R60, R60, 0x1, -R3.reuse ;  /* 0x000000013c3ce824 */ /* 0x100fe200078e0a03 */
[----:B------:R-:W-:Y:S01]  /*3870*/  IABS R62, R6 ;  /* 0x00000006003e7213 */ /* 0x000fe20000000000 */
[----:B------:R-:W-:Y:S01]  /*3880*/  @!P5 IMAD.IADD R59, R59, 0x1, -R3 ;  /* 0x000000013b3bd824 */ /* 0x000fe200078e0a03 */
[----:B------:R-:W-:Y:S01]  /*3890*/  ISETP.GE.AND P0, PT, R8, RZ, PT ;  /* 0x000000ff0800720c */ /* 0x000fe20003f06270 */
[----:B------:R-:W-:Y:S01]  /*38a0*/  IMAD.HI.U32 R4, R2, R61, RZ ;  /* 0x0000003d02047227 */ /* 0x000fe200078e00ff */
[----:B------:R-:W-:-:S02]  /*38b0*/  ISETP.GT.U32.AND P6, PT, R3, R60, PT ;  /* 0x0000003c0300720c */ /* 0x000fc40003fc4070 */
[----:B------:R-:W-:Y:S01]  /*38c0*/  ISETP.GT.U32.AND P5, PT, R3, R59, PT ;  /* 0x0000003b0300720c */ /* 0x000fe20003fa4070 */
[----:B------:R-:W-:Y:S01]  /*38d0*/  @!P4 IMAD.IADD R58, R58, 0x1, -R3 ;  /* 0x000000013a3ac824 */ /* 0x000fe200078e0a03 */
[----:B------:R-:W-:Y:S01]  /*38e0*/  ISETP.GE.AND P4, PT, R6, RZ, PT ;  /* 0x000000ff0600720c */ /* 0x000fe20003f86270 */
[----:B------:R-:W-:-:S04]  /*38f0*/  IMAD.HI.U32 R6, R2, R63, RZ ;  /* 0x0000003f02067227 */ /* 0x000fc800078e00ff */
[----:B------:R-:W-:Y:S02]  /*3900*/  IMAD.MOV R8, RZ, RZ, -R4 ;  /* 0x000000ffff087224 */ /* 0x000fe400078e0a04 */
[----:B------:R-:W-:Y:S02]  /*3910*/  IMAD.MOV R6, RZ, RZ, -R6 ;  /* 0x000000ffff067224 */ /* 0x000fe400078e0a06 */
[C---:B------:R-:W-:Y:S02]  /*3920*/  IMAD R61, R3.reuse, R8, R61 ;  /* 0x00000008033d7224 */ /* 0x040fe400078e023d */
[----:B------:R-:W-:Y:S02]  /*3930*/  IMAD R63, R3, R6, R63 ;  /* 0x00000006033f7224 */ /* 0x000fe400078e023f */
[----:B------:R-:W-:Y:S02]  /*3940*/  @!P6 IMAD.IADD R60, R60, 0x1, -R3 ;  /* 0x000000013c3ce824 */ /* 0x000fe400078e0a03 */
[----:B------:R-:W-:-:S04]  /*3950*/  IMAD.HI.U32 R4, R2, R62, RZ ;  /* 0x0000003e02047227 */ /* 0x000fc800078e00ff */
[----:B------:R-:W-:Y:S01]  /*3960*/  @!P5 IMAD.IADD R59, R59, 0x1, -R3 ;  /* 0x000000013b3bd824 */ /* 0x000fe200078e0a03 */
[C---:B------:R-:W-:Y:S01]  /*3970*/  ISETP.GT.U32.AND P5, PT, R3.reuse, R61, PT ;  /* 0x0000003d0300720c */ /* 0x040fe20003fa4070 */
[----:B------:R-:W-:Y:S01]  /*3980*/  @!P1 IMAD.MOV R60, RZ, RZ, -R60 ;  /* 0x000000ffff3c9224 */ /* 0x000fe200078e0a3c */
[C---:B------:R-:W-:Y:S01]  /*3990*/  ISETP.GT.U32.AND P1, PT, R3.reuse, R63, PT ;  /* 0x0000003f0300720c */ /* 0x040fe20003f24070 */
[----:B------:R-:W-:Y:S02]  /*39a0*/  IMAD.MOV R4, RZ, RZ, -R4 ;  /* 0x000000ffff047224 */ /* 0x000fe400078e0a04 */
[C---:B------:R-:W-:Y:S02]  /*39b0*/  VIADD R8, R0.reuse, 0xc2 ;  /* 0x000000c200087836 */ /* 0x040fe40000000000 */
[C---:B------:R-:W-:Y:S02]  /*39c0*/  IMAD R62, R3.reuse, R4, R62 ;  /* 0x00000004033e7224 */ /* 0x040fe400078e023e */
[----:B------:R-:W-:Y:S01]  /*39d0*/  @!P0 IMAD.MOV R59, RZ, RZ, -R59 ;  /* 0x000000ffff3b8224 */ /* 0x000fe200078e0a3b */
[----:B------:R-:W-:Y:S01]  /*39e0*/  IABS R65, R8 ;  /* 0x0000000800417213 */ /* 0x000fe20000000000 */
[----:B------:R-:W-:Y:S01]  /*39f0*/  VIADD R10, R0, 0xc0 ;  /* 0x000000c0000a7836 */ /* 0x000fe20000000000 */
[----:B------:R-:W-:Y:S01]  /*3a00*/  ISETP.GT.U32.AND P0, PT, R3, R62, PT ;  /* 0x0000003e0300720c */ /* 0x000fe20003f04070 */
[----:B------:R-:W-:-:S02]  /*3a10*/  @!P5 IMAD.IADD R61, R61, 0x1, -R3 ;  /* 0x000000013d3dd824 */ /* 0x000fc400078e0a03 */
[----:B------:R-:W-:Y:S01]  /*3a20*/  @!P1 IMAD.IADD R63, R63, 0x1, -R3 ;  /* 0x000000013f3f9824 */ /* 0x000fe200078e0a03 */
[----:B------:R-:W-:Y:S01]  /*3a30*/  IABS R67, R10 ;  /* 0x0000000a00437213 */ /* 0x000fe20000000000 */
[----:B------:R-:W-:Y:S01]  /*3a40*/  IMAD.HI.U32 R6, R2, R65, RZ ;  /* 0x0000004102067227 */ /* 0x000fe200078e00ff */
[C---:B------:R-:W-:Y:S02]  /*3a50*/  ISETP.GT.U32.AND P5, PT, R3.reuse, R61, PT ;  /* 0x0000003d0300720c */ /* 0x040fe40003fa4070 */
[----:B------:R-:W-:Y:S01]  /*3a60*/  ISETP.GT.U32.AND P1, PT, R3, R63, PT ;  /* 0x0000003f0300720c */ /* 0x000fe20003f24070 */
[----:B------:R-:W-:Y:S02]  /*3a70*/  VIADD R4, R0, 0xc3 ;  /* 0x000000c300047836 */ /* 0x000fe40000000000 */
[----:B------:R-:W-:Y:S02]  /*3a80*/  IMAD.MOV R6, RZ, RZ, -R6 ;  /* 0x000000ffff067224 */ /* 0x000fe400078e0a06 */
[----:B------:R-:W-:Y:S01]  /*3a90*/  @!P3 IMAD.MOV R57, RZ, RZ, -R57 ;  /* 0x000000ffff39b224 */ /* 0x000fe200078e0a39 */
[----:B------:R-:W-:Y:S01]  /*3aa0*/  ISETP.GE.AND P3, PT, R7, RZ, PT ;  /* 0x000000ff0700720c */ /* 0x000fe20003f66270 */
[----:B------:R-:W-:Y:S01]  /*3ab0*/  @!P2 IMAD.MOV R58, RZ, RZ, -R58 ;  /* 0x000000ffff3aa224 */ /* 0x000fe200078e0a3a */
[----:B------:R-:W-:Y:S01]  /*3ac0*/  ISETP.GE.AND P2, PT, R9, RZ, PT ;  /* 0x000000ff0900720c */ /* 0x000fe20003f46270 */
[----:B------:R-:W-:Y:S01]  /*3ad0*/  IMAD R65, R3, R6, R65 ;  /* 0x0000000603417224 */ /* 0x000fe200078e0241 */
[----:B------:R-:W-:Y:S01]  /*3ae0*/  IABS R64, R4 ;  /* 0x0000000400407213 */ /* 0x000fe20000000000 */
[----:B------:R-:W-:Y:S01]  /*3af0*/  IMAD.HI.U32 R6, R2, R67, RZ ;  /* 0x0000004302067227 */ /* 0x000fe200078e00ff */
[----:B------:R-:W-:-:S03]  /*3b00*/  ISETP.GE.AND P6, PT, R4, RZ, PT ;  /* 0x000000ff0400720c */ /* 0x000fc60003fc6270 */
[----:B------:R-:W-:Y:S02]  /*3b10*/  @!P0 IMAD.IADD R62, R62, 0x1, -R3 ;  /* 0x000000013e3e8824 */ /* 0x000fe400078e0a03 */
[----:B------:R-:W-:Y:S02]  /*3b20*/  VIADD R9, R0, 0xc1 ;  /* 0x000000c100097836 */ /* 0x000fe40000000000 */
[----:B------:R-:W-:Y:S01]  /*3b30*/  IMAD.HI.U32 R4, R2, R64, RZ ;  /* 0x0000004002047227 */ /* 0x000fe200078e00ff */
[----:B------:R-:W-:Y:S02]  /*3b40*/  ISETP.GT.U32.AND P0, PT, R3, R62, PT ;  /* 0x0000003e0300720c */ /* 0x000fe40003f04070 */
[----:B------:R-:W-:Y:S01]  /*3b50*/  IABS R66, R9 ;  /* 0x0000000900427213 */ /* 0x000fe20000000000 */
[----:B------:R-:W-:Y:S02]  /*3b60*/  IMAD.MOV R6, RZ, RZ, -R6 ;  /* 0x000000ffff067224 */ /* 0x000fe400078e0a06 */
[----:B------:R-:W-:-:S02]  /*3b70*/  IMAD.MOV R7, RZ, RZ, -R4 ;  /* 0x000000ffff077224 */ /* 0x000fc400078e0a04 */
[----:B------:R-:W-:Y:S01]  /*3b80*/  @!P5 IMAD.IADD R61, R61, 0x1, -R3 ;  /* 0x000000013d3dd824 */ /* 0x000fe200078e0a03 */
[----:B------:R-:W-:Y:S01]  /*3b90*/  ISETP.GE.AND P5, PT, R8, RZ, PT ;  /* 0x000000ff0800720c */ /* 0x000fe20003fa6270 */
[----:B------:R-:W-:Y:S02]  /*3ba0*/  IMAD R67, R3, R6, R67 ;  /* 0x0000000603437224 */ /* 0x000fe400078e0243 */
[----:B------:R-:W-:Y:S02]  /*3bb0*/  @!P1 IMAD.IADD R63, R63, 0x1, -R3 ;  /* 0x000000013f3f9824 */ /* 0x000fe400078e0a03 */
[C---:B------:R-:W-:Y:S02]  /*3bc0*/  IMAD R64, R3.reuse, R7, R64 ;  /* 0x0000000703407224 */ /* 0x040fe400078e0240 */
[----:B------:R-:W-:Y:S01]  /*3bd0*/  @!P3 IMAD.MOV R61, RZ, RZ, -R61 ;  /* 0x000000ffff3db224 */ /* 0x000fe200078e0a3d */
[C---:B------:R-:W-:Y:S01]  /*3be0*/  ISETP.GT.U32.AND P3, PT, R3.reuse, R65, PT ;  /* 0x000000410300720c */ /* 0x040fe20003f64070 */
[----:B------:R-:W-:Y:S01]  /*3bf0*/  @!P2 IMAD.MOV R63, RZ, RZ, -R63 ;  /* 0x000000ffff3fa224 */ /* 0x000fe200078e0a3f */
[----:B------:R-:W-:Y:S01]  /*3c00*/  ISETP.GT.U32.AND P2, PT, R3, R67, PT ;  /* 0x000000430300720c */ /* 0x000fe20003f44070 */
[----:B------:R-:W-:-:S02]  /*3c10*/  VIADD R7, R0, 0xbf ;  /* 0x000000bf00077836 */ /* 0x000fc40000000000 */
[----:B------:R-:W-:-:S03]  /*3c20*/  IMAD.HI.U32 R4, R2, R66, RZ ;  /* 0x0000004202047227 */ /* 0x000fc600078e00ff */
[----:B------:R-:W-:Y:S01]  /*3c30*/  IABS R68, R7 ;  /* 0x0000000700447213 */ /* 0x000fe20000000000 */
[----:B------:R-:W-:Y:S02]  /*3c40*/  IMAD.MOV R4, RZ, RZ, -R4 ;  /* 0x000000ffff047224 */ /* 0x000fe400078e0a04 */
[----:B------:R-:W-:Y:S01]  /*3c50*/  @!P0 IMAD.IADD R62, R62, 0x1, -R3 ;  /* 0x000000013e3e8824 */ /* 0x000fe200078e0a03 */
[C---:B------:R-:W-:Y:S01]  /*3c60*/  ISETP.GT.U32.AND P0, PT, R3.reuse, R64, PT ;  /* 0x000000400300720c */ /* 0x040fe20003f04070 */
[C---:B------:R-:W-:Y:S02]  /*3c70*/  IMAD R66, R3.reuse, R4, R66 ;  /* 0x0000000403427224 */ /* 0x040fe400078e0242 */
[----:B------:R-:W-:Y:S02]  /*3c80*/  VIADD R8, R0, 0xbe ;  /* 0x000000be00087836 */ /* 0x000fe40000000000 */
[----:B------:R-:W-:Y:S01]  /*3c90*/  IMAD.HI.U32 R4, R2, R68, RZ ;  /* 0x0000004402047227 */ /* 0x000fe200078e00ff */
[----:B------:R-:W-:-:S02]  /*3ca0*/  ISETP.GT.U32.AND P1, PT, R3, R66, PT ;  /* 0x000000420300720c */ /* 0x000fc40003f24070 */
[----:B------:R-:W-:Y:S01]  /*3cb0*/  IABS R69, R8 ;  /* 0x0000000800457213 */ /* 0x000fe20000000000 */
[--C-:B------:R-:W-:Y:S02]  /*3cc0*/  @!P3 IMAD.IADD R65, R65, 0x1, -R3.reuse ;  /* 0x000000014141b824 */ /* 0x100fe400078e0a03 */
[--C-:B------:R-:W-:Y:S02]  /*3cd0*/  @!P2 IMAD.IADD R67, R67, 0x1, -R3.reuse ;  /* 0x000000014343a824 */ /* 0x100fe400078e0a03 */
[----:B------:R-:W-:Y:S01]  /*3ce0*/  IMAD.MOV R4, RZ, RZ, -R4 ;  /* 0x000000ffff047224 */ /* 0x000fe200078e0a04 */
[C---:B------:R-:W-:Y:S01]  /*3cf0*/  ISETP.GT.U32.AND P3, PT, R3.reuse, R65, PT ;  /* 0x000000410300720c */ /* 0x040fe20003f64070 */
[----:B------:R-:W-:Y:S01]  /*3d00*/  @!P0 IMAD.IADD R64, R64, 0x1, -R3 ;  /* 0x0000000140408824 */ /* 0x000fe200078e0a03 */
[C---:B------:R-:W-:Y:S01]  /*3d10*/  ISETP.GT.U32.AND P2, PT, R3.reuse, R67, PT ;  /* 0x000000430300720c */ /* 0x040fe20003f44070 */
[C---:B------:R-:W-:Y:S02]  /*3d20*/  IMAD R68, R3.reuse, R4, R68 ;  /* 0x0000000403447224 */ /* 0x040fe400078e0244 */
[----:B------:R-:W-:Y:S01]  /*3d30*/  IMAD.HI.U32 R4, R2, R69, RZ ;  /* 0x0000004502047227 */ /* 0x000fe200078e00ff */
[----:B------:R-:W-:-:S03]  /*3d40*/  ISETP.GT.U32.AND P0, PT, R3, R64, PT ;  /* 0x000000400300720c */ /* 0x000fc60003f04070 */
[----:B------:R-:W-:Y:S02]  /*3d50*/  IMAD.MOV R4, RZ, RZ, -R4 ;  /* 0x000000ffff047224 */ /* 0x000fe400078e0a04 */
[----:B------:R-:W-:Y:S01]  /*3d60*/  @!P4 IMAD.MOV R62, RZ, RZ, -R62 ;  /* 0x000000ffff3ec224 */ /* 0x000fe200078e0a3e */
[----:B------:R-:W-:Y:S01]  /*3d70*/  ISETP.GE.AND P4, PT, R9, RZ, PT ;  /* 0x000000ff0900720c */ /* 0x000fe20003f86270 */
[----:B------:R-:W-:Y:S02]  /*3d80*/  VIADD R9, R0, 0xbd ;  /* 0x000000bd00097836 */ /* 0x000fe40000000000 */
[----:B------:R-:W-:Y:S02]  /*3d90*/  @!P1 IMAD.IADD R66, R66, 0x1, -R3 ;  /* 0x0000000142429824 */ /* 0x000fe400078e0a03 */
[----:B------:R-:W-:Y:S01]  /*3da0*/  IMAD R69, R3, R4, R69 ;  /* 0x0000000403457224 */ /* 0x000fe200078e0245 */
[----:B------:R-:W-:Y:S01]  /*3db0*/  IABS R70, R9 ;  /* 0x0000000900467213 */ /* 0x000fe20000000000 */
[--C-:B------:R-:W-:Y:S01]  /*3dc0*/  @!P3 IMAD.IADD R65, R65, 0x1, -R3.reuse ;  /* 0x000000014141b824 */ /* 0x100fe200078e0a03 */
[----:B------:R-:W-:Y:S01]  /*3dd0*/  ISETP.GT.U32.AND P1, PT, R3, R66, PT ;  /* 0x000000420300720c */ /* 0x000fe20003f24070 */
[----:B------:R-:W-:Y:S01]  /*3de0*/  @!P2 IMAD.IADD R67, R67, 0x1, -R3 ;  /* 0x000000014343a824 */ /* 0x000fe200078e0a03 */
[C---:B------:R-:W-:Y:S01]  /*3df0*/  ISETP.GT.U32.AND P3, PT, R3.reuse, R68, PT ;  /* 0x000000440300720c */ /* 0x040fe20003f64070 */
[----:B------:R-:W-:Y:S01]  /*3e00*/  IMAD.HI.U32 R6, R2, R70, RZ ;  /* 0x0000004602067227 */ /* 0x000fe200078e00ff */
[----:B------:R-:W-:-:S03]  /*3e10*/  ISETP.GT.U32.AND P2, PT, R3, R69, PT ;  /* 0x000000450300720c */ /* 0x000fc60003f44070 */
[--C-:B------:R-:W-:Y:S01]  /*3e20*/  @!P0 IMAD.IADD R64, R64, 0x1, -R3.reuse ;  /* 0x0000000140408824 */ /* 0x100fe200078e0a03 */
[----:B------:R-:W-:Y:S01]  /*3e30*/  ISETP.GE.AND P0, PT, R10, RZ, PT ;  /* 0x000000ff0a00720c */ /* 0x000fe20003f06270 */
[----:B------:R-:W-:Y:S02]  /*3e40*/  IMAD.MOV R6, RZ, RZ, -R6 ;  /* 0x000000ffff067224 */ /* 0x000fe400078e0a06 */
[----:B------:R-:W-:Y:S02]  /*3e50*/  VIADD R4, R0, 0xbc ;  /* 0x000000bc00047836 */ /* 0x000fe40000000000 */
[----:B------:R-:W-:Y:S02]  /*3e60*/  IMAD R70, R3, R6, R70 ;  /* 0x0000000603467224 */ /* 0x000fe400078e0246 */
[--C-:B------:R-:W-:Y:S01]  /*3e70*/  @!P1 IMAD.IADD R66, R66, 0x1, -R3.reuse ;  /* 0x0000000142429824 */ /* 0x100fe200078e0a03 */
[----:B------:R-:W-:Y:S01]  /*3e80*/  IABS R71, R4 ;  /* 0x0000000400477213 */ /* 0x000fe20000000000 */
[----:B------:R-:W-:Y:S01]  /*3e90*/  @!P3 IMAD.IADD R68, R68, 0x1, -R3 ;  /* 0x000000014444b824 */ /* 0x000fe200078e0a03 */
[----:B------:R-:W-:Y:S01]  /*3ea0*/  ISETP.GE.AND P1, PT, R9, RZ, PT ;  /* 0x000000ff0900720c */ /* 0x000fe20003f26270 */
[----:B------:R-:W-:-:S02]  /*3eb0*/  VIADD R6, R0, 0xbb ;  /* 0x000000bb00067836 */ /* 0x000fc40000000000 */
[----:B------:R-:W-:Y:S01]  /*3ec0*/  @!P2 IMAD.IADD R69, R69, 0x1, -R3 ;  /* 0x000000014545a824 */ /* 0x000fe200078e0a03 */
[C---:B------:R-:W-:Y:S01]  /*3ed0*/  ISETP.GT.U32.AND P3, PT, R3.reuse, R68, PT ;  /* 0x000000440300720c */ /* 0x040fe20003f64070 */
[----:B------:R-:W-:Y:S01]  /*3ee0*/  @!P4 IMAD.MOV R66, RZ, RZ, -R66 ;  /* 0x000000ffff42c224 */ /* 0x000fe200078e0a42 */
[----:B------:R-:W-:Y:S01]  /*3ef0*/  ISETP.GE.AND P4, PT, R4, RZ, PT ;  /* 0x000000ff0400720c */ /* 0x000fe20003f86270 */
[----:B------:R-:W-:Y:S01]  /*3f00*/  IMAD.HI.U32 R4, R2, R71, RZ ;  /* 0x0000004702047227 */ /* 0x000fe200078e00ff */
[----:B------:R-:W-:Y:S02]  /*3f10*/  IABS R72, R6 ;  /* 0x0000000600487213 */ /* 0x000fe40000000000 */
[----:B------:R-:W-:Y:S01]  /*3f20*/  ISETP.GT.U32.AND P2, PT, R3, R69, PT ;  /* 0x000000450300720c */ /* 0x000fe20003f44070 */
[----:B------:R-:W-:Y:S01]  /*3f30*/  @!P6 IMAD.MOV R64, RZ, RZ, -R64 ;  /* 0x000000ffff40e224 */ /* 0x000fe200078e0a40 */
[----:B------:R-:W-:Y:S01]  /*3f40*/  ISETP.GE.AND P6, PT, R7, RZ, PT ;  /* 0x000000ff0700720c */ /* 0x000fe20003fc6270 */
[----:B------:R-:W-:Y:S01]  /*3f50*/  @!P0 IMAD.MOV R67, RZ, RZ, -R67 ;  /* 0x000000ffff438224 */ /* 0x000fe200078e0a43 */
[----:B------:R-:W-:Y:S01]  /*3f60*/  ISETP.GE.AND P0, PT, R6, RZ, PT ;  /* 0x000000ff0600720c */ /* 0x000fe20003f06270 */
[----:B------:R-:W-:-:S04]  /*3f70*/  IMAD.HI.U32 R6, R2, R72, RZ ;  /* 0x0000004802067227 */ /* 0x000fc800078e00ff */
[----:B------:R-:W-:Y:S02]  /*3f80*/  IMAD.MOV R4, RZ, RZ, -R4 ;  /* 0x000000ffff047224 */ /* 0x000fe400078e0a04 */
[----:B------:R-:W-:Y:S02]  /*3f90*/  IMAD.MOV R6, RZ, RZ, -R6 ;  /* 0x000000ffff067224 */ /* 0x000fe400078e0a06 */
[C---:B------:R-:W-:Y:S02]  /*3fa0*/  IMAD R71, R3.reuse, R4, R71 ;  /* 0x0000000403477224 */ /* 0x040fe400078e0247 */
[--C-:B------:R-:W-:Y:S01]  /*3fb0*/  @!P3 IMAD.IADD R68, R68, 0x1, -R3.reuse ;  /* 0x000000014444b824 */ /* 0x100fe200078e0a03 */
[C---:B------:R-:W-:Y:S01]  /*3fc0*/  ISETP.GT.U32.AND P3, PT, R3.reuse, R70, PT ;  /* 0x000000460300720c */ /* 0x040fe20003f64070 */
[----:B------:R-:W-:Y:S02]  /*3fd0*/  IMAD R72, R3, R6, R72 ;  /* 0x0000000603487224 */ /* 0x000fe400078e0248 */
[----:B------:R-:W-:Y:S01]  /*3fe0*/  @!P2 IMAD.IADD R69, R69, 0x1, -R3 ;  /* 0x000000014545a824 */ /* 0x000fe200078e0a03 */
[C---:B------:R-:W-:Y:S01]  /*3ff0*/  ISETP.GT.U32.AND P2, PT, R3.reuse, R71, PT ;  /* 0x000000470300720c */ /* 0x040fe20003f44070 */
[----:B------:R-:W-:Y:S01]  /*4000*/  @!P6 IMAD.MOV R68, RZ, RZ, -R68 ;  /* 0x000000ffff44e224 */ /* 0x000fe200078e0a44 */
[----:B------:R-:W-:Y:S01]  /*4010*/  ISETP.GT.U32.AND P6, PT, R3, R72, PT ;  /* 0x000000480300720c */ /* 0x000fe20003fc4070 */
[----:B------:R-:W-:-:S02]  /*4020*/  VIADD R7, R0, 0xba ;  /* 0x000000ba00077836 */ /* 0x000fc40000000000 */
[----:B------:R-:W-:Y:S01]  /*4030*/  @!P5 IMAD.MOV R65, RZ, RZ, -R65 ;  /* 0x000000ffff41d224 */ /* 0x000fe200078e0a41 */
[----:B------:R-:W-:Y:S01]  /*4040*/  ISETP.GE.AND P5, PT, R8, RZ, PT ;  /* 0x000000ff0800720c */ /* 0x000fe20003fa6270 */
[----:B------:R-:W-:Y:S01]  /*4050*/  VIADD R8, R0, 0xb9 ;  /* 0x000000b900087836 */ /* 0x000fe20000000000 */
[----:B------:R-:W-:Y:S01]  /*4060*/  IABS R73, R7 ;  /* 0x0000000700497213 */ /* 0x000fe20000000000 */
[--C-:B------:R-:W-:Y:S02]  /*4070*/  @!P3 IMAD.IADD R70, R70, 0x1, -R3.reuse ;  /* 0x000000014646b824 */ /* 0x100fe400078e0a03 */
[----:B------:R-:W-:Y:S01]  /*4080*/  VIADD R9, R0, 0xb8 ;  /* 0x000000b800097836 */ /* 0x000fe20000000000 */
[----:B------:R-:W-:Y:S01]  /*4090*/  IABS R74, R8 ;  /* 0x00000008004a7213 */ /* 0x000fe20000000000 */
[--C-:B------:R-:W-:Y:S01]  /*40a0*/  @!P2 IMAD.IADD R71, R71, 0x1, -R3.reuse ;  /* 0x000000014747a824 */ /* 0x100fe200078e0a03 */
[C---:B------:R-:W-:Y:S01]  /*40b0*/  ISETP.GT.U32.AND P3, PT, R3.reuse, R70, PT ;  /* 0x000000460300720c */ /* 0x040fe20003f64070 */
[----:B------:R-:W-:Y:S01]  /*40c0*/  @!P6 IMAD.IADD R72, R72, 0x1, -R3 ;  /* 0x000000014848e824 */ /* 0x000fe200078e0a03 */
[----:B------:R-:W-:Y:S01]  /*40d0*/  IABS R75, R9 ;  /* 0x00000009004b7213 */ /* 0x000fe20000000000 */
[----:B------:R-:W-:Y:S01]  /*40e0*/  IMAD.HI.U32 R4, R2, R73, RZ ;  /* 0x0000004902047227 */ /* 0x000fe200078e00ff */
[----:B------:R-:W-:-:S02]  /*40f0*/  ISETP.GT.U32.AND P2, PT, R3, R71, PT ;  /* 0x000000470300720c */ /* 0x000fc40003f44070 */
[----:B------:R-:W-:Y:S01]  /*4100*/  ISETP.GT.U32.AND P6, PT, R3, R72, PT ;  /* 0x000000480300720c */ /* 0x000fe20003fc4070 */
[----:B------:R-:W-:-:S04]  /*4110*/  IMAD.HI.U32 R6, R2, R74, RZ ;  /* 0x0000004a02067227 */ /* 0x000fc800078e00ff */
[----:B------:R-:W-:Y:S02]  /*4120*/  IMAD.MOV R4, RZ, RZ, -R4 ;  /* 0x000000ffff047224 */ /* 0x000fe400078e0a04 */
[----:B------:R-:W-:Y:S02]  /*4130*/  IMAD.MOV R6, RZ, RZ, -R6 ;  /* 0x000000ffff067224 */ /* 0x000fe400078e0a06 */
[C---:B------:R-:W-:Y:S02]  /*4140*/  IMAD R73, R3.reuse, R4, R73 ;  /* 0x0000000403497224 */ /* 0x040fe400078e0249 */
[----:B------:R-:W-:Y:S02]  /*4150*/  VIADD R10, R0, 0xb7 ;  /* 0x000000b7000a7836 */ /* 0x000fe40000000000 */
[----:B------:R-:W-:Y:S02]  /*4160*/  IMAD R74, R3, R6, R74 ;  /* 0x00000006034a7224 */ /* 0x000fe400078e024a */
[----:B------:R-:W-:Y:S01]  /*4170*/  @!P2 IMAD.IADD R71, R71, 0x1, -R3 ;  /* 0x000000014747a824 */ /* 0x000fe200078e0a03 */
[----:B------:R-:W-:Y:S01]  /*4180*/  IABS R76, R10 ;  /* 0x0000000a004c7213 */ /* 0x000fe20000000000 */
[----:B------:R-:W-:Y:S01]  /*4190*/  IMAD.HI.U32 R4, R2, R75, RZ ;  /* 0x0000004b02047227 */ /* 0x000fe200078e00ff */
[----:B------:R-:W-:-:S03]  /*41a0*/  ISETP.GT.U32.AND P2, PT, R3, R73, PT ;  /* 0x000000490300720c */ /* 0x000fc60003f44070 */
[--C-:B------:R-:W-:Y:S01]  /*41b0*/  @!P3 IMAD.IADD R70, R70, 0x1, -R3.reuse ;  /* 0x000000014646b824 */ /* 0x100fe200078e0a03 */
[----:B------:R-:W-:Y:S01]  /*41c0*/  ISETP.GE.AND P3, PT, R8, RZ, PT ;  /* 0x000000ff0800720c */ /* 0x000fe20003f66270 */
[----:B------:R-:W-:Y:S01]  /*41d0*/  @!P6 IMAD.IADD R72, R72, 0x1, -R3 ;  /* 0x000000014848e824 */ /* 0x000fe200078e0a03 */
[----:B------:R-:W-:Y:S01]  /*41e0*/  ISETP.GT.U32.AND P6, PT, R3, R74, PT ;  /* 0x0000004a0300720c */ /* 0x000fe20003fc4070 */
[----:B------:R-:W-:Y:S02]  /*41f0*/  IMAD.MOV R8, RZ, RZ, -R4 ;  /* 0x000000ffff087224 */ /* 0x000fe400078e0a04 */
[----:B------:R-:W-:-:S04]  /*4200*/  IMAD.HI.U32 R4, R2, R76, RZ ;  /* 0x0000004c02047227 */ /* 0x000fc800078e00ff */
[----:B------:R-:W-:Y:S02]  /*4210*/  IMAD R75, R3, R8, R75 ;  /* 0x00000008034b7224 */ /* 0x000fe400078e024b */
[----:B------:R-:W-:Y:S02]  /*4220*/  IMAD.MOV R8, RZ, RZ, -R4 ;  /* 0x000000ffff087224 */ /* 0x000fe400078e0a04 */
[----:B------:R-:W-:Y:S02]  /*4230*/  VIADD R11, R0, 0xb6 ;  /* 0x000000b6000b7836 */ /* 0x000fe40000000000 */
[--C-:B------:R-:W-:Y:S01]  /*4240*/  @!P2 IMAD.IADD R73, R73, 0x1, -R3.reuse ;  /* 0x000000014949a824 */ /* 0x100fe200078e0a03 */
[C---:B------:R-:W-:Y:S01]  /*4250*/  ISETP.GT.U32.AND P2, PT, R3.reuse, R75, PT ;  /* 0x0000004b0300720c */ /* 0x040fe20003f44070 */
[----:B------:R-:W-:Y:S01]  /*4260*/  IMAD R76, R3, R8, R76 ;  /* 0x00000008034c7224 */ /* 0x000fe200078e024c */
[----:B------:R-:W-:Y:S01]  /*4270*/  IABS R77, R11 ;  /* 0x0000000b004d7213 */ /* 0x000fe20000000000 */
[----:B------:R-:W-:-:S02]  /*4280*/  @!P6 IMAD.IADD R74, R74, 0x1, -R3 ;  /* 0x000000014a4ae824 */ /* 0x000fc400078e0a03 */
[----:B------:R-:W-:Y:S01]  /*4290*/  VIADD R13, R0, 0xb4 ;  /* 0x000000b4000d7836 */ /* 0x000fe20000000000 */
[----:B------:R-:W-:Y:S01]  /*42a0*/  ISETP.GT.U32.AND P6, PT, R3, R76, PT ;  /* 0x0000004c0300720c */ /* 0x000fe20003fc4070 */
[----:B------:R-:W-:-:S03]  /*42b0*/  IMAD.HI.U32 R6, R2, R77, RZ ;  /* 0x0000004d02067227 */ /* 0x000fc600078e00ff */
[----:B------:R-:W-:Y:S01]  /*42c0*/  IABS R79, R13 ;  /* 0x0000000d004f7213 */ /* 0x000fe20000000000 */
[----:B------:R-:W-:Y:S02]  /*42d0*/  IMAD.MOV R6, RZ, RZ, -R6 ;  /* 0x000000ffff067224 */ /* 0x000fe400078e0a06 */
[----:B------:R-:W-:Y:S01]  /*42e0*/  @!P2 IMAD.IADD R75, R75, 0x1, -R3 ;  /* 0x000000014b4ba824 */ /* 0x000fe200078e0a03 */
[C---:B------:R-:W-:Y:S01]  /*42f0*/  ISETP.GT.U32.AND P2, PT, R3.reuse, R73, PT ;  /* 0x000000490300720c */ /* 0x040fe20003f44070 */
[----:B------:R-:W-:Y:S02]  /*4300*/  VIADD R12, R0, 0xb5 ;  /* 0x000000b5000c7836 */ /* 0x000fe40000000000 */
[C---:B------:R-:W-:Y:S02]  /*4310*/  IMAD R77, R3.reuse, R6, R77 ;  /* 0x00000006034d7224 */ /* 0x040fe400078e024d */
[----:B------:R-:W-:Y:S01]  /*4320*/  @!P6 IMAD.IADD R76, R76, 0x1, -R3 ;  /* 0x000000014c4ce824 */ /* 0x000fe200078e0a03 */
[----:B------:R-:W-:Y:S01]  /*4330*/  ISETP.GT.U32.AND P6, PT, R3, R75, PT ;  /* 0x0000004b0300720c */ /* 0x000fe20003fc4070 */
[----:B------:R-:W-:Y:S01]  /*4340*/  IMAD.HI.U32 R4, R2, R79, RZ ;  /* 0x0000004f02047227 */ /* 0x000fe200078e00ff */
[----:B------:R-:W-:-:S03]  /*4350*/  IABS R78, R12 ;  /* 0x0000000c004e7213 */ /* 0x000fc60000000000 */
[----:B------:R-:W-:Y:S01]  /*4360*/  @!P0 IMAD.MOV R72, RZ, RZ, -R72 ;  /* 0x000000ffff488224 */ /* 0x000fe200078e0a48 */
[----:B------:R-:W-:Y:S01]  /*4370*/  ISETP.GT.U32.AND P0, PT, R3, R77, PT ;  /* 0x0000004d0300720c */ /* 0x000fe20003f04070 */
[----:B------:R-:W-:Y:S02]  /*4380*/  IMAD.MOV R4, RZ, RZ, -R4 ;  /* 0x000000ffff047224 */ /* 0x000fe400078e0a04 */
[----:B------:R-:W-:Y:S01]  /*4390*/  @!P5 IMAD.MOV R69, RZ, RZ, -R69 ;  /* 0x000000ffff45d224 */ /* 0x000fe200078e0a45 */
[----:B------:R-:W-:Y:S01]  /*43a0*/  ISETP.GE.AND P5, PT, R7, RZ, PT ;  /* 0x000000ff0700720c */ /* 0x000fe20003fa6270 */
[----:B------:R-:W-:Y:S01]  /*43b0*/  @!P4 IMAD.MOV R71, RZ, RZ, -R71 ;  /* 0x000000ffff47c224 */ /* 0x000fe200078e0a47 */
[----:B------:R-:W-:Y:S01]  /*43c0*/  ISETP.GT.U32.AND P4, PT, R3, R76, PT ;  /* 0x0000004c0300720c */ /* 0x000fe20003f84070 */
[----:B------:R-:W-:-:S04]  /*43d0*/  IMAD.HI.U32 R7, R2, R78, RZ ;  /* 0x0000004e02077227 */ /* 0x000fc800078e00ff */
[----:B------:R-:W-:Y:S02]  /*43e0*/  VIADD R8, R0, 0xb2 ;  /* 0x000000b200087836 */ /* 0x000fe40000000000 */
[C---:B------:R-:W-:Y:S02]  /*43f0*/  IMAD R79, R3.reuse, R4, R79 ;  /* 0x00000004034f7224 */ /* 0x040fe400078e024f */
[----:B------:R-:W-:Y:S01]  /*4400*/  @!P1 IMAD.MOV R70, RZ, RZ, -R70 ;  /* 0x000000ffff469224 */ /* 0x000fe200078e0a46 */
[----:B------:R-:W-:Y:S01]  /*4410*/  ISETP.GT.U32.AND P1, PT, R3, R74, PT ;  /* 0x0000004a0300720c */ /* 0x000fe20003f24070 */
[----:B------:R-:W-:Y:S01]  /*4420*/  IMAD.MOV R7, RZ, RZ, -R7 ;  /* 0x000000ffff077224 */ /* 0x000fe200078e0a07 */
[----:B------:R-:W-:Y:S01]  /*4430*/  IABS R81, R8 ;  /* 0x0000000800517213 */ /* 0x000fe20000000000 */
[----:B------:R-:W-:Y:S01]  /*4440*/  @!P6 IMAD.IADD R75, R75, 0x1, -R3 ;  /* 0x000000014b4be824 */ /* 0x000fe200078e0a03 */
[C---:B------:R-:W-:Y:S01]  /*4450*/  ISETP.GT.U32.AND P6, PT, R3.reuse, R79, PT ;  /* 0x0000004f0300720c */ /* 0x040fe20003fc4070 */
[----:B------:R-:W-:-:S02]  /*4460*/  IMAD R78, R3, R7, R78 ;  /* 0x00000007034e7224 */ /* 0x000fc400078e024e */
[----:B------:R-:W-:Y:S02]  /*4470*/  VIADD R7, R0, 0xb3 ;  /* 0x000000b300077836 */ /* 0x000fe40000000000 */
[--C-:B------:R-:W-:Y:S01]  /*4480*/  @!P2 IMAD.IADD R73, R73, 0x1, -R3.reuse ;  /* 0x000000014949a824 */ /* 0x100fe200078e0a03 */
[----:B------:R-:W-:Y:S01]  /*4490*/  ISETP.GT.U32.AND P2, PT, R3, R78, PT ;  /* 0x0000004e0300720c */ /* 0x000fe20003f44070 */
[----:B------:R-:W-:Y:S01]  /*44a0*/  @!P0 IMAD.IADD R77, R77, 0x1, -R3 ;  /* 0x000000014d4d8824 */ /* 0x000fe200078e0a03 */
[----:B------:R-:W-:Y:S01]  /*44b0*/  IABS R80, R7 ;  /* 0x0000000700507213 */ /* 0x000fe20000000000 */
[----:B------:R-:W-:Y:S01]  /*44c0*/  IMAD.HI.U32 R6, R2, R81, RZ ;  /* 0x0000005102067227 */ /* 0x000fe200078e00ff */
[----:B------:R-:W-:-:S03]  /*44d0*/  ISETP.GE.AND P0, PT, R11, RZ, PT ;  /* 0x000000ff0b00720c */ /* 0x000fc60003f06270 */
[----:B------:R-:W-:Y:S01]  /*44e0*/  @!P4 IMAD.IADD R76, R76, 0x1, -R3 ;  /* 0x000000014c4cc824 */ /* 0x000fe200078e0a03 */
[----:B------:R-:W-:Y:S01]  /*44f0*/  ISETP.GE.AND P4, PT, R10, RZ, PT ;  /* 0x000000ff0a00720c */ /* 0x000fe20003f86270 */
[----:B------:R-:W-:Y:S01]  /*4500*/  @!P5 IMAD.MOV R73, RZ, RZ, -R73 ;  /* 0x000000ffff49d224 */ /* 0x000fe200078e0a49 */
[----:B------:R-:W-:Y:S01]  /*4510*/  ISETP.GT.U32.AND P5, PT, R3, R77, PT ;  /* 0x0000004d0300720c */ /* 0x000fe20003fa4070 */
[----:B------:R-:W-:Y:S02]  /*4520*/  IMAD.MOV R6, RZ, RZ, -R6 ;  /* 0x000000ffff067224 */ /* 0x000fe400078e0a06 */
[----:B------:R-:W-:Y:S01]  /*4530*/  @!P1 IMAD.IADD R74, R74, 0x1, -R3 ;  /* 0x000000014a4a9824 */ /* 0x000fe200078e0a03 */
[----:B------:R-:W-:Y:S01]  /*4540*/  ISETP.GE.AND P1, PT, R9, RZ, PT ;  /* 0x000000ff0900720c */ /* 0x000fe20003f26270 */
[----:B------:R-:W-:Y:S02]  /*4550*/  IMAD R81, R3, R6, R81 ;  /* 0x0000000603517224 */ /* 0x000fe400078e0251 */
[----:B------:R-:W-:-:S04]  /*4560*/  IMAD.HI.U32 R4, R2, R80, RZ ;  /* 0x0000005002047227 */ /* 0x000fc800078e00ff */
[----:B------:R-:W-:Y:S02]  /*4570*/  VIADD R6, R0, 0xb1 ;  /* 0x000000b100067836 */ /* 0x000fe40000000000 */
[--C-:B------:R-:W-:Y:S02]  /*4580*/  @!P6 IMAD.IADD R79, R79, 0x1, -R3.reuse ;  /* 0x000000014f4fe824 */ /* 0x100fe400078e0a03 */
[----:B------:R-:W-:Y:S01]  /*4590*/  IMAD.MOV R4, RZ, RZ, -R4 ;  /* 0x000000ffff047224 */ /* 0x000fe200078e0a04 */
[----:B------:R-:W-:Y:S01]  /*45a0*/  IABS R82, R6 ;  /* 0x0000000600527213 */ /* 0x000fe20000000000 */
[----:B------:R-:W-:Y:S01]  /*45b0*/  @!P4 IMAD.MOV R76, RZ, RZ, -R76 ;  /* 0x000000ffff4cc224 */ /* 0x000fe200078e0a4c */
[C---:B------:R-:W-:Y:S01]  /*45c0*/  ISETP.GT.U32.AND P6, PT, R3.reuse, R79, PT ;  /* 0x0000004f0300720c */ /* 0x040fe20003fc4070 */
[----:B------:R-:W-:Y:S01]  /*45d0*/  IMAD R80, R3, R4, R80 ;  /* 0x0000000403507224 */ /* 0x000fe200078e0250 */
[----:B------:R-:W-:Y:S01]  /*45e0*/  ISETP.GE.AND P4, PT, R13, RZ, PT ;  /* 0x000000ff0d00720c */ /* 0x000fe20003f86270 */
[----:B------:R-:W-:Y:S01]  /*45f0*/  @!P5 IMAD.IADD R77, R77, 0x1, -R3 ;  /* 0x000000014d4dd824 */ /* 0x000fe200078e0a03 */
[----:B------:R-:W-:Y:S01]  /*4600*/  ISETP.GT.U32.AND P5, PT, R3, R81, PT ;  /* 0x000000510300720c */ /* 0x000fe20003fa4070 */
[----:B------:R-:W-:-:S04]  /*4610*/  IMAD.HI.U32 R4, R2, R82, RZ ;  /* 0x0000005202047227 */ /* 0x000fc800078e00ff */
[----:B------:R-:W-:Y:S01]  /*4620*/  @!P1 IMAD.MOV R75, RZ, RZ, -R75 ;  /* 0x000000ffff4b9224 */ /* 0x000fe200078e0a4b */
[----:B------:R-:W-:Y:S01]  /*4630*/  ISETP.GT.U32.AND P1, PT, R3, R80, PT ;  /* 0x000000500300720c */ /* 0x000fe20003f24070 */
[----:B------:R-:W-:Y:S02]  /*4640*/  IMAD.MOV R4, RZ, RZ, -R4 ;  /* 0x000000ffff047224 */ /* 0x000fe400078e0a04 */
[----:B------:R-:W-:Y:S02]  /*4650*/  VIADD R9, R0, 0xb0 ;  /* 0x000000b000097836 */ /* 0x000fe40000000000 */
[--C-:B------:R-:W-:Y:S01]  /*4660*/  @!P6 IMAD.IADD R79, R79, 0x1, -R3.reuse ;  /* 0x000000014f4fe824 */ /* 0x100fe200078e0a03 */
[----:B------:R-:W-:Y:S01]  /*4670*/  ISETP.GE.AND P6, PT, R8, RZ, PT ;  /* 0x000000ff0800720c */ /* 0x000fe20003fc6270 */
[----:B------:R-:W-:Y:S01]  /*4680*/  IMAD R82, R3, R4, R82 ;  /* 0x0000000403527224 */ /* 0x000fe200078e0252 */
[----:B------:R-:W-:Y:S01]  /*4690*/  IABS R83, R9 ;  /* 0x0000000900537213 */ /* 0x000fe20000000000 */
[----:B------:R-:W-:-:S02]  /*46a0*/  @!P5 IMAD.IADD R81, R81, 0x1, -R3 ;  /* 0x000000015151d824 */ /* 0x000fc400078e0a03 */
[----:B------:R-:W-:Y:S01]  /*46b0*/  @!P4 IMAD.MOV R79, RZ, RZ, -R79 ;  /* 0x000000ffff4fc224 */ /* 0x000fe200078e0a4f */
[C---:B------:R-:W-:Y:S01]  /*46c0*/  ISETP.GT.U32.AND P4, PT, R3.reuse, R82, PT ;  /* 0x000000520300720c */ /* 0x040fe20003f84070 */
[--C-:B------:R-:W-:Y:S01]  /*46d0*/  @!P2 IMAD.IADD R78, R78, 0x1, -R3.reuse ;  /* 0x000000014e4ea824 */ /* 0x100fe200078e0a03 */
[----:B------:R-:W-:Y:S01]  /*46e0*/  ISETP.GT.U32.AND P5, PT, R3, R81, PT ;  /* 0x000000510300720c */ /* 0x000fe20003fa4070 */
[----:B------:R-:W-:Y:S01]  /*46f0*/  @!P1 IMAD.IADD R80, R80, 0x1, -R3 ;  /* 0x0000000150509824 */ /* 0x000fe200078e0a03 */
[----:B------:R-:W-:Y:S01]  /*4700*/  ISETP.GE.AND P1, PT, R6, RZ, PT ;  /* 0x000000ff0600720c */ /* 0x000fe20003f26270 */
[----:B------:R-:W-:Y:S01]  /*4710*/  IMAD.HI.U32 R6, R2, R83, RZ ;  /* 0x0000005302067227 */ /* 0x000fe200078e00ff */
[----:B------:R-:W-:-:S03]  /*4720*/  ISETP.GE.AND P2, PT, R12, RZ, PT ;  /* 0x000000ff0c00720c */ /* 0x000fc60003f46270 */
[----:B------:R-:W-:Y:S01]  /*4730*/  @!P3 IMAD.MOV R74, RZ, RZ, -R74 ;  /* 0x000000ffff4ab224 */ /* 0x000fe200078e0a4a */
[C---:B------:R-:W-:Y:S01]  /*4740*/  ISETP.GT.U32.AND P3, PT, R3.reuse, R78, PT ;  /* 0x0000004e0300720c */ /* 0x040fe20003f64070 */
[----:B------:R-:W-:Y:S01]  /*4750*/  @!P0 IMAD.MOV R77, RZ, RZ, -R77 ;  /* 0x000000ffff4d8224 */ /* 0x000fe200078e0a4d */
[C---:B------:R-:W-:Y:S01]  /*4760*/  ISETP.GT.U32.AND P0, PT, R3.reuse, R80, PT ;  /* 0x000000500300720c */ /* 0x040fe20003f04070 */
[----:B------:R-:W-:Y:S02]  /*4770*/  IMAD.MOV R6, RZ, RZ, -R6 ;  /* 0x000000ffff067224 */ /* 0x000fe400078e0a06 */
[C---:B------:R-:W-:Y:S02]  /*4780*/  VIADD R4, R0.reuse, 0xaf ;  /* 0x000000af00047836 */ /* 0x040fe40000000000 */
[----:B------:R-:W-:Y:S02]  /*4790*/  IMAD R83, R3, R6, R83 ;  /* 0x0000000603537224 */ /* 0x000fe400078e0253 */
[----:B------:R-:W-:Y:S01]  /*47a0*/  VIADD R8, R0, 0xad ;  /* 0x000000ad00087836 */ /* 0x000fe20000000000 */
[----:B------:R-:W-:Y:S01]  /*47b0*/  IABS R84, R4 ;  /* 0x0000000400547213 */ /* 0x000fe20000000000 */
[----:B------:R-:W-:-:S02]  /*47c0*/  @!P4 IMAD.IADD R82, R82, 0x1, -R3 ;  /* 0x000000015252c824 */ /* 0x000fc400078e0a03 */
[--C-:B------:R-:W-:Y:S01]  /*47d0*/  @!P5 IMAD.IADD R81, R81, 0x1, -R3.reuse ;  /* 0x000000015151d824 */ /* 0x100fe200078e0a03 */
[C---:B------:R-:W-:Y:S01]  /*47e0*/  ISETP.GT.U32.AND P5, PT, R3.reuse, R83, PT ;  /* 0x000000530300720c */ /* 0x040fe20003fa4070 */
[--C-:B------:R-:W-:Y:S01]  /*47f0*/  @!P3 IMAD.IADD R78, R78, 0x1, -R3.reuse ;  /* 0x000000014e4eb824 */ /* 0x100fe200078e0a03 */
[----:B------:R-:W-:Y:S01]  /*4800*/  IABS R86, R8 ;  /* 0x0000000800567213 */ /* 0x000fe20000000000 */
[----:B------:R-:W-:Y:S01]  /*4810*/  @!P0 IMAD.IADD R80, R80, 0x1, -R3 ;  /* 0x0000000150508824 */ /* 0x000fe200078e0a03 */
[----:B------:R-:W-:Y:S01]  /*4820*/  ISETP.GT.U32.AND P4, PT, R3, R82, PT ;  /* 0x000000520300720c */ /* 0x000fe20003f84070 */
[----:B------:R-:W-:Y:S01]  /*4830*/  VIADD R6, R0, 0xae ;  /* 0x000000ae00067836 */ /* 0x000fe20000000000 */
[----:B------:R-:W-:Y:S01]  /*4840*/  ISETP.GE.AND P3, PT, R7, RZ, PT ;  /* 0x000000ff0700720c */ /* 0x000fe20003f66270 */
[----:B------:R-:W-:Y:S01]  /*4850*/  IMAD.HI.U32 R7, R2, R86, RZ ;  /* 0x0000005602077227 */ /* 0x000fe200078e00ff */
[----:B------:R-:W-:Y:S02]  /*4860*/  ISETP.GE.AND P0, PT, R4, RZ, PT ;  /* 0x000000ff0400720c */ /* 0x000fe40003f06270 */
[----:B------:R-:W-:Y:S01]  /*4870*/  IABS R85, R6 ;  /* 0x0000000600557213 */ /* 0x000fe20000000000 */
[----:B------:R-:W-:-:S04]  /*4880*/  IMAD.HI.U32 R4, R2, R84, RZ ;  /* 0x0000005402047227 */ /* 0x000fc800078e00ff */
[----:B------:R-:W-:Y:S02]  /*4890*/  IMAD.MOV R4, RZ, RZ, -R4 ;  /* 0x000000ffff047224 */ /* 0x000fe400078e0a04 */
[----:B------:R-:W-:Y:S02]  /*48a0*/  IMAD.MOV R7, RZ, RZ, -R7 ;  /* 0x000000ffff077224 */ /* 0x000fe400078e0a07 */
[--C-:B------:R-:W-:Y:S02]  /*48b0*/  @!P5 IMAD.IADD R83, R83, 0x1, -R3.reuse ;  /* 0x000000015353d824 */ /* 0x100fe400078e0a03 */
[C---:B------:R-:W-:Y:S02]  /*48c0*/  IMAD R84, R3.reuse, R4, R84 ;  /* 0x0000000403547224 */ /* 0x040fe400078e0254 */
[----:B------:R-:W-:Y:S01]  /*48d0*/  @!P4 IMAD.IADD R82, R82, 0x1, -R3 ;  /* 0x000000015252c824 */ /* 0x000fe200078e0a03 */
[C---:B------:R-:W-:Y:S01]  /*48e0*/  ISETP.GT.U32.AND P5, PT, R3.reuse, R83, PT ;  /* 0x000000530300720c */ /* 0x040fe20003fa4070 */
[C---:B------:R-:W-:Y:S01]  /*48f0*/  IMAD R86, R3.reuse, R7, R86 ;  /* 0x0000000703567224 */ /* 0x040fe200078e0256 */
[C---:B------:R-:W-:Y:S01]  /*4900*/  ISETP.GT.U32.AND P4, PT, R3.reuse, R84, PT ;  /* 0x000000540300720c */ /* 0x040fe20003f84070 */
[----:B------:R-:W-:Y:S01]  /*4910*/  @!P3 IMAD.MOV R80, RZ, RZ, -R80 ;  /* 0x000000ffff50b224 */ /* 0x000fe200078e0a50 */
[----:B------:R-:W-:Y:S01]  /*4920*/  ISETP.GE.AND P3, PT, R6, RZ, PT ;  /* 0x000000ff0600720c */ /* 0x000fe20003f66270 */
[----:B------:R-:W-:Y:S01]  /*4930*/  @!P1 IMAD.MOV R82, RZ, RZ, -R82 ;  /* 0x000000ffff529224 */ /* 0x000fe200078e0a52 */
[----:B------:R-:W-:Y:S01]  /*4940*/  ISETP.GT.U32.AND P1, PT, R3, R86, PT ;  /* 0x000000560300720c */ /* 0x000fe20003f24070 */
[----:B------:R-:W-:-:S04]  /*4950*/  IMAD.HI.U32 R6, R2, R85, RZ ;  /* 0x0000005502067227 */ /* 0x000fc800078e00ff */
[----:B------:R-:W-:Y:S01]  /*4960*/  @!P2 IMAD.MOV R78, RZ, RZ, -R78 ;  /* 0x000000ffff4ea224 */ /* 0x000fe200078e0a4e */
[----:B------:R-:W-:Y:S01]  /*4970*/  ISETP.GE.AND P2, PT, R9, RZ, PT ;  /* 0x000000ff0900720c */ /* 0x000fe20003f46270 */
[----:B------:R-:W-:Y:S02]  /*4980*/  IMAD.MOV R6, RZ, RZ, -R6 ;  /* 0x000000ffff067224 */ /* 0x000fe400078e0a06 */
[C---:B------:R-:W-:Y:S02]  /*4990*/  VIADD R9, R0.reuse, 0xaa ;  /* 0x000000aa00097836 */ /* 0x040fe40000000000 */
[----:B------:R-:W-:Y:S02]  /*49a0*/  IMAD R85, R3, R6, R85 ;  /* 0x0000000603557224 */ /* 0x000fe400078e0255 */
[C---:B------:R-:W-:Y:S01]  /*49b0*/  VIADD R6, R0.reuse, 0xac ;  /* 0x000000ac00067836 */ /* 0x040fe20000000000 */
[----:B------:R-:W-:Y:S01]  /*49c0*/  IABS R89, R9 ;  /* 0x0000000900597213 */ /* 0x000fe20000000000 */
[--C-:B------:R-:W-:Y:S01]  /*49d0*/  @!P5 IMAD.IADD R83, R83, 0x1, -R3.reuse ;  /* 0x000000015353d824 */ /* 0x100fe200078e0a03 */
[----:B------:R-:W-:Y:S01]  /*49e0*/  ISETP.GT.U32.AND P5, PT, R3, R85, PT ;  /* 0x000000550300720c */ /* 0x000fe20003fa4070 */
[----:B------:R-:W-:Y:S01]  /*49f0*/  VIADD R10, R0, 0xa9 ;  /* 0x000000a9000a7836 */ /* 0x000fe20000000000 */
[----:B------:R-:W-:Y:S01]  /*4a00*/  IABS R87, R6 ;  /* 0x0000000600577213 */ /* 0x000fe20000000000 */
[----:B------:R-:W-:-:S02]  /*4a10*/  @!P4 IMAD.IADD R84, R84, 0x1, -R3 ;  /* 0x000000015454c824 */ /* 0x000fc400078e0a03 */
[----:B------:R-:W-:Y:S01]  /*4a20*/  @!P1 IMAD.IADD R86, R86, 0x1, -R3 ;  /* 0x0000000156569824 */ /* 0x000fe200078e0a03 */
[----:B------:R-:W-:Y:S01]  /*4a30*/  IABS R90, R10 ;  /* 0x0000000a005a7213 */ /* 0x000fe20000000000 */
[----:B------:R-:W-:Y:S01]  /*4a40*/  @!P2 IMAD.MOV R83, RZ, RZ, -R83 ;  /* 0x000000ffff53a224 */ /* 0x000fe200078e0a53 */
[C---:B------:R-:W-:Y:S01]  /*4a50*/  ISETP.GT.U32.AND P4, PT, R3.reuse, R84, PT ;  /* 0x000000540300720c */ /* 0x040fe20003f84070 */
[----:B------:R-:W-:Y:S01]  /*4a60*/  IMAD.HI.U32 R4, R2, R87, RZ ;  /* 0x0000005702047227 */ /* 0x000fe200078e00ff */
[----:B------:R-:W-:Y:S02]  /*4a70*/  ISETP.GE.AND P2, PT, R6, RZ, PT ;  /* 0x000000ff0600720c */ /* 0x000fe40003f46270 */
[----:B------:R-:W-:Y:S01]  /*4a80*/  ISETP.GT.U32.AND P1, PT, R3, R86, PT ;  /* 0x000000560300720c */ /* 0x000fe20003f24070 */
[----:B------:R-:W-:-:S04]  /*4a90*/  IMAD.HI.U32 R6, R2, R89, RZ ;  /* 0x0000005902067227 */ /* 0x000fc800078e00ff */
[----:B------:R-:W-:Y:S01]  /*4aa0*/  @!P6 IMAD.MOV R81, RZ, RZ, -R81 ;  /* 0x000000ffff51e224 */ /* 0x000fe200078e0a51 */
[----:B------:R-:W-:Y:S01]  /*4ab0*/  ISETP.GE.AND P6, PT, R8, RZ, PT ;  /* 0x000000ff0800720c */ /* 0x000fe20003fc6270 */
[----:B------:R-:W-:Y:S02]  /*4ac0*/  VIADD R8, R0, 0xab ;  /* 0x000000ab00087836 */ /* 0x000fe40000000000 */
[----:B------:R-:W-:Y:S02]  /*4ad0*/  IMAD.MOV R4, RZ, RZ, -R4 ;  /* 0x000000ffff047224 */ /* 0x000fe400078e0a04 */
[----:B------:R-:W-:Y:S01]  /*4ae0*/  IMAD.HI.U32 R7, R2, R90, RZ ;  /* 0x0000005a02077227 */ /* 0x000fe200078e00ff */
[----:B------:R-:W-:-:S03]  /*4af0*/  IABS R88, R8 ;  /* 0x0000000800587213 */ /* 0x000fc60000000000 */
[----:B------:R-:W-:Y:S02]  /*4b00*/  IMAD.MOV R6, RZ, RZ, -R6 ;  /* 0x000000ffff067224 */ /* 0x000fe400078e0a06 */
[C---:B------:R-:W-:Y:S02]  /*4b10*/  IMAD R87, R3.reuse, R4, R87 ;  /* 0x0000000403577224 */ /* 0x040fe400078e0257 */
[----:B------:R-:W-:Y:S02]  /*4b20*/  IMAD.MOV R7, RZ, RZ, -R7 ;  /* 0x000000ffff077224 */ /* 0x000fe400078e0a07 */
[C---:B------:R-:W-:Y:S02]  /*4b30*/  IMAD R89, R3.reuse, R6, R89 ;  /* 0x0000000603597224 */ /* 0x040fe400078e0259 */
[----:B------:R-:W-:Y:S01]  /*4b40*/  @!P4 IMAD.IADD R84, R84, 0x1, -R3 ;  /* 0x000000015454c824 */ /* 0x000fe200078e0a03 */
[C---:B------:R-:W-:Y:S01]  /*4b50*/  ISETP.GT.U32.AND P4, PT, R3.reuse, R87, PT ;  /* 0x000000570300720c */ /* 0x040fe20003f84070 */
[----:B------:R-:W-:-:S02]  /*4b60*/  IMAD R90, R3, R7, R90 ;  /* 0x00000007035a7224 */ /* 0x000fc400078e025a */
[----:B------:R-:W-:Y:S01]  /*4b70*/  @!P1 IMAD.IADD R86, R86, 0x1, -R3 ;  /* 0x0000000156569824 */ /* 0x000fe200078e0a03 */
[----:B------:R-:W-:Y:S01]  /*4b80*/  ISETP.GT.U32.AND P1, PT, R3, R89, PT ;  /* 0x000000590300720c */ /* 0x000fe20003f24070 */
[----:B------:R-:W-:Y:S02]  /*4b90*/  VIADD R6, R0, 0xa8 ;  /* 0x000000a800067836 */ /* 0x000fe40000000000 */
[----:B------:R-:W-:-:S03]  /*4ba0*/  IMAD.HI.U32 R4, R2, R88, RZ ;  /* 0x0000005802047227 */ /* 0x000fc600078e00ff */
[----:B------:R-:W-:Y:S01]  /*4bb0*/  IABS R91, R6 ;  /* 0x00000006005b7213 */ /* 0x000fe20000000000 */
[----:B------:R-:W-:Y:S01]  /*4bc0*/  @!P6 IMAD.MOV R86, RZ, RZ, -R86 ;  /* 0x000000ffff56e224 */ /* 0x000fe200078e0a56 */
[C---:B------:R-:W-:Y:S01]  /*4bd0*/  ISETP.GT.U32.AND P6, PT, R3.reuse, R90, PT ;  /* 0x0000005a0300720c */ /* 0x040fe20003fc4070 */
[----:B------:R-:W-:Y:S02]  /*4be0*/  IMAD.MOV R4, RZ, RZ, -R4 ;  /* 0x000000ffff047224 */ /* 0x000fe400078e0a04 */
[----:B------:R-:W-:Y:S02]  /*4bf0*/  VIADD R7, R0, 0xa7 ;  /* 0x000000a700077836 */ /* 0x000fe40000000000 */
[----:B------:R-:W-:Y:S02]  /*4c00*/  IMAD R88, R3, R4, R88 ;  /* 0x0000000403587224 */ /* 0x000fe400078e0258 */
[----:B------:R-:W-:Y:S01]  /*4c10*/  IMAD.HI.U32 R4, R2, R91, RZ ;  /* 0x0000005b02047227 */ /* 0x000fe200078e00ff */
[----:B------:R-:W-:-:S03]  /*4c20*/  IABS R92, R7 ;  /* 0x00000007005c7213 */ /* 0x000fc60000000000 */
[--C-:B------:R-:W-:Y:S02]  /*4c30*/  @!P5 IMAD.IADD R85, R85, 0x1, -R3.reuse ;  /* 0x000000015555d824 */ /* 0x100fe400078e0a03 */
[--C-:B------:R-:W-:Y:S02]  /*4c40*/  @!P4 IMAD.IADD R87, R87, 0x1, -R3.reuse ;  /* 0x000000015757c824 */ /* 0x100fe400078e0a03 */
[--C-:B------:R-:W-:Y:S01]  /*4c50*/  @!P1 IMAD.IADD R89, R89, 0x1, -R3.reuse ;  /* 0x0000000159599824 */ /* 0x100fe200078e0a03 */
[C---:B------:R-:W-:Y:S01]  /*4c60*/  ISETP.GT.U32.AND P5, PT, R3.reuse, R85, PT ;  /* 0x000000550300720c */ /* 0x040fe20003fa4070 */
[----:B------:R-:W-:Y:S01]  /*4c70*/  IMAD.MOV R4, RZ, RZ, -R4 ;  /* 0x000000ffff047224 */ /* 0x000fe200078e0a04 */
[C---:B------:R-:W-:Y:S01]  /*4c80*/  ISETP.GT.U32.AND P4, PT, R3.reuse, R87, PT ;  /* 0x000000570300720c */ /* 0x040fe20003f84070 */
[----:B------:R-:W-:Y:S01]  /*4c90*/  @!P6 IMAD.IADD R90, R90, 0x1, -R3 ;  /* 0x000000015a5ae824 */ /* 0x000fe200078e0a03 */
[C---:B------:R-:W-:Y:S01]  /*4ca0*/  ISETP.GT.U32.AND P6, PT, R3.reuse, R89, PT ;  /* 0x000000590300720c */ /* 0x040fe20003fc4070 */
[----:B------:R-:W-:-:S02]  /*4cb0*/  IMAD R91, R3, R4, R91 ;  /* 0x00000004035b7224 */ /* 0x000fc400078e025b */
[----:B------:R-:W-:-:S04]  /*4cc0*/  IMAD.HI.U32 R4, R2, R92, RZ ;  /* 0x0000005c02047227 */ /* 0x000fc800078e00ff */
[----:B------:R-:W-:Y:S01]  /*4cd0*/  @!P0 IMAD.MOV R84, RZ, RZ, -R84 ;  /* 0x000000ffff548224 */ /* 0x000fe200078e0a54 */
[----:B------:R-:W-:Y:S01]  /*4ce0*/  ISETP.GT.U32.AND P0, PT, R3, R88, PT ;  /* 0x000000580300720c */ /* 0x000fe20003f04070 */
[----:B------:R-:W-:Y:S02]  /*4cf0*/  IMAD.MOV R4, RZ, RZ, -R4 ;  /* 0x000000ffff047224 */ /* 0x000fe400078e0a04 */
[--C-:B------:R-:W-:Y:S01]  /*4d00*/  @!P5 IMAD.IADD R85, R85, 0x1, -R3.reuse ;  /* 0x000000015555d824 */ /* 0x100fe200078e0a03 */
[----:B------:R-:W-:Y:S01]  /*4d10*/  ISETP.GE.AND P5, PT, R8, RZ, PT ;  /* 0x000000ff0800720c */ /* 0x000fe20003fa6270 */
[----:B------:R-:W-:Y:S02]  /*4d20*/  IMAD R92, R3, R4, R92 ;  /* 0x00000004035c7224 */ /* 0x000fe400078e025c */
[--C-:B------:R-:W-:Y:S01]  /*4d30*/  @!P4 IMAD.IADD R87, R87, 0x1, -R3.reuse ;  /* 0x000000015757c824 */ /* 0x100fe200078e0a03 */
[----:B------:R-:W-:Y:S01]  /*4d40*/  ISETP.GE.AND P4, PT, R10, RZ, PT ;  /* 0x000000ff0a00720c */ /* 0x000fe20003f86270 */
[----:B------:R-:W-:Y:S01]  /*4d50*/  @!P6 IMAD.IADD R89, R89, 0x1, -R3 ;  /* 0x000000015959e824 */ /* 0x000fe200078e0a03 */
[----:B------:R-:W-:Y:S01]  /*4d60*/  ISETP.GT.U32.AND P6, PT, R3, R92, PT ;  /* 0x0000005c0300720c */ /* 0x000fe20003fc4070 */
[----:B------:R-:W-:-:S02]  /*4d70*/  VIADD R8, R0, 0xa6 ;  /* 0x000000a600087836 */ /* 0x000fc40000000000 */
[----:B------:R-:W-:Y:S01]  /*4d80*/  @!P3 IMAD.MOV R85, RZ, RZ, -R85 ;  /* 0x000000ffff55b224 */ /* 0x000fe200078e0a55 */
[----:B------:R-:W-:Y:S01]  /*4d90*/  ISETP.GE.AND P3, PT, R9, RZ, PT ;  /* 0x000000ff0900720c */ /* 0x000fe20003f66270 */
[----:B------:R-:W-:Y:S01]  /*4da0*/  @!P0 IMAD.IADD R88, R88, 0x1, -R3 ;  /* 0x0000000158588824 */ /* 0x000fe200078e0a03 */
[----:B------:R-:W-:Y:S01]  /*4db0*/  IABS R93, R8 ;  /* 0x00000008005d7213 */ /* 0x000fe20000000000 */
[----:B------:R-:W-:Y:S01]  /*4dc0*/  @!P2 IMAD.MOV R87, RZ, RZ, -R87 ;  /* 0x000000ffff57a224 */ /* 0x000fe200078e0a57 */
[C---:B------:R-:W-:Y:S01]  /*4dd0*/  ISETP.GT.U32.AND P2, PT, R3.reuse, R90, PT ;  /* 0x0000005a0300720c */ /* 0x040fe20003f44070 */
[C---:B------:R-:W-:Y:S01]  /*4de0*/  VIADD R9, R0.reuse, 0xa5 ;  /* 0x000000a500097836 */ /* 0x040fe20000000000 */
[----:B------:R-:W-:Y:S01]  /*4df0*/  ISETP.GT.U32.AND P1, PT, R3, R88, PT ;  /* 0x000000580300720c */ /* 0x000fe20003f24070 */
[----:B------:R-:W-:Y:S01]  /*4e00*/  VIADD R10, R0, 0xa4 ;  /* 0x000000a4000a7836 */ /* 0x000fe20000000000 */
[----:B------:R-:W-:Y:S01]  /*4e10*/  ISETP.GE.AND P0, PT, R6, RZ, PT ;  /* 0x000000ff0600720c */ /* 0x000fe20003f06270 */
[----:B------:R-:W-:Y:S01]  /*4e20*/  IMAD.HI.U32 R4, R2, R93, RZ ;  /* 0x0000005d02047227 */ /* 0x000fe200078e00ff */
[----:B------:R-:W-:-:S02]  /*4e30*/  IABS R94, R9 ;  /* 0x00000009005e7213 */ /* 0x000fc40000000000 */
[----:B------:R-:W-:Y:S01]  /*4e40*/  IABS R95, R10 ;  /* 0x0000000a005f7213 */ /* 0x000fe20000000000 */
[----:B------:R-:W-:Y:S02]  /*4e50*/  @!P6 IMAD.IADD R92, R92, 0x1, -R3 ;  /* 0x000000015c5ce824 */ /* 0x000fe400078e0a03 */
[----:B------:R-:W-:-:S03]  /*4e60*/  IMAD.HI.U32 R6, R2, R94, RZ ;  /* 0x0000005e02067227 */ /* 0x000fc600078e00ff */
[----:B------:R-:W-:Y:S01]  /*4e70*/  ISETP.GT.U32.AND P6, PT, R3, R92, PT ;  /* 0x0000005c0300720c */ /* 0x000fe20003fc4070 */
[----:B------:R-:W-:Y:S02]  /*4e80*/  IMAD.MOV R4, RZ, RZ, -R4 ;  /* 0x000000ffff047224 */ /* 0x000fe400078e0a04 */
[----:B------:R-:W-:Y:S01]  /*4e90*/  @!P2 IMAD.IADD R90, R90, 0x1, -R3 ;  /* 0x000000015a5aa824 */ /* 0x000fe200078e0a03 */
[----:B------:R-:W-:Y:S01]  /*4ea0*/  ISETP.GE.AND P2, PT, R7, RZ, PT ;  /* 0x000000ff0700720c */ /* 0x000fe20003f46270 */
[----:B------:R-:W-:-:S04]  /*4eb0*/  IMAD.HI.U32 R7, R2, R95, RZ ;  /* 0x0000005f02077227 */ /* 0x000fc800078e00ff */
[----:B------:R-:W-:Y:S02]  /*4ec0*/  IMAD.MOV R6, RZ, RZ, -R6 ;  /* 0x000000ffff067224 */ /* 0x000fe400078e0a06 */
[C---:B------:R-:W-:Y:S02]  /*4ed0*/  IMAD R93, R3.reuse, R4, R93 ;  /* 0x00000004035d7224 */ /* 0x040fe400078e025d */
[----:B------:R-:W-:Y:S01]  /*4ee0*/  @!P1 IMAD.IADD R88, R88, 0x1, -R3 ;  /* 0x0000000158589824 */ /* 0x000fe200078e0a03 */
[C---:B------:R-:W-:Y:S01]  /*4ef0*/  ISETP.GT.U32.AND P1, PT, R3.reuse, R91, PT ;  /* 0x0000005b0300720c */ /* 0x040fe20003f24070 */
[----:B------:R-:W-:Y:S02]  /*4f00*/  IMAD.MOV R4, RZ, RZ, -R7 ;  /* 0x000000ffff047224 */ /* 0x000fe400078e0a07 */
[C---:B------:R-:W-:Y:S02]  /*4f10*/  IMAD R94, R3.reuse, R6, R94 ;  /* 0x00000006035e7224 */ /* 0x040fe400078e025e */
[----:B------:R-:W-:Y:S01]  /*4f20*/  @!P3 IMAD.MOV R89, RZ, RZ, -R89 ;  /* 0x000000ffff59b224 */ /* 0x000fe200078e0a59 */
[C---:B------:R-:W-:Y:S01]  /*4f30*/  ISETP.GT.U32.AND P3, PT, R3.reuse, R93, PT ;  /* 0x0000005d0300720c */ /* 0x040fe20003f64070 */
[----:B------:R-:W-:-:S02]  /*4f40*/  IMAD R95, R3, R4, R95 ;  /* 0x00000004035f7224 */ /* 0x000fc400078e025f */
[----:B------:R-:W-:Y:S01]  /*4f50*/  @!P4 IMAD.MOV R90, RZ, RZ, -R90 ;  /* 0x000000ffff5ac224 */ /* 0x000fe200078e0a5a */
[C---:B------:R-:W-:Y:S01]  /*4f60*/  ISETP.GT.U32.AND P4, PT, R3.reuse, R94, PT ;  /* 0x0000005e0300720c */ /* 0x040fe20003f84070 */
[--C-:B------:R-:W-:Y:S01]  /*4f70*/  @!P6 IMAD.IADD R92, R92, 0x1, -R3.reuse ;  /* 0x000000015c5ce824 */ /* 0x100fe200078e0a03 */
[----:B------:R-:W-:Y:S01]  /*4f80*/  ISETP.GT.U32.AND P6, PT, R3, R95, PT ;  /* 0x0000005f0300720c */ /* 0x000fe20003fc4070 */
[----:B------:R-:W-:Y:S02]  /*4f90*/  VIADD R7, R0, 0xa3 ;  /* 0x000000a300077836 */ /* 0x000fe40000000000 */
[--C-:B------:R-:W-:Y:S01]  /*4fa0*/  @!P1 IMAD.IADD R91, R91, 0x1, -R3.reuse ;  /* 0x000000015b5b9824 */ /* 0x100fe200078e0a03 */
[----:B------:R-:W-:Y:S01]  /*4fb0*/  ISETP.GE.AND P1, PT, R8, RZ, PT ;  /* 0x000000ff0800720c */ /* 0x000fe20003f26270 */
[----:B------:R-:W-:Y:S01]  /*4fc0*/  VIADD R8, R0, 0xa2 ;  /* 0x000000a200087836 */ /* 0x000fe20000000000 */
[----:B------:R-:W-:Y:S01]  /*4fd0*/  IABS R96, R7 ;  /* 0x0000000700607213 */ /* 0x000fe20000000000 */
[--C-:B------:R-:W-:Y:S01]  /*4fe0*/  @!P3 IMAD.IADD R93, R93, 0x1, -R3.reuse ;  /* 0x000000015d5db824 */ /* 0x100fe200078e0a03 */
[----:B------:R-:W-:Y:S01]  /*4ff0*/  ISETP.GE.AND P3, PT, R10, RZ, PT ;  /* 0x000000ff0a00720c */ /* 0x000fe20003f66270 */
[----:B------:R-:W-:Y:S01]  /*5000*/  @!P5 IMAD.MOV R88, RZ, RZ, -R88 ;  /* 0x000000ffff58d224 */ /* 0x000fe200078e0a58 */
[----:B------:R-:W-:Y:S01]  /*5010*/  IABS R97, R8 ;  /* 0x0000000800617213 */ /* 0x000fe20000000000 */
[----:B------:R-:W-:Y:S01]  /*5020*/  @!P4 IMAD.IADD R94, R94, 0x1, -R3 ;  /* 0x000000015e5ec824 */ /* 0x000fe200078e0a03 */
[C---:B------:R-:W-:Y:S01]  /*5030*/  ISETP.GT.U32.AND P4, PT, R3.reuse, R93, PT ;  /* 0x0000005d0300720c */ /* 0x040fe20003f84070 */
[----:B------:R-:W-:Y:S01]  /*5040*/  IMAD.HI.U32 R4, R2, R96, RZ ;  /* 0x0000006002047227 */ /* 0x000fe200078e00ff */
[----:B------:R-:W-:-:S03]  /*5050*/  ISETP.GT.U32.AND P5, PT, R3, R91, PT ;  /* 0x0000005b0300720c */ /* 0x000fc60003fa4070 */
[----:B------:R-:W-:Y:S01]  /*5060*/  @!P6 IMAD.IADD R95, R95, 0x1, -R3 ;  /* 0x000000015f5fe824 */ /* 0x000fe200078e0a03 */
[----:B------:R-:W-:Y:S01]  /*5070*/  ISETP.GT.U32.AND P6, PT, R3, R94, PT ;  /* 0x0000005e0300720c */ /* 0x000fe20003fc4070 */
[----:B------:R-:W-:Y:S02]  /*5080*/  IMAD.MOV R6, RZ, RZ, -R4 ;  /* 0x000000ffff067224 */ /* 0x000fe400078e0a04 */
[----:B------:R-:W-:-:S04]  /*5090*/  IMAD.HI.U32 R4, R2, R97, RZ ;  /* 0x0000006102047227 */ /* 0x000fc800078e00ff */
[----:B------:R-:W-:Y:S02]  /*50a0*/  IMAD R96, R3, R6, R96 ;  /* 0x0000000603607224 */ /* 0x000fe400078e0260 */
[----:B------:R-:W-:Y:S02]  /*50b0*/  IMAD.MOV R4, RZ, RZ, -R4 ;  /* 0x000000ffff047224 */ /* 0x000fe400078e0a04 */
[----:B------:R-:W-:Y:S01]  /*50c0*/  @!P4 IMAD.IADD R93, R93, 0x1, -R3 ;  /* 0x000000015d5dc824 */ /* 0x000fe200078e0a03 */
[C---:B------:R-:W-:Y:S01]  /*50d0*/  ISETP.GT.U32.AND P4, PT, R3.reuse, R96, PT ;  /* 0x000000600300720c */ /* 0x040fe20003f84070 */
[----:B------:R-:W-:Y:S02]  /*50e0*/  IMAD R97, R3, R4, R97 ;  /* 0x0000000403617224 */ /* 0x000fe400078e0261 */
[--C-:B------:R-:W-:Y:S01]  /*50f0*/  @!P5 IMAD.IADD R91, R91, 0x1, -R3.reuse ;  /* 0x000000015b5bd824 */ /* 0x100fe200078e0a03 */
[----:B------:R-:W-:Y:S01]  /*5100*/  ISETP.GE.AND P5, PT, R9, RZ, PT ;  /* 0x000000ff0900720c */ /* 0x000fe20003fa6270 */
[----:B------:R-:W-:Y:S01]  /*5110*/  @!P6 IMAD.IADD R94, R94, 0x1, -R3 ;  /* 0x000000015e5ee824 */ /* 0x000fe200078e0a03 */
[----:B------:R-:W-:Y:S01]  /*5120*/  ISETP.GT.U32.AND P6, PT, R3, R97, PT ;  /* 0x000000610300720c */ /* 0x000fe20003fc4070 */
[----:B------:R-:W-:-:S02]  /*5130*/  VIADD R9, R0, 0xa1 ;  /* 0x000000a100097836 */ /* 0x000fc40000000000 */
[----:B------:R-:W-:Y:S02]  /*5140*/  VIADD R10, R0, 0xa0 ;  /* 0x000000a0000a7836 */ /* 0x000fe40000000000 */
[----:B------:R-:W-:Y:S01]  /*5150*/  @!P1 IMAD.MOV R93, RZ, RZ, -R93 ;  /* 0x000000ffff5d9224 */ /* 0x000fe200078e0a5d */
[----:B------:R-:W-:Y:S01]  /*5160*/  IABS R98, R9 ;  /* 0x0000000900627213 */ /* 0x000fe20000000000 */
[----:B------:R-:W-:Y:S01]  /*5170*/  @!P4 IMAD.IADD R96, R96, 0x1, -R3 ;  /* 0x000000016060c824 */ /* 0x000fe200078e0a03 */
[----:B------:R-:W-:Y:S01]  /*5180*/  IABS R99, R10 ;  /* 0x0000000a00637213 */ /* 0x000fe20000000000 */
[----:B------:R-:W-:Y:S01]  /*5190*/  VIADD R11, R0, 0x9f ;  /* 0x0000009f000b7836 */ /* 0x000fe20000000000 */
[----:B------:R-:W-:Y:S01]  /*51a0*/  ISETP.GE.AND P4, PT, R8, RZ, PT ;  /* 0x000000ff0800720c */ /* 0x000fe20003f86270 */
[----:B------:R-:W-:-:S03]  /*51b0*/  IMAD.HI.U32 R4, R2, R98, RZ ;  /* 0x0000006202047227 */ /* 0x000fc600078e00ff */
[----:B------:R-:W-:Y:S01]  /*51c0*/  IABS R100, R11 ;  /* 0x0000000b00647213 */ /* 0x000fe20000000000 */
[----:B------:R-:W-:Y:S01]  /*51d0*/  @!P6 IMAD.IADD R97, R97, 0x1, -R3 ;  /* 0x000000016161e824 */ /* 0x000fe200078e0a03 */
[----:B------:R-:W-:Y:S01]  /*51e0*/  ISETP.GT.U32.AND P6, PT, R3, R96, PT ;  /* 0x000000600300720c */ /* 0x000fe20003fc4070 */
[----:B------:R-:W-:Y:S02]  /*51f0*/  IMAD.MOV R6, RZ, RZ, -R4 ;  /* 0x000000ffff067224 */ /* 0x000fe400078e0a04 */
[----:B------:R-:W-:-:S04]  /*5200*/  IMAD.HI.U32 R4, R2, R99, RZ ;  /* 0x0000006302047227 */ /* 0x000fc800078e00ff */
[C---:B------:R-:W-:Y:S02]  /*5210*/  IMAD R98, R3.reuse, R6, R98 ;  /* 0x0000000603627224 */ /* 0x040fe400078e0262 */
[----:B------:R-:W-:Y:S02]  /*5220*/  IMAD.MOV R6, RZ, RZ, -R4 ;  /* 0x000000ffff067224 */ /* 0x000fe400078e0a04 */
[----:B------:R-:W-:Y:S01]  /*5230*/  @!P0 IMAD.MOV R91, RZ, RZ, -R91 ;  /* 0x000000ffff5b8224 */ /* 0x000fe200078e0a5b */
[C---:B------:R-:W-:Y:S01]  /*5240*/  ISETP.GT.U32.AND P1, PT, R3.reuse, R98, PT ;  /* 0x000000620300720c */ /* 0x040fe20003f24070 */
[C---:B------:R-:W-:Y:S01]  /*5250*/  IMAD R99, R3.reuse, R6, R99 ;  /* 0x0000000603637224 */ /* 0x040fe200078e0263 */
[C---:B------:R-:W-:Y:S01]  /*5260*/  ISETP.GT.U32.AND P0, PT, R3.reuse, R95, PT ;  /* 0x0000005f0300720c */ /* 0x040fe20003f04070 */
[----:B------:R-:W-:Y:S02]  /*5270*/  @!P6 IMAD.IADD R96, R96, 0x1, -R3 ;  /* 0x000000016060e824 */ /* 0x000fe400078e0a03 */
[----:B------:R-:W-:Y:S01]  /*5280*/  @!P2 IMAD.MOV R92, RZ, RZ, -R92 ;  /* 0x000000ffff5ca224 */ /* 0x000fe200078e0a5c */
[C---:B------:R-:W-:Y:S01]  /*5290*/  ISETP.GT.U32.AND P6, PT, R3.reuse, R99, PT ;  /* 0x000000630300720c */ /* 0x040fe20003fc4070 */
[----:B------:R-:W-:Y:S01]  /*52a0*/  VIADD R6, R0, 0x9e ;  /* 0x0000009e00067836 */ /* 0x000fe20000000000 */
[----:B------:R-:W-:Y:S01]  /*52b0*/  ISETP.GT.U32.AND P2, PT, R3, R97, PT ;  /* 0x000000610300720c */ /* 0x000fe20003f44070 */
[----:B------:R-:W-:-:S03]  /*52c0*/  IMAD.HI.U32 R4, R2, R100, RZ ;  /* 0x0000006402047227 */ /* 0x000fc600078e00ff */
[----:B------:R-:W-:Y:S01]  /*52d0*/  IABS R101, R6 ;  /* 0x0000000600657213 */ /* 0x000fe20000000000 */
[--C-:B------:R-:W-:Y:S01]  /*52e0*/  @!P1 IMAD.IADD R98, R98, 0x1, -R3.reuse ;  /* 0x0000000162629824 */ /* 0x100fe200078e0a03 */
[----:B------:R-:W-:Y:S01]  /*52f0*/  ISETP.GE.AND P1, PT, R6, RZ, PT ;  /* 0x000000ff0600720c */ /* 0x000fe20003f26270 */
[----:B------:R-:W-:Y:S02]  /*5300*/  IMAD.MOV R4, RZ, RZ, -R4 ;  /* 0x000000ffff047224 */ /* 0x000fe400078e0a04 */
[--C-:B------:R-:W-:Y:S01]  /*5310*/  @!P0 IMAD.IADD R95, R95, 0x1, -R3.reuse ;  /* 0x000000015f5f8824 */ /* 0x100fe200078e0a03 */
[----:B------:R-:W-:Y:S01]  /*5320*/  ISETP.GE.AND P0, PT, R7, RZ, PT ;  /* 0x000000ff0700720c */ /* 0x000fe20003f06270 */
[----:B------:R-:W-:Y:S01]  /*5330*/  @!P6 IMAD.IADD R99, R99, 0x1, -R3 ;  /* 0x000000016363e824 */ /* 0x000fe200078e0a03 */
[C---:B------:R-:W-:Y:S01]  /*5340*/  ISETP.GT.U32.AND P6, PT, R3.reuse, R98, PT ;  /* 0x000000620300720c */ /* 0x040fe20003fc4070 */
[----:B------:R-:W-:Y:S02]  /*5350*/  IMAD R100, R3, R4, R100 ;  /* 0x0000000403647224 */ /* 0x000fe400078e0264 */
[----:B------:R-:W-:-:S04]  /*5360*/  IMAD.HI.U32 R4, R2, R101, RZ ;  /* 0x0000006502047227 */ /* 0x000fc800078e00ff */
[----:B------:R-:W-:Y:S01]  /*5370*/  @!P2 IMAD.IADD R97, R97, 0x1, -R3 ;  /* 0x000000016161a824 */ /* 0x000fe200078e0a03 */
[----:B------:R-:W-:Y:S01]  /*5380*/  ISETP.GE.AND P2, PT, R11, RZ, PT ;  /* 0x000000ff0b00720c */ /* 0x000fe20003f46270 */
[----:B------:R-:W-:Y:S02]  /*5390*/  IMAD.MOV R4, RZ, RZ, -R4 ;  /* 0x000000ffff047224 */ /* 0x000fe400078e0a04 */
[----:B------:R-:W-:Y:S01]  /*53a0*/  @!P4 IMAD.MOV R97, RZ, RZ, -R97 ;  /* 0x000000ffff61c224 */ /* 0x000fe200078e0a61 */
[C---:B------:R-:W-:Y:S01]  /*53b0*/  ISETP.GT.U32.AND P4, PT, R3.reuse, R100, PT ;  /* 0x000000640300720c */ /* 0x040fe20003f84070 */
[C---:B------:R-:W-:Y:S02]  /*53c0*/  IMAD R101, R3.reuse, R4, R101 ;  /* 0x0000000403657224 */ /* 0x040fe400078e0265 */
[----:B------:R-:W-:Y:S01]  /*53d0*/  @!P0 IMAD.MOV R96, RZ, RZ, -R96 ;  /* 0x000000ffff608224 */ /* 0x000fe200078e0a60 */
[C---:B------:R-:W-:Y:S01]  /*53e0*/  ISETP.GT.U32.AND P0, PT, R3.reuse, R99, PT ;  /* 0x000000630300720c */ /* 0x040fe20003f04070 */
[----:B------:R-:W-:Y:S01]  /*53f0*/  @!P6 IMAD.IADD R98, R98, 0x1, -R3 ;  /* 0x000000016262e824 */ /* 0x000fe200078e0a03 */
[----:B------:R-:W-:Y:S01]  /*5400*/  ISETP.GT.U32.AND P6, PT, R3, R101, PT ;  /* 0x000000650300720c */ /* 0x000fe20003fc4070 */
[----:B------:R-:W-:-:S02]  /*5410*/  VIADD R7, R0, 0x9d ;  /* 0x0000009d00077836 */ /* 0x000fc40000000000 */
[----:B------:R-:W-:Y:S02]  /*5420*/  VIADD R8, R0, 0x9c ;  /* 0x0000009c00087836 */ /* 0x000fe40000000000 */
[----:B------:R-:W-:Y:S01]  /*5430*/  @!P5 IMAD.MOV R94, RZ, RZ, -R94 ;  /* 0x000000ffff5ed224 */ /* 0x000fe200078e0a5e */
[----:B------:R-:W-:Y:S01]  /*5440*/  IABS R102, R7 ;  /* 0x0000000700667213 */ /* 0x000fe20000000000 */
[----:B------:R-:W-:Y:S01]  /*5450*/  @!P3 IMAD.MOV R95, RZ, RZ, -R95 ;  /* 0x000000ffff5fb224 */ /* 0x000fe200078e0a5f */
[----:B------:R-:W-:Y:S01]  /*5460*/  ISETP.GE.AND P5, PT, R9, RZ, PT ;  /* 0x000000ff0900720c */ /* 0x000fe20003fa6270 */
[----:B------:R-:W-:Y:S01]  /*5470*/  @!P4 IMAD.IADD R100, R100, 0x1, -R3 ;  /* 0x000000016464c824 */ /* 0x000fe200078e0a03 */
[----:B------:R-:W-:Y:S01]  /*5480*/  ISETP.GE.AND P3, PT, R10, RZ, PT ;  /* 0x000000ff0a00720c */ /* 0x000fe20003f66270 */
[----:B------:R-:W-:Y:S01]  /*5490*/  IMAD.HI.U32 R4, R2, R102, RZ ;  /* 0x0000006602047227 */ /* 0x000fe200078e00ff */
[----:B------:R-:W-:Y:S02]  /*54a0*/  IABS R103, R8 ;  /* 0x0000000800677213 */ /* 0x000fe40000000000 */
[----:B------:R-:W-:Y:S01]  /*54b0*/  ISETP.GE.AND P4, PT, R8, RZ, PT ;  /* 0x000000ff0800720c */ /* 0x000fe20003f86270 */
[----:B------:R-:W-:-:S02]  /*54c0*/  VIADD R9, R0, 0x9b ;  /* 0x0000009b00097836 */ /* 0x000fc40000000000 */
[--C-:B------:R-:W-:Y:S01]  /*54d0*/  @!P0 IMAD.IADD R99, R99, 0x1, -R3.reuse ;  /* 0x0000000163638824 */ /* 0x100fe200078e0a03 */
[----:B------:R-:W-:Y:S01]  /*54e0*/  ISETP.GE.AND P0, PT, R7, RZ, PT ;  /* 0x000000ff0700720c */ /* 0x000fe20003f06270 */
[----:B------:R-:W-:Y:S01]  /*54f0*/  @!P6 IMAD.IADD R101, R101, 0x1, -R3 ;  /* 0x000000016565e824 */ /* 0x000fe200078e0a03 */
[----:B------:R-:W-:Y:S01]  /*5500*/  ISETP.GT.U32.AND P6, PT, R3, R100, PT ;  /* 0x000000640300720c */ /* 0x000fe20003fc4070 */
[----:B------:R-:W-:Y:S01]  /*5510*/  IMAD.HI.U32 R6, R2, R103, RZ ;  /* 0x0000006702067227 */ /* 0x000fe200078e00ff */
[----:B------:R-:W-:-:S03]  /*5520*/  IABS R104, R9 ;  /* 0x0000000900687213 */ /* 0x000fc60000000000 */
[----:B------:R-:W-:Y:S02]  /*5530*/  IMAD.MOV R7, RZ, RZ, -R4 ;  /* 0x000000ffff077224 */ /* 0x000fe400078e0a04 */
[----:B------:R-:W-:Y:S02]  /*5540*/  IMAD.MOV R6, RZ, RZ, -R6 ;  /* 0x000000ffff067224 */ /* 0x000fe400078e0a06 */
[C---:B------:R-:W-:Y:S02]  /*5550*/  IMAD R102, R3.reuse, R7, R102 ;  /* 0x0000000703667224 */ /* 0x040fe400078e0266 */
[----:B------:R-:W-:Y:S01]  /*5560*/  @!P5 IMAD.MOV R98, RZ, RZ, -R98 ;  /* 0x000000ffff62d224 */ /* 0x000fe200078e0a62 */
[----:B------:R-:W-:Y:S01]  /*5570*/  ISETP.GT.U32.AND P5, PT, R3, R101, PT ;  /* 0x000000650300720c */ /* 0x000fe20003fa4070 */
[----:B------:R-:W-:-:S04]  /*5580*/  IMAD.HI.U32 R4, R2, R104, RZ ;  /* 0x0000006802047227 */ /* 0x000fc800078e00ff */
[C---:B------:R-:W-:Y:S02]  /*5590*/  IMAD R103, R3.reuse, R6, R103 ;  /* 0x0000000603677224 */ /* 0x040fe400078e0267 */
[----:B------:R-:W-:Y:S01]  /*55a0*/  @!P3 IMAD.MOV R99, RZ, RZ, -R99 ;  /* 0x000000ffff63b224 */ /* 0x000fe200078e0a63 */
[C---:B------:R-:W-:Y:S01]  /*55b0*/  ISETP.GT.U32.AND P3, PT, R3.reuse, R102, PT ;  /* 0x000000660300720c */ /* 0x040fe20003f64070 */
[----:B------:R-:W-:Y:S02]  /*55c0*/  IMAD.MOV R4, RZ, RZ, -R4 ;  /* 0x000000ffff047224 */ /* 0x000fe400078e0a04 */
[----:B------:R-:W-:Y:S01]  /*55d0*/  @!P6 IMAD.IADD R100, R100, 0x1, -R3 ;  /* 0x000000016464e824 */ /* 0x000fe200078e0a03 */
[C---:B------:R-:W-:Y:S01]  /*55e0*/  ISETP.GT.U32.AND P6, PT, R3.reuse, R103, PT ;  /* 0x000000670300720c */ /* 0x040fe20003fc4070 */
[----:B------:R-:W-:Y:S02]  /*55f0*/  IMAD R104, R3, R4, R104 ;  /* 0x0000000403687224 */ /* 0x000fe400078e0268 */
[----:B------:R-:W-:-:S02]  /*5600*/  VIADD R7, R0, 0x9a ;  /* 0x0000009a00077836 */ /* 0x000fc40000000000 */
[--C-:B------:R-:W-:Y:S01]  /*5610*/  @!P5 IMAD.IADD R101, R101, 0x1, -R3.reuse ;  /* 0x000000016565d824 */ /* 0x100fe200078e0a03 */
[----:B------:R-:W-:Y:S01]  /*5620*/  ISETP.GT.U32.AND P5, PT, R3, R104, PT ;  /* 0x000000680300720c */ /* 0x000fe20003fa4070 */
[----:B------:R-:W-:Y:S01]  /*5630*/  VIADD R8, R0, 0x99 ;  /* 0x0000009900087836 */ /* 0x000fe20000000000 */
[----:B------:R-:W-:Y:S01]  /*5640*/  IABS R105, R7 ;  /* 0x0000000700697213 */ /* 0x000fe20000000000 */
[--C-:B------:R-:W-:Y:S01]  /*5650*/  @!P3 IMAD.IADD R102, R102, 0x1, -R3.reuse ;  /* 0x000000016666b824 */ /* 0x100fe200078e0a03 */
[----:B------:R-:W-:Y:S01]  /*5660*/  ISETP.GE.AND P3, PT, R9, RZ, PT ;  /* 0x000000ff0900720c */ /* 0x000fe20003f66270 */
[----:B------:R-:W-:Y:S01]  /*5670*/  VIADD R11, R0, 0x97 ;  /* 0x00000097000b7836 */ /* 0x000fe20000000000 */
[----:B------:R-:W-:Y:S01]  /*5680*/  IABS R106, R8 ;  /* 0x00000008006a7213 */ /* 0x000fe20000000000 */
[----:B------:R-:W-:Y:S01]  /*5690*/  @!P6 IMAD.IADD R103, R103, 0x1, -R3 ;  /* 0x000000016767e824 */ /* 0x000fe200078e0a03 */
[----:B------:R-:W-:Y:S01]  /*56a0*/  ISETP.GT.U32.AND P6, PT, R3, R102, PT ;  /* 0x000000660300720c */ /* 0x000fe20003fc4070 */
[----:B------:R-:W-:Y:S01]  /*56b0*/  IMAD.HI.U32 R4, R2, R105, RZ ;  /* 0x0000006902047227 */ /* 0x000fe200078e00ff */
[----:B------:R-:W-:-:S03]  /*56c0*/  IABS R108, R11 ;  /* 0x0000000b006c7213 */ /* 0x000fc60000000000 */
[----:B------:R-:W-:Y:S02]  /*56d0*/  IMAD.MOV R4, RZ, RZ, -R4 ;  /* 0x000000ffff047224 */ /* 0x000fe400078e0a04 */
[----:B------:R-:W-:Y:S01]  /*56e0*/  @!P5 IMAD.IADD R104, R104, 0x1, -R3 ;  /* 0x000000016868d824 */ /* 0x000fe200078e0a03 */
[----:B------:R-:W-:Y:S01]  /*56f0*/  ISETP.GT.U32.AND P5, PT, R3, R103, PT ;  /* 0x000000670300720c */ /* 0x000fe20003fa4070 */
[----:B------:R-:W-:-:S04]  /*5700*/  IMAD.HI.U32 R6, R2, R106, RZ ;  /* 0x0000006a02067227 */ /* 0x000fc800078e00ff */
[C---:B------:R-:W-:Y:S02]  /*5710*/  IMAD R105, R3.reuse, R4, R105 ;  /* 0x0000000403697224 */ /* 0x040fe400078e0269 */
[----:B------:R-:W-:Y:S02]  /*5720*/  IMAD.MOV R6, RZ, RZ, -R6 ;  /* 0x000000ffff067224 */ /* 0x000fe400078e0a06 */
[----:B------:R-:W-:Y:S01]  /*5730*/  @!P6 IMAD.IADD R102, R102, 0x1, -R3 ;  /* 0x000000016666e824 */ /* 0x000fe200078e0a03 */
[C---:B------:R-:W-:Y:S01]  /*5740*/  ISETP.GT.U32.AND P6, PT, R3.reuse, R105, PT ;  /* 0x000000690300720c */ /* 0x040fe20003fc4070 */
[----:B------:R-:W-:Y:S02]  /*5750*/  IMAD R106, R3, R6, R106 ;  /* 0x00000006036a7224 */ /* 0x000fe400078e026a */
[----:B------:R-:W-:-:S04]  /*5760*/  IMAD.HI.U32 R6, R2, R108, RZ ;  /* 0x0000006c02067227 */ /* 0x000fc800078e00ff */
[--C-:B------:R-:W-:Y:S01]  /*5770*/  @!P5 IMAD.IADD R103, R103, 0x1, -R3.reuse ;  /* 0x000000016767d824 */ /* 0x100fe200078e0a03 */
[----:B------:R-:W-:Y:S01]  /*5780*/  ISETP.GT.U32.AND P5, PT, R3, R106, PT ;  /* 0x0000006a0300720c */ /* 0x000fe20003fa4070 */
[C---:B------:R-:W-:Y:S02]  /*5790*/  VIADD R10, R0.reuse, 0x98 ;  /* 0x00000098000a7836 */ /* 0x040fe40000000000 */
[----:B------:R-:W-:Y:S02]  /*57a0*/  IMAD.MOV R6, RZ, RZ, -R6 ;  /* 0x000000ffff067224 */ /* 0x000fe400078e0a06 */
[----:B------:R-:W-:Y:S01]  /*57b0*/  @!P6 IMAD.IADD R105, R105, 0x1, -R3 ;  /* 0x000000016969e824 */ /* 0x000fe200078e0a03 */
[----:B------:R-:W-:Y:S01]  /*57c0*/  IABS R107, R10 ;  /* 0x0000000a006b7213 */ /* 0x000fe20000000000 */
[----:B------:R-:W-:Y:S02]  /*57d0*/  IMAD R108, R3, R6, R108 ;  /* 0x00000006036c7224 */ /* 0x000fe400078e026c */
[----:B------:R-:W-:Y:S01]  /*57e0*/  @!P1 IMAD.MOV R101, RZ, RZ, -R101 ;  /* 0x000000ffff659224 */ /* 0x000fe200078e0a65 */
[----:B------:R-:W-:Y:S01]  /*57f0*/  ISETP.GE.AND P1, PT, R7, RZ, PT ;  /* 0x000000ff0700720c */ /* 0x000fe20003f26270 */
[----:B------:R-:W-:-:S02]  /*5800*/  VIADD R7, R0, 0x96 ;  /* 0x0000009600077836 */ /* 0x000fc40000000000 */
[----:B------:R-:W-:Y:S01]  /*5810*/  @!P0 IMAD.MOV R102, RZ, RZ, -R102 ;  /* 0x000000ffff668224 */ /* 0x000fe200078e0a66 */
[C---:B------:R-:W-:Y:S01]  /*5820*/  ISETP.GT.U32.AND P0, PT, R3.reuse, R105, PT ;  /* 0x000000690300720c */ /* 0x040fe20003f04070 */
[----:B------:R-:W-:Y:S01]  /*5830*/  @!P4 IMAD.MOV R103, RZ, RZ, -R103 ;  /* 0x000000ffff67c224 */ /* 0x000fe200078e0a67 */
[----:B------:R-:W-:Y:S01]  /*5840*/  ISETP.GT.U32.AND P4, PT, R3, R108, PT ;  /* 0x0000006c0300720c */ /* 0x000fe20003f84070 */
[----:B------:R-:W-:Y:S01]  /*5850*/  IMAD.HI.U32 R4, R2, R107, RZ ;  /* 0x0000006b02047227 */ /* 0x000fe200078e00ff */
[----:B------:R-:W-:-:S03]  /*5860*/  IABS R109, R7 ;  /* 0x00000007006d7213 */ /* 0x000fc60000000000 */
[----:B------:R-:W-:Y:S02]  /*5870*/  @!P5 IMAD.IADD R106, R106, 0x1, -R3 ;  /* 0x000000016a6ad824 */ /* 0x000fe400078e0a03 */
[----:B------:R-:W-:Y:S02]  /*5880*/  IMAD.MOV R4, RZ, RZ, -R4 ;  /* 0x000000ffff047224 */ /* 0x000fe400078e0a04 */
[----:B------:R-:W-:Y:S01]  /*5890*/  VIADD R6, R0, 0x95 ;  /* 0x0000009500067836 */ /* 0x000fe20000000000 */
[C---:B------:R-:W-:Y:S01]  /*58a0*/  ISETP.GT.U32.AND P5, PT, R3.reuse, R106, PT ;  /* 0x0000006a0300720c */ /* 0x040fe20003fa4070 */
[C---:B------:R-:W-:Y:S02]  /*58b0*/  IMAD R107, R3.reuse, R4, R107 ;  /* 0x00000004036b7224 */ /* 0x040fe400078e026b */
[----:B------:R-:W-:Y:S01]  /*58c0*/  IMAD.HI.U32 R4, R2, R109, RZ ;  /* 0x0000006d02047227 */ /* 0x000fe200078e00ff */
[----:B------:R-:W-:Y:S02]  /*58d0*/  IABS R110, R6 ;  /* 0x00000006006e7213 */ /* 0x000fe40000000000 */
[----:B------:R-:W-:Y:S01]  /*58e0*/  ISETP.GT.U32.AND P6, PT, R3, R107, PT ;  /* 0x0000006b0300720c */ /* 0x000fe20003fc4070 */
[----:B------:R-:W-:-:S02]  /*58f0*/  IMAD.MOV R4, RZ, RZ, -R4 ;  /* 0x000000ffff047224 */ /* 0x000fc400078e0a04 */
[--C-:B------:R-:W-:Y:S01]  /*5900*/  @!P0 IMAD.IADD R105, R105, 0x1, -R3.reuse ;  /* 0x0000000169698824 */ /* 0x100fe200078e0a03 */
[----:B------:R-:W-:Y:S01]  /*5910*/  ISETP.GE.AND P0, PT, R11, RZ, PT ;  /* 0x000000ff0b00720c */ /* 0x000fe20003f06270 */
[----:B------:R-:W-:Y:S01]  /*5920*/  @!P4 IMAD.IADD R108, R108, 0x1, -R3 ;  /* 0x000000016c6cc824 */ /* 0x000fe200078e0a03 */
[----:B------:R-:W-:Y:S01]  /*5930*/  ISETP.GE.AND P4, PT, R7, RZ, PT ;  /* 0x000000ff0700720c */ /* 0x000fe20003f86270 */
[C---:B------:R-:W-:Y:S02]  /*5940*/  IMAD R109, R3.reuse, R4, R109 ;  /* 0x00000004036d7224 */ /* 0x040fe400078e026d */
[----:B------:R-:W-:Y:S01]  /*5950*/  @!P1 IMAD.MOV R105, RZ, RZ, -R105 ;  /* 0x000000ffff699224 */ /* 0x000fe200078e0a69 */
[----:B------:R-:W-:Y:S01]  /*5960*/  ISETP.GT.U32.AND P1, PT, R3, R108, PT ;  /* 0x0000006c0300720c */ /* 0x000fe20003f24070 */
[----:B------:R-:W-:-:S04]  /*5970*/  IMAD.HI.U32 R4, R2, R110, RZ ;  /* 0x0000006e02047227 */ /* 0x000fc800078e00ff */
[----:B------:R-:W-:Y:S01]  /*5980*/  @!P2 IMAD.MOV R100, RZ, RZ, -R100 ;  /* 0x000000ffff64a224 */ /* 0x000fe200078e0a64 */
[C---:B------:R-:W-:Y:S01]  /*5990*/  ISETP.GT.U32.AND P2, PT, R3.reuse, R104, PT ;  /* 0x000000680300720c */ /* 0x040fe20003f44070 */
[--C-:B------:R-:W-:Y:S01]  /*59a0*/  @!P5 IMAD.IADD R106, R106, 0x1, -R3.reuse ;  /* 0x000000016a6ad824 */ /* 0x100fe200078e0a03 */
[----:B------:R-:W-:Y:S01]  /*59b0*/  ISETP.GT.U32.AND P5, PT, R3, R109, PT ;  /* 0x0000006d0300720c */ /* 0x000fe20003fa4070 */
[----:B------:R-:W-:Y:S02]  /*59c0*/  IMAD.MOV R4, RZ, RZ, -R4 ;  /* 0x000000ffff047224 */ /* 0x000fe400078e0a04 */
[--C-:B------:R-:W-:Y:S02]  /*59d0*/  @!P6 IMAD.IADD R107, R107, 0x1, -R3.reuse ;  /* 0x000000016b6be824 */ /* 0x100fe400078e0a03 */
[C---:B------:R-:W-:Y:S02]  /*59e0*/  IMAD R110, R3.reuse, R4, R110 ;  /* 0x00000004036e7224 */ /* 0x040fe400078e026e */
[--C-:B------:R-:W-:Y:S01]  /*59f0*/  @!P1 IMAD.IADD R108, R108, 0x1, -R3.reuse ;  /* 0x000000016c6c9824 */ /* 0x100fe200078e0a03 */
[C---:B------:R-:W-:Y:S01]  /*5a00*/  ISETP.GT.U32.AND P6, PT, R3.reuse, R107, PT ;  /* 0x0000006b0300720c */ /* 0x040fe20003fc4070 */
[----:B------:R-:W-:Y:S01]  /*5a10*/  VIADD R4, R0, 0x94 ;  /* 0x0000009400047836 */ /* 0x000fe20000000000 */
[----:B------:R-:W-:Y:S01]  /*5a20*/  ISETP.GT.U32.AND P1, PT, R3, R110, PT ;  /* 0x0000006e0300720c */ /* 0x000fe20003f24070 */
[--C-:B------:R-:W-:Y:S01]  /*5a30*/  @!P2 IMAD.IADD R104, R104, 0x1, -R3.reuse ;  /* 0x000000016868a824 */ /* 0x100fe200078e0a03 */
[----:B------:R-:W-:Y:S01]  /*5a40*/  ISETP.GE.AND P2, PT, R8, RZ, PT ;  /* 0x000000ff0800720c */ /* 0x000fe20003f46270 */
[----:B------:R-:W-:Y:S01]  /*5a50*/  @!P5 IMAD.IADD R109, R109, 0x1, -R3 ;  /* 0x000000016d6dd824 */ /* 0x000fe200078e0a03 */
[----:B------:R-:W-:Y:S01]  /*5a60*/  IABS R111, R4 ;  /* 0x00000004006f7213 */ /* 0x000fe20000000000 */
[----:B------:R-:W-:Y:S01]  /*5a70*/  @!P3 IMAD.MOV R104, RZ, RZ, -R104 ;  /* 0x000000ffff68b224 */ /* 0x000fe200078e0a68 */
[----:B------:R-:W-:Y:S01]  /*5a80*/  ISETP.GE.AND P3, PT, R10, RZ, PT ;  /* 0x000000ff0a00720c */ /* 0x000fe20003f66270 */
[C---:B------:R-:W-:Y:S01]  /*5a90*/  VIADD R7, R0.reuse, 0x92 ;  /* 0x0000009200077836 */ /* 0x040fe20000000000 */
[----:B------:R-:W-:Y:S01]  /*5aa0*/  ISETP.GT.U32.AND P5, PT, R3, R109, PT ;  /* 0x0000006d0300720c */ /* 0x000fe20003fa4070 */
[----:B------:R-:W-:-:S02]  /*5ab0*/  VIADD R8, R0, 0x91 ;  /* 0x0000009100087836 */ /* 0x000fc40000000000 */
[--C-:B------:R-:W-:Y:S01]  /*5ac0*/  @!P6 IMAD.IADD R107, R107, 0x1, -R3.reuse ;  /* 0x000000016b6be824 */ /* 0x100fe200078e0a03 */
[----:B------:R-:W-:Y:S01]  /*5ad0*/  ISETP.GE.AND P6, PT, R6, RZ, PT ;  /* 0x000000ff0600720c */ /* 0x000fe20003fc6270 */
[----:B------:R-:W-:Y:S01]  /*5ae0*/  @!P1 IMAD.IADD R110, R110, 0x1, -R3 ;  /* 0x000000016e6e9824 */ /* 0x000fe200078e0a03 */
[----:B------:R-:W-:Y:S01]  /*5af0*/  IABS R113, R7 ;  /* 0x0000000700717213 */ /* 0x000fe20000000000 */
[----:B------:R-:W-:Y:S01]  /*5b00*/  VIADD R6, R0, 0x93 ;  /* 0x0000009300067836 */ /* 0x000fe20000000000 */
[----:B------:R-:W-:Y:S01]  /*5b10*/  IABS R114, R8 ;  /* 0x0000000800727213 */ /* 0x000fe20000000000 */
[----:B------:R-:W-:Y:S01]  /*5b20*/  @!P2 IMAD.MOV R106, RZ, RZ, -R106 ;  /* 0x000000ffff6aa224 */ /* 0x000fe200078e0a6a */
[----:B------:R-:W-:Y:S01]  /*5b30*/  ISETP.GE.AND P2, PT, R4, RZ, PT ;  /* 0x000000ff0400720c */ /* 0x000fe20003f46270 */
[----:B------:R-:W-:Y:S01]  /*5b40*/  IMAD.HI.U32 R4, R2, R111, RZ ;  /* 0x0000006f02047227 */ /* 0x000fe200078e00ff */
[----:B------:R-:W-:Y:S02]  /*5b50*/  ISETP.GT.U32.AND P1, PT, R3, R110, PT ;  /* 0x0000006e0300720c */ /* 0x000fe40003f24070 */
[----:B------:R-:W-:Y:S01]  /*5b60*/  IABS R112, R6 ;  /* 0x0000000600707213 */ /* 0x000fe20000000000 */
[----:B------:R-:W-:Y:S01]  /*5b70*/  @!P3 IMAD.MOV R107, RZ, RZ, -R107 ;  /* 0x000000ffff6bb224 */ /* 0x000fe200078e0a6b */
[----:B------:R-:W-:Y:S01]  /*5b80*/  ISETP.GE.AND P3, PT, R6, RZ, PT ;  /* 0x000000ff0600720c */ /* 0x000fe20003f66270 */
[----:B------:R-:W-:Y:S01]  /*5b90*/  @!P5 IMAD.IADD R109, R109, 0x1, -R3 ;  /* 0x000000016d6dd824 */ /* 0x000fe200078e0a03 */
[----:B------:R-:W-:Y:S01]  /*5ba0*/  ISETP.GE.AND P5, PT, R8, RZ, PT ;  /* 0x000000ff0800720c */ /* 0x000fe20003fa6270 */
[----:B------:R-:W-:-:S02]  /*5bb0*/  IMAD.MOV R8, RZ, RZ, -R4 ;  /* 0x000000ffff087224 */ /* 0x000fc400078e0a04 */
[----:B------:R-:W-:-:S04]  /*5bc0*/  IMAD.HI.U32 R6, R2, R113, RZ ;  /* 0x0000007102067227 */ /* 0x000fc800078e00ff */
[C---:B------:R-:W-:Y:S02]  /*5bd0*/  IMAD R111, R3.reuse, R8, R111 ;  /* 0x00000008036f7224 */ /* 0x040fe400078e026f */
[----:B------:R-:W-:Y:S02]  /*5be0*/  IMAD.MOV R6, RZ, RZ, -R6 ;  /* 0x000000ffff067224 */ /* 0x000fe400078e0a06 */
[----:B------:R-:W-:Y:S01]  /*5bf0*/  @!P4 IMAD.MOV R109, RZ, RZ, -R109 ;  /* 0x000000ffff6dc224 */ /* 0x000fe200078e0a6d */
[C---:B------:R-:W-:Y:S01]  /*5c00*/  ISETP.GT.U32.AND P4, PT, R3.reuse, R111, PT ;  /* 0x0000006f0300720c */ /* 0x040fe20003f84070 */
[----:B------:R-:W-:Y:S02]  /*5c10*/  @!P1 IMAD.IADD R110, R110, 0x1, -R3 ;  /* 0x000000016e6e9824 */ /* 0x000fe400078e0a03 */
[----:B------:R-:W-:Y:S02]  /*5c20*/  IMAD R113, R3, R6, R113 ;  /* 0x0000000603717224 */ /* 0x000fe400078e0271 */
[----:B------:R-:W-:-:S02]  /*5c30*/  @!P6 IMAD.MOV R110, RZ, RZ, -R110 ;  /* 0x000000ffff6ee224 */ /* 0x000fc400078e0a6e */
[----:B------:R-:W-:Y:S01]  /*5c40*/  IMAD.HI.U32 R4, R2, R112, RZ ;  /* 0x0000007002047227 */ /* 0x000fe200078e00ff */
[----:B------:R-:W-:-:S03]  /*5c50*/  ISETP.GT.U32.AND P6, PT, R3, R113, PT ;  /* 0x000000710300720c */ /* 0x000fc60003fc4070 */
[----:B------:R-:W-:Y:S01]  /*5c60*/  @!P0 IMAD.MOV R108, RZ, RZ, -R108 ;  /* 0x000000ffff6c8224 */ /* 0x000fe200078e0a6c */
[----:B------:R-:W-:Y:S01]  /*5c70*/  ISETP.GE.AND P0, PT, R7, RZ, PT ;  /* 0x000000ff0700720c */ /* 0x000fe20003f06270 */
[----:B------:R-:W-:Y:S02]  /*5c80*/  IMAD.MOV R7, RZ, RZ, -R4 ;  /* 0x000000ffff077224 */ /* 0x000fe400078e0a04 */
[----:B------:R-:W-:Y:S02]  /*5c90*/  VIADD R8, R0, 0x8f ;  /* 0x0000008f00087836 */ /* 0x000fe40000000000 */
[----:B------:R-:W-:Y:S02]  /*5ca0*/  IMAD R112, R3, R7, R112 ;  /* 0x0000000703707224 */ /* 0x000fe400078e0270 */
[--C-:B------:R-:W-:Y:S01]  /*5cb0*/  @!P4 IMAD.IADD R111, R111, 0x1, -R3.reuse ;  /* 0x000000016f6fc824 */ /* 0x100fe200078e0a03 */
[----:B------:R-:W-:Y:S01]  /*5cc0*/  IABS R116, R8 ;  /* 0x0000000800747213 */ /* 0x000fe20000000000 */
[----:B------:R-:W-:Y:S01]  /*5cd0*/  @!P6 IMAD.IADD R113, R113, 0x1, -R3 ;  /* 0x000000017171e824 */ /* 0x000fe200078e0a03 */
[C---:B------:R-:W-:Y:S01]  /*5ce0*/  ISETP.GT.U32.AND P1, PT, R3.reuse, R112, PT ;  /* 0x000000700300720c */ /* 0x040fe20003f24070 */
[----:B------:R-:W-:Y:S01]  /*5cf0*/  IMAD.HI.U32 R4, R2, R114, RZ ;  /* 0x0000007202047227 */ /* 0x000fe200078e00ff */
[----:B------:R-:W-:-:S02]  /*5d00*/  ISETP.GT.U32.AND P4, PT, R3, R111, PT ;  /* 0x0000006f0300720c */ /* 0x000fc40003f84070 */
[----:B------:R-:W-:Y:S01]  /*5d10*/  ISETP.GT.U32.AND P6, PT, R3, R113, PT ;  /* 0x000000710300720c */ /* 0x000fe20003fc4070 */
[----:B------:R-:W-:Y:S02]  /*5d20*/  IMAD.MOV R4, RZ, RZ, -R4 ;  /* 0x000000ffff047224 */ /* 0x000fe400078e0a04 */
[----:B------:R-:W-:-:S04]  /*5d30*/  IMAD.HI.U32 R6, R2, R116, RZ ;  /* 0x0000007402067227 */ /* 0x000fc800078e00ff */
[----:B------:R-:W-:Y:S02]  /*5d40*/  VIADD R7, R0, 0x90 ;  /* 0x0000009000077836 */ /* 0x000fe40000000000 */
[----:B------:R-:W-:Y:S02]  /*5d50*/  IMAD R114, R3, R4, R114 ;  /* 0x0000000403727224 */ /* 0x000fe400078e0272 */
[----:B------:R-:W-:Y:S01]  /*5d60*/  IMAD.MOV R6, RZ, RZ, -R6 ;  /* 0x000000ffff067224 */ /* 0x000fe200078e0a06 */
[----:B------:R-:W-:Y:S01]  /*5d70*/  IABS R115, R7 ;  /* 0x0000000700737213 */ /* 0x000fe20000000000 */
[--C-:B------:R-:W-:Y:S02]  /*5d80*/  @!P1 IMAD.IADD R112, R112, 0x1, -R3.reuse ;  /* 0x0000000170709824 */ /* 0x100fe400078e0a03 */
[--C-:B------:R-:W-:Y:S01]  /*5d90*/  @!P4 IMAD.IADD R111, R111, 0x1, -R3.reuse ;  /* 0x000000016f6fc824 */ /* 0x100fe200078e0a03 */
[C---:B------:R-:W-:Y:S01]  /*5da0*/  ISETP.GT.U32.AND P4, PT, R3.reuse, R114, PT ;  /* 0x000000720300720c */ /* 0x040fe20003f84070 */
[C---:B------:R-:W-:Y:S01]  /*5db0*/  IMAD R116, R3.reuse, R6, R116 ;  /* 0x0000000603747224 */ /* 0x040fe200078e0274 */
[----:B------:R-:W-:Y:S01]  /*5dc0*/  ISETP.GT.U32.AND P1, PT, R3, R112, PT ;  /* 0x000000700300720c */ /* 0x000fe20003f24070 */
[----:B------:R-:W-:-:S02]  /*5dd0*/  @!P6 IMAD.IADD R113, R113, 0x1, -R3 ;  /* 0x000000017171e824 */ /* 0x000fc400078e0a03 */
[----:B------:R-:W-:Y:S01]  /*5de0*/  VIADD R9, R0, 0x8e ;  /* 0x0000008e00097836 */ /* 0x000fe20000000000 */
[----:B------:R-:W-:Y:S01]  /*5df0*/  ISETP.GT.U32.AND P6, PT, R3, R116, PT ;  /* 0x000000740300720c */ /* 0x000fe20003fc4070 */
[----:B------:R-:W-:-:S03]  /*5e00*/  IMAD.HI.U32 R4, R2, R115, RZ ;  /* 0x0000007302047227 */ /* 0x000fc600078e00ff */
[----:B------:R-:W-:Y:S01]  /*5e10*/  IABS R117, R9 ;  /* 0x0000000900757213 */ /* 0x000fe20000000000 */
[----:B------:R-:W-:Y:S02]  /*5e20*/  IMAD.MOV R4, RZ, RZ, -R4 ;  /* 0x000000ffff047224 */ /* 0x000fe400078e0a04 */
[C---:B------:R-:W-:Y:S02]  /*5e30*/  VIADD R10, R0.reuse, 0x8d ;  /* 0x0000008d000a7836 */ /* 0x040fe40000000000 */
[----:B------:R-:W-:Y:S02]  /*5e40*/  IMAD R115, R3, R4, R115 ;  /* 0x0000000403737224 */ /* 0x000fe400078e0273 */
[----:B------:R-:W-:Y:S01]  /*5e50*/  VIADD R11, R0, 0x8c ;  /* 0x0000008c000b7836 */ /* 0x000fe20000000000 */
[----:B------:R-:W-:Y:S01]  /*5e60*/  IABS R118, R10 ;  /* 0x0000000a00767213 */ /* 0x000fe20000000000 */
[----:B------:R-:W-:Y:S02]  /*5e70*/  @!P4 IMAD.IADD R114, R114, 0x1, -R3 ;  /* 0x000000017272c824 */ /* 0x000fe400078e0a03 */
[----:B------:R-:W-:Y:S01]  /*5e80*/  IMAD.HI.U32 R4, R2, R117, RZ ;  /* 0x0000007502047227 */ /* 0x000fe200078e00ff */
[----:B------:R-:W-:-:S02]  /*5e90*/  IABS R119, R11 ;  /* 0x0000000b00777213 */ /* 0x000fc40000000000 */
[C---:B------:R-:W-:Y:S01]  /*5ea0*/  ISETP.GT.U32.AND P4, PT, R3.reuse, R114, PT ;  /* 0x000000720300720c */ /* 0x040fe20003f84070 */
[--C-:B------:R-:W-:Y:S01]  /*5eb0*/  @!P1 IMAD.IADD R112, R112, 0x1, -R3.reuse ;  /* 0x0000000170709824 */ /* 0x100fe200078e0a03 */
[C---:B------:R-:W-:Y:S01]  /*5ec0*/  ISETP.GT.U32.AND P1, PT, R3.reuse, R115, PT ;  /* 0x000000730300720c */ /* 0x040fe20003f24070 */
[----:B------:R-:W-:Y:S02]  /*5ed0*/  @!P6 IMAD.IADD R116, R116, 0x1, -R3 ;  /* 0x000000017474e824 */ /* 0x000fe400078e0a03 */
[----:B------:R-:W-:Y:S02]  /*5ee0*/  IMAD.MOV R4, RZ, RZ, -R4 ;  /* 0x000000ffff047224 */ /* 0x000fe400078e0a04 */
[----:B------:R-:W-:Y:S01]  /*5ef0*/  @!P3 IMAD.MOV R112, RZ, RZ, -R112 ;  /* 0x000000ffff70b224 */ /* 0x000fe200078e0a70 */
[C---:B------:R-:W-:Y:S01]  /*5f00*/  ISETP.GT.U32.AND P3, PT, R3.reuse, R116, PT ;  /* 0x000000740300720c */ /* 0x040fe20003f64070 */
[----:B------:R-:W-:Y:S02]  /*5f10*/  IMAD R117, R3, R4, R117 ;  /* 0x0000000403757224 */ /* 0x000fe400078e0275 */
[----:B------:R-:W-:-:S04]  /*5f20*/  IMAD.HI.U32 R6, R2, R118, RZ ;  /* 0x0000007602067227 */ /* 0x000fc800078e00ff */
[----:B------:R-:W-:-:S04]  /*5f30*/  IMAD.HI.U32 R4, R2, R119, RZ ;  /* 0x0000007702047227 */ /* 0x000fc800078e00ff */
[----:B------:R-:W-:Y:S02]  /*5f40*/  IMAD.MOV R6, RZ, RZ, -R6 ;  /* 0x000000ffff067224 */ /* 0x000fe400078e0a06 */
[----:B------:R-:W-:Y:S02]  /*5f50*/  IMAD.MOV R4, RZ, RZ, -R4 ;  /* 0x000000ffff047224 */ /* 0x000fe400078e0a04 */
[C---:B------:R-:W-:Y:S02]  /*5f60*/  IMAD R118, R3.reuse, R6, R118 ;  /* 0x0000000603767224 */ /* 0x040fe400078e0276 */
[----:B------:R-:W-:Y:S01]  /*5f70*/  @!P4 IMAD.IADD R114, R114, 0x1, -R3 ;  /* 0x000000017272c824 */ /* 0x000fe200078e0a03 */
[C---:B------:R-:W-:Y:S01]  /*5f80*/  ISETP.GT.U32.AND P4, PT, R3.reuse, R117, PT ;  /* 0x000000750300720c */ /* 0x040fe20003f84070 */
[C---:B------:R-:W-:Y:S02]  /*5f90*/  IMAD R119, R3.reuse, R4, R119 ;  /* 0x0000000403777224 */ /* 0x040fe400078e0277 */
[----:B------:R-:W-:Y:S01]  /*5fa0*/  @!P5 IMAD.MOV R114, RZ, RZ, -R114 ;  /* 0x000000ffff72d224 */ /* 0x000fe200078e0a72 */
[C---:B------:R-:W-:Y:S01]  /*5fb0*/  ISETP.GT.U32.AND P5, PT, R3.reuse, R118, PT ;  /* 0x000000760300720c */ /* 0x040fe20003fa4070 */
[----:B------:R-:W-:Y:S01]  /*5fc0*/  @!P3 IMAD.IADD R116, R116, 0x1, -R3 ;  /* 0x000000017474b824 */ /* 0x000fe200078e0a03 */
[----:B------:R-:W-:Y:S01]  /*5fd0*/  ISETP.GT.U32.AND P3, PT, R3, R119, PT ;  /* 0x000000770300720c */ /* 0x000fe20003f64070 */
[----:B------:R-:W-:Y:S01]  /*5fe0*/  @!P2 IMAD.MOV R111, RZ, RZ, -R111 ;  /* 0x000000ffff6fa224 */ /* 0x000fe200078e0a6f */
[----:B------:R-:W-:Y:S01]  /*5ff0*/  ISETP.GE.AND P2, PT, R7, RZ, PT ;  /* 0x000000ff0700720c */ /* 0x000fe20003f46270 */
[----:B------:R-:W-:Y:S01]  /*6000*/  @!P1 IMAD.IADD R115, R115, 0x1, -R3 ;  /* 0x0000000173739824 */ /* 0x000fe200078e0a03 */
[----:B------:R-:W-:Y:S01]  /*6010*/  ISETP.GE.AND P1, PT, R8, RZ, PT ;  /* 0x000000ff0800720c */ /* 0x000fe20003f26270 */
[----:B------:R-:W-:-:S02]  /*6020*/  VIADD R7, R0, 0x8b ;  /* 0x0000008b00077836 */ /* 0x000fc40000000000 */
[----:B------:R-:W-:Y:S01]  /*6030*/  VIADD R8, R0, 0x8a ;  /* 0x0000008a00087836 */ /* 0x000fe20000000000 */
[----:B------:R-:W-:Y:S01]  /*6040*/  ISETP.GT.U32.AND P6, PT, R3, R115, PT ;  /* 0x000000730300720c */ /* 0x000fe20003fc4070 */
[--C-:B------:R-:W-:Y:S01]  /*6050*/  @!P4 IMAD.IADD R117, R117, 0x1, -R3.reuse ;  /* 0x000000017575c824 */ /* 0x100fe200078e0a03 */
[----:B------:R-:W-:Y:S01]  /*6060*/  IABS R120, R7 ;  /* 0x0000000700787213 */ /* 0x000fe20000000000 */
[--C-:B------:R-:W-:Y:S01]  /*6070*/  @!P5 IMAD.IADD R118, R118, 0x1, -R3.reuse ;  /* 0x000000017676d824 */ /* 0x100fe200078e0a03 */
[----:B------:R-:W-:Y:S01]  /*6080*/  IABS R121, R8 ;  /* 0x0000000800797213 */ /* 0x000fe20000000000 */
[----:B------:R-:W-:Y:S01]  /*6090*/  @!P3 IMAD.IADD R119, R119, 0x1, -R3 ;  /* 0x000000017777b824 */ /* 0x000fe200078e0a03 */
[----:B------:R-:W-:Y:S01]  /*60a0*/  ISETP.GT.U32.AND P5, PT, R3, R117, PT ;  /* 0x000000750300720c */ /* 0x000fe20003fa4070 */
[----:B------:R-:W-:Y:S01]  /*60b0*/  IMAD.HI.U32 R4, R2, R120, RZ ;  /* 0x0000007802047227 */ /* 0x000fe200078e00ff */
[----:B------:R-:W-:Y:S02]  /*60c0*/  ISETP.GE.AND P4, PT, R11, RZ, PT ;  /* 0x000000ff0b00720c */ /* 0x000fe40003f86270 */
[----:B------:R-:W-:Y:S01]  /*60d0*/  ISETP.GT.U32.AND P3, PT, R3, R119, PT ;  /* 0x000000770300720c */ /* 0x000fe20003f64070 */
[----:B------:R-:W-:-:S02]  /*60e0*/  IMAD.MOV R6, RZ, RZ, -R4 ;  /* 0x000000ffff067224 */ /* 0x000fc400078e0a04 */
[----:B------:R-:W-:-:S04]  /*60f0*/  IMAD.HI.U32 R4, R2, R121, RZ ;  /* 0x0000007902047227 */ /* 0x000fc800078e00ff */
[----:B------:R-:W-:Y:S01]  /*6100*/  @!P6 IMAD.IADD R115, R115, 0x1, -R3 ;  /* 0x000000017373e824 */ /* 0x000fe200078e0a03 */
[----:B------:R-:W-:Y:S01]  /*6110*/  ISETP.GE.AND P6, PT, R10, RZ, PT ;  /* 0x000000ff0a00720c */ /* 0x000fe20003fc6270 */
[C---:B------:R-:W-:Y:S02]  /*6120*/  IMAD R120, R3.reuse, R6, R120 ;  /* 0x0000000603787224 */ /* 0x040fe400078e0278 */
[----:B------:R-:W-:Y:S02]  /*6130*/  IMAD.MOV R4, RZ, RZ, -R4 ;  /* 0x000000ffff047224 */ /* 0x000fe400078e0a04 */
[----:B------:R-:W-:Y:S01]  /*6140*/  @!P2 IMAD.MOV R115, RZ, RZ, -R115 ;  /* 0x000000ffff73a224 */ /* 0x000fe200078e0a73 */
[----:B------:R-:W-:Y:S01]  /*6150*/  ISETP.GT.U32.AND P2, PT, R3, R118, PT ;  /* 0x000000760300720c */ /* 0x000fe20003f44070 */
[----:B------:R-:W-:Y:S01]  /*6160*/  @!P5 IMAD.IADD R117, R117, 0x1, -R3 ;  /* 0x000000017575d824 */ /* 0x000fe200078e0a03 */
[C---:B------:R-:W-:Y:S01]  /*6170*/  ISETP.GT.U32.AND P5, PT, R3.reuse, R120, PT ;  /* 0x000000780300720c */ /* 0x040fe20003fa4070 */
[----:B------:R-:W-:-:S02]  /*6180*/  IMAD R121, R3, R4, R121 ;  /* 0x0000000403797224 */ /* 0x000fc400078e0279 */
[----:B------:R-:W-:Y:S01]  /*6190*/  @!P0 IMAD.MOV R113, RZ, RZ, -R113 ;  /* 0x000000ffff718224 */ /* 0x000fe200078e0a71 */
[----:B------:R-:W-:Y:S01]  /*61a0*/  ISETP.GE.AND P0, PT, R9, RZ, PT ;  /* 0x000000ff0900720c */ /* 0x000fe20003f06270 */
[C---:B------:R-:W-:Y:S02]  /*61b0*/  VIADD R10, R0.reuse, 0x88 ;  /* 0x00000088000a7836 */ /* 0x040fe40000000000 */
[--C-:B------:R-:W-:Y:S01]  /*61c0*/  @!P3 IMAD.IADD R119, R119, 0x1, -R3.reuse ;  /* 0x000000017777b824 */ /* 0x100fe200078e0a03 */
[----:B------:R-:W-:Y:S01]  /*61d0*/  ISETP.GT.U32.AND P3, PT, R3, R121, PT ;  /* 0x000000790300720c */ /* 0x000fe20003f64070 */
[----:B------:R-:W-:Y:S01]  /*61e0*/  VIADD R9, R0, 0x89 ;  /* 0x0000008900097836 */ /* 0x000fe20000000000 */
[----:B------:R-:W-:Y:S01]  /*61f0*/  IABS R123, R10 ;  /* 0x0000000a007b7213 */ /* 0x000fe20000000000 */
[----:B------:R-:W-:Y:S01]  /*6200*/  @!P2 IMAD.IADD R118, R118, 0x1, -R3 ;  /* 0x000000017676a824 */ /* 0x000fe200078e0a03 */
[----:B------:R-:W-:Y:S01]  /*6210*/  ISETP.GE.AND P2, PT, R7, RZ, PT ;  /* 0x000000ff0700720c */ /* 0x000fe20003f46270 */
[----:B------:R-:W-:Y:S01]  /*6220*/  VIADD R7, R0, 0x87 ;  /* 0x0000008700077836 */ /* 0x000fe20000000000 */
[----:B------:R-:W-:Y:S01]  /*6230*/  IABS R122, R9 ;  /* 0x00000009007a7213 */ /* 0x000fe20000000000 */
[----:B------:R-:W-:-:S03]  /*6240*/  IMAD.HI.U32 R6, R2, R123, RZ ;  /* 0x0000007b02067227 */ /* 0x000fc600078e00ff */
[----:B------:R-:W-:Y:S01]  /*6250*/  IABS R124, R7 ;  /* 0x00000007007c7213 */ /* 0x000fe20000000000 */
[----:B------:R-:W-:Y:S01]  /*6260*/  @!P5 IMAD.IADD R120, R120, 0x1, -R3 ;  /* 0x000000017878d824 */ /* 0x000fe200078e0a03 */
[----:B------:R-:W-:Y:S01]  /*6270*/  ISETP.GE.AND P5, PT, R8, RZ, PT ;  /* 0x000000ff0800720c */ /* 0x000fe20003fa6270 */
[----:B------:R-:W-:-:S04]  /*6280*/  IMAD.HI.U32 R4, R2, R122, RZ ;  /* 0x0000007a02047227 */ /* 0x000fc800078e00ff */
[----:B------:R-:W-:Y:S02]  /*6290*/  IMAD.MOV R6, RZ, RZ, -R6 ;  /* 0x000000ffff067224 */ /* 0x000fe400078e0a06 */
[----:B------:R-:W-:Y:S02]  /*62a0*/  VIADD R8, R0, 0x86 ;  /* 0x0000008600087836 */ /* 0x000fe40000000000 */
[----:B------:R-:W-:Y:S01]  /*62b0*/  @!P3 IMAD.IADD R121, R121, 0x1, -R3 ;  /* 0x000000017979b824 */ /* 0x000fe200078e0a03 */
[C---:B------:R-:W-:Y:S01]  /*62c0*/  ISETP.GT.U32.AND P3, PT, R3.reuse, R120, PT ;  /* 0x000000780300720c */ /* 0x040fe20003f64070 */
[----:B------:R-:W-:Y:S01]  /*62d0*/  IMAD.MOV R4, RZ, RZ, -R4 ;  /* 0x000000ffff047224 */ /* 0x000fe200078e0a04 */
[----:B------:R-:W-:Y:S01]  /*62e0*/  IABS R125, R8 ;  /* 0x00000008007d7213 */ /* 0x000fe20000000000 */
[C---:B------:R-:W-:Y:S02]  /*62f0*/  IMAD R123, R3.reuse, R6, R123 ;  /* 0x00000006037b7224 */ /* 0x040fe400078e027b */
[----:B------:R-:W-:Y:S01]  /*6300*/  @!P1 IMAD.MOV R116, RZ, RZ, -R116 ;  /* 0x000000ffff749224 */ /* 0x000fe200078e0a74 */
[C---:B------:R-:W-:Y:S01]  /*6310*/  ISETP.GT.U32.AND P1, PT, R3.reuse, R121, PT ;  /* 0x000000790300720c */ /* 0x040fe20003f24070 */
[----:B------:R-:W-:-:S02]  /*6320*/  IMAD R122, R3, R4, R122 ;  /* 0x00000004037a7224 */ /* 0x000fc400078e027a */
[----:B------:R-:W-:-:S04]  /*6330*/  IMAD.HI.U32 R4, R2, R124, RZ ;  /* 0x0000007c02047227 */ /* 0x000fc800078e00ff */
[----:B------:R-:W-:Y:S01]  /*6340*/  @!P6 IMAD.MOV R118, RZ, RZ, -R118 ;  /* 0x000000ffff76e224 */ /* 0x000fe200078e0a76 */
[----:B------:R-:W-:Y:S01]  /*6350*/  ISETP.GT.U32.AND P6, PT, R3, R123, PT ;  /* 0x0000007b0300720c */ /* 0x000fe20003fc4070 */
[----:B------:R-:W-:-:S04]  /*6360*/  IMAD.HI.U32 R6, R2, R125, RZ ;  /* 0x0000007d02067227 */ /* 0x000fc800078e00ff */
[----:B------:R-:W-:Y:S02]  /*6370*/  IMAD.MOV R4, RZ, RZ, -R4 ;  /* 0x000000ffff047224 */ /* 0x000fe400078e0a04 */
[----:B------:R-:W-:Y:S01]  /*6380*/  @!P3 IMAD.IADD R120, R120, 0x1, -R3 ;  /* 0x000000017878b824 */ /* 0x000fe200078e0a03 */
[----:B------:R-:W-:Y:S01]  /*6390*/  ISETP.GE.AND P3, PT, R10, RZ, PT ;  /* 0x000000ff0a00720c */ /* 0x000fe20003f66270 */
[----:B------:R-:W-:Y:S02]  /*63a0*/  IMAD.MOV R6, RZ, RZ, -R6 ;  /* 0x000000ffff067224 */ /* 0x000fe400078e0a06 */
[C---:B------:R-:W-:Y:S02]  /*63b0*/  IMAD R124, R3.reuse, R4, R124 ;  /* 0x00000004037c7224 */ /* 0x040fe400078e027c */
[----:B------:R-:W-:Y:S01]  /*63c0*/  @!P0 IMAD.MOV R117, RZ, RZ, -R117 ;  /* 0x000000ffff758224 */ /* 0x000fe200078e0a75 */
[----:B------:R-:W-:Y:S01]  /*63d0*/  ISETP.GT.U32.AND P0, PT, R3, R122, PT ;  /* 0x0000007a0300720c */ /* 0x000fe20003f04070 */
[----:B------:R-:W-:Y:S01]  /*63e0*/  @!P1 IMAD.IADD R121, R121, 0x1, -R3 ;  /* 0x0000000179799824 */ /* 0x000fe200078e0a03 */
[----:B------:R-:W-:Y:S01]  /*63f0*/  ISETP.GE.AND P1, PT, R7, RZ, PT ;  /* 0x000000ff0700720c */ /* 0x000fe20003f26270 */
[----:B------:R-:W-:-:S02]  /*6400*/  IMAD R125, R3, R6, R125 ;  /* 0x00000006037d7224 */ /* 0x000fc400078e027d */
[----:B------:R-:W-:Y:S01]  /*6410*/  @!P2 IMAD.MOV R120, RZ, RZ, -R120 ;  /* 0x000000ffff78a224 */ /* 0x000fe200078e0a78 */
[----:B------:R-:W-:Y:S01]  /*6420*/  ISETP.GT.U32.AND P2, PT, R3, R124, PT ;  /* 0x0000007c0300720c */ /* 0x000fe20003f44070 */
[----:B------:R-:W-:Y:S02]  /*6430*/  @!P6 IMAD.IADD R123, R123, 0x1, -R3 ;  /* 0x000000017b7be824 */ /* 0x000fe400078e0a03 */
[----:B------:R-:W-:Y:S01]  /*6440*/  @!P5 IMAD.MOV R121, RZ, RZ, -R121 ;  /* 0x000000ffff79d224 */ /* 0x000fe200078e0a79 */
[C---:B------:R-:W-:Y:S01]  /*6450*/  ISETP.GT.U32.AND P5, PT, R3.reuse, R125, PT ;  /* 0x0000007d0300720c */ /* 0x040fe20003fa4070 */
[----:B------:R-:W-:Y:S01]  /*6460*/  VIADD R6, R0, 0x85 ;  /* 0x0000008500067836 */ /* 0x000fe20000000000 */
[C---:B------:R-:W-:Y:S01]  /*6470*/  ISETP.GT.U32.AND P6, PT, R3.reuse, R123, PT ;  /* 0x0000007b0300720c */ /* 0x040fe20003fc4070 */
[----:B------:R-:W-:Y:S02]  /*6480*/  @!P0 IMAD.IADD R122, R122, 0x1, -R3 ;  /* 0x000000017a7a8824 */ /* 0x000fe400078e0a03 */
[----:B------:R-:W-:Y:S01]  /*6490*/  VIADD R7, R0, 0x84 ;  /* 0x0000008400077836 */ /* 0x000fe20000000000 */
[----:B------:R-:W-:Y:S01]  /*64a0*/  IABS R126, R6 ;  /* 0x00000006007e7213 */ /* 0x000fe20000000000 */
[----:B------:R-:W-:Y:S01]  /*64b0*/  @!P4 IMAD.MOV R119, RZ, RZ, -R119 ;  /* 0x000000ffff77c224 */ /* 0x000fe200078e0a77 */
[----:B------:R-:W-:Y:S01]  /*64c0*/  ISETP.GT.U32.AND P0, PT, R3, R122, PT ;  /* 0x0000007a0300720c */ /* 0x000fe20003f04070 */
[----:B------:R-:W-:Y:S01]  /*64d0*/  @!P2 IMAD.IADD R124, R124, 0x1, -R3 ;  /* 0x000000017c7ca824 */ /* 0x000fe200078e0a03 */
[----:B------:R-:W-:Y:S01]  /*64e0*/  IABS R127, R7 ;  /* 0x00000007007f7213 */ /* 0x000fe20000000000 */
[----:B------:R-:W-:Y:S01]  /*64f0*/  IMAD.HI.U32 R4, R2, R126, RZ ;  /* 0x0000007e02047227 */ /* 0x000fe200078e00ff */
[----:B------:R-:W-:-:S02]  /*6500*/  ISETP.GE.AND P4, PT, R9, RZ, PT ;  /* 0x000000ff0900720c */ /* 0x000fc40003f86270 */
[----:B------:R-:W-:Y:S01]  /*6510*/  ISETP.GT.U32.AND P2, PT, R3, R124, PT ;  /* 0x0000007c0300720c */ /* 0x000fe20003f44070 */
[--C-:B------:R-:W-:Y:S02]  /*6520*/  @!P5 IMAD.IADD R125, R125, 0x1, -R3.reuse ;  /* 0x000000017d7dd824 */ /* 0x100fe400078e0a03 */
[----:B------:R-:W-:Y:S01]  /*6530*/  @!P6 IMAD.IADD R123, R123, 0x1, -R3 ;  /* 0x000000017b7be824 */ /* 0x000fe200078e0a03 */
[----:B------:R-:W-:Y:S01]  /*6540*/  ISETP.GE.AND P6, PT, R6, RZ, PT ;  /* 0x000000ff0600720c */ /* 0x000fe20003fc6270 */
[----:B------:R-:W-:Y:S01]  /*6550*/  IMAD.HI.U32 R6, R2, R127, RZ ;  /* 0x0000007f02067227 */ /* 0x000fe200078e00ff */
[----:B------:R-:W-:-:S03]  /*6560*/  ISETP.GT.U32.AND P5, PT, R3, R125, PT ;  /* 0x0000007d0300720c */ /* 0x000fc60003fa4070 */
[----:B------:R-:W-:Y:S02]  /*6570*/  IMAD.MOV R4, RZ, RZ, -R4 ;  /* 0x000000ffff047224 */ /* 0x000fe400078e0a04 */
[----:B------:R-:W-:Y:S02]  /*6580*/  IMAD.MOV R6, RZ, RZ, -R6 ;  /* 0x000000ffff067224 */ /* 0x000fe400078e0a06 */
[C---:B------:R-:W-:Y:S02]  /*6590*/  IMAD R126, R3.reuse, R4, R126 ;  /* 0x00000004037e7224 */ /* 0x040fe400078e027e */
[----:B------:R-:W-:Y:S01]  /*65a0*/  @!P0 IMAD.IADD R122, R122, 0x1, -R3 ;  /* 0x000000017a7a8824 */ /* 0x000fe200078e0a03 */
[----:B------:R-:W-:Y:S01]  /*65b0*/  ISETP.GE.AND P0, PT, R8, RZ, PT ;  /* 0x000000ff0800720c */ /* 0x000fe20003f06270 */
[C---:B------:R-:W-:Y:S02]  /*65c0*/  IMAD R127, R3.reuse, R6, R127 ;  /* 0x00000006037f7224 */ /* 0x040fe400078e027f */
[----:B------:R-:W-:Y:S01]  /*65d0*/  @!P2 IMAD.IADD R124, R124, 0x1, -R3 ;  /* 0x000000017c7ca824 */ /* 0x000fe200078e0a03 */
[----:B------:R-:W-:Y:S01]  /*65e0*/  ISETP.GT.U32.AND P2, PT, R3, R126, PT ;  /* 0x0000007e0300720c */ /* 0x000fe20003f44070 */
[----:B------:R-:W-:-:S02]  /*65f0*/  VIADD R8, R0, 0x83 ;  /* 0x0000008300087836 */ /* 0x000fc40000000000 */
[--C-:B------:R-:W-:Y:S01]  /*6600*/  @!P5 IMAD.IADD R125, R125, 0x1, -R3.reuse ;  /* 0x000000017d7dd824 */ /* 0x100fe200078e0a03 */
[----:B------:R-:W-:Y:S01]  /*6610*/  ISETP.GT.U32.AND P5, PT, R3, R127, PT ;  /* 0x0000007f0300720c */ /* 0x000fe20003fa4070 */
[----:B------:R-:W-:Y:S01]  /*6620*/  @!P4 IMAD.MOV R122, RZ, RZ, -R122 ;  /* 0x000000ffff7ac224 */ /* 0x000fe200078e0a7a */
[----:B------:R-:W-:Y:S01]  /*6630*/  IABS R128, R8 ;  /* 0x0000000800807213 */ /* 0x000fe20000000000 */
[C---:B------:R-:W-:Y:S01]  /*6640*/  VIADD R9, R0.reuse, 0x81 ;  /* 0x0000008100097836 */ /* 0x040fe20000000000 */
[----:B------:R-:W-:Y:S01]  /*6650*/  ISETP.GE.AND P4, PT, R7, RZ, PT ;  /* 0x000000ff0700720c */ /* 0x000fe20003f86270 */
        /* <DEDUP_REMOVED lines=9> */
[----:B------:R-:W-:-:S03]  /*66f0*/  IMAD.HI.U32 R4, R2, R129, RZ ;  /* 0x0000008102047227 */ /* 0x000fc600078e00ff */
[----:B------:R-:W-:Y:S01]  /*6700*/  ISETP.GT.U32.AND P2, PT, R3, R128, PT ;  /* 0x000000800300720c */ /* 0x000fe20003f44070 */
[----:B------:R-:W-:-:S04]  /*6710*/  IMAD.HI.U32 R6, R2, R130, RZ ;  /* 0x0000008202067227 */ /* 0x000fc800078e00ff */
[----:B------:R-:W-:Y:S02]  /*6720*/  IMAD.MOV R4, RZ, RZ, -R4 ;  /* 0x000000ffff047224 */ /* 0x000fe400078e0a04 */
[----:B------:R-:W-:Y:S02]  /*6730*/  VIADD R10, R0, 0x80 ;  /* 0x00000080000a7836 */ /* 0x000fe40000000000 */
[----:B------:R-:W-:Y:S02]  /*6740*/  IMAD.MOV R6, RZ, RZ, -R6 ;  /* 0x000000ffff067224 */ /* 0x000fe400078e0a06 */
[C---:B------:R-:W-:Y:S01]  /*6750*/  IMAD R129, R3.reuse, R4, R129 ;  /* 0x0000000403817224 */ /* 0x040fe200078e0281 */
[----:B------:R-:W-:Y:S01]  /*6760*/  IABS R131, R10 ;  /* 0x0000000a00837213 */ /* 0x000fe20000000000 */
[C---:B------:R-:W-:Y:S02]  /*6770*/  IMAD R130, R3.reuse, R6, R130 ;  /* 0x0000000603827224 */ /* 0x040fe400078e0282 */
[----:B------:R-:W-:Y:S01]  /*6780*/  @!P5 IMAD.IADD R126, R126, 0x1, -R3 ;  /* 0x000000017e7ed824 */ /* 0x000fe200078e0a03 */
[----:B------:R-:W-:Y:S01]  /*6790*/  ISETP.GT.U32.AND P5, PT, R3, R129, PT ;  /* 0x000000810300720c */ /* 0x000fe20003fa4070 */
[----:B------:R-:W-:-:S04]  /*67a0*/  IMAD.HI.U32 R4, R2, R131, RZ ;  /* 0x0000008302047227 */ /* 0x000fc800078e00ff */
[----:B------:R-:W-:Y:S01]  /*67b0*/  @!P6 IMAD.MOV R126, RZ, RZ, -R126 ;  /* 0x000000ffff7ee224 */ /* 0x000fe200078e0a7e */
[C---:B------:R-:W-:Y:S01]  /*67c0*/  ISETP.GT.U32.AND P6, PT, R3.reuse, R130, PT ;  /* 0x000000820300720c */ /* 0x040fe20003fc4070 */
[----:B------:R-:W-:Y:S02]  /*67d0*/  IMAD.MOV R4, RZ, RZ, -R4 ;  /* 0x000000ffff047224 */ /* 0x000fe400078e0a04 */
[----:B------:R-:W-:Y:S02]  /*67e0*/  VIADD R11, R0, 0x7f ;  /* 0x0000007f000b7836 */ /* 0x000fe40000000000 */
[----:B------:R-:W-:Y:S02]  /*67f0*/  IMAD R131, R3, R4, R131 ;  /* 0x0000000403837224 */ /* 0x000fe400078e0283 */
[----:B------:R-:W-:Y:S01]  /*6800*/  @!P5 IMAD.IADD R129, R129, 0x1, -R3 ;  /* 0x000000018181d824 */ /* 0x000fe200078e0a03 */
[----:B------:R-:W-:Y:S01]  /*6810*/  IABS R132, R11 ;  /* 0x0000000b00847213 */ /* 0x000fe20000000000 */
[----:B------:R-:W-:Y:S01]  /*6820*/  @!P3 IMAD.MOV R123, RZ, RZ, -R123 ;  /* 0x000000ffff7bb224 */ /* 0x000fe200078e0a7b */
[C---:B------:R-:W-:Y:S01]  /*6830*/  ISETP.GT.U32.AND P5, PT, R3.reuse, R131, PT ;  /* 0x000000830300720c */ /* 0x040fe20003fa4070 */
[--C-:B------:R-:W-:Y:S01]  /*6840*/  @!P2 IMAD.IADD R128, R128, 0x1, -R3.reuse ;  /* 0x000000018080a824 */ /* 0x100fe200078e0a03 */
[----:B------:R-:W-:Y:S01]  /*6850*/  ISETP.GE.AND P3, PT, R8, RZ, PT ;  /* 0x000000ff0800720c */ /* 0x000fe20003f66270 */
[----:B------:R-:W-:Y:S01]  /*6860*/  @!P6 IMAD.IADD R130, R130, 0x1, -R3 ;  /* 0x000000018282e824 */ /* 0x000fe200078e0a03 */
[C---:B------:R-:W-:Y:S01]  /*6870*/  ISETP.GT.U32.AND P6, PT, R3.reuse, R129, PT ;  /* 0x000000810300720c */ /* 0x040fe20003fc4070 */
[----:B------:R-:W-:Y:S01]  /*6880*/  IMAD.HI.U32 R6, R2, R132, RZ ;  /* 0x0000008402067227 */ /* 0x000fe200078e00ff */
[----:B------:R-:W-:-:S03]  /*6890*/  ISETP.GT.U32.AND P2, PT, R3, R128, PT ;  /* 0x000000800300720c */ /* 0x000fc60003f44070 */
[----:B------:R-:W-:Y:S02]  /*68a0*/  IMAD.MOV R6, RZ, RZ, -R6 ;  /* 0x000000ffff067224 */ /* 0x000fe400078e0a06 */
[----:B------:R-:W-:Y:S02]  /*68b0*/  VIADD R8, R0, 0x7e ;  /* 0x0000007e00087836 */ /* 0x000fe40000000000 */
[----:B------:R-:W-:Y:S01]  /*68c0*/  @!P1 IMAD.MOV R124, RZ, RZ, -R124 ;  /* 0x000000ffff7c9224 */ /* 0x000fe200078e0a7c */
[C---:B------:R-:W-:Y:S01]  /*68d0*/  ISETP.GT.U32.AND P1, PT, R3.reuse, R127, PT ;  /* 0x0000007f0300720c */ /* 0x040fe20003f24070 */
[----:B------:R-:W-:Y:S01]  /*68e0*/  IMAD R132, R3, R6, R132 ;  /* 0x0000000603847224 */ /* 0x000fe200078e0284 */
[----:B------:R-:W-:Y:S01]  /*68f0*/  IABS R133, R8 ;  /* 0x0000000800857213 */ /* 0x000fe20000000000 */
[--C-:B------:R-:W-:Y:S02]  /*6900*/  @!P5 IMAD.IADD R131, R131, 0x1, -R3.reuse ;  /* 0x000000018383d824 */ /* 0x100fe400078e0a03 */
[----:B------:R-:W-:Y:S01]  /*6910*/  @!P6 IMAD.IADD R129, R129, 0x1, -R3 ;  /* 0x000000018181e824 */ /* 0x000fe200078e0a03 */
[C---:B------:R-:W-:Y:S01]  /*6920*/  ISETP.GT.U32.AND P6, PT, R3.reuse, R132, PT ;  /* 0x000000840300720c */ /* 0x040fe20003fc4070 */
[----:B------:R-:W-:Y:S01]  /*6930*/  IMAD.HI.U32 R4, R2, R133, RZ ;  /* 0x0000008502047227 */ /* 0x000fe200078e00ff */
[----:B------:R-:W-:-:S03]  /*6940*/  ISETP.GT.U32.AND P5, PT, R3, R131, PT ;  /* 0x000000830300720c */ /* 0x000fc60003fa4070 */
[----:B------:R-:W-:Y:S02]  /*6950*/  IMAD.MOV R4, RZ, RZ, -R4 ;  /* 0x000000ffff047224 */ /* 0x000fe400078e0a04 */
[----:B------:R-:W-:Y:S01]  /*6960*/  @!P1 IMAD.IADD R127, R127, 0x1, -R3 ;  /* 0x000000017f7f9824 */ /* 0x000fe200078e0a03 */
[----:B------:R-:W-:Y:S01]  /*6970*/  ISETP.GE.AND P1, PT, R9, RZ, PT ;  /* 0x000000ff0900720c */ /* 0x000fe20003f26270 */
[C---:B------:R-:W-:Y:S02]  /*6980*/  VIADD R12, R0.reuse, 0x7b ;  /* 0x0000007b000c7836 */ /* 0x040fe40000000000 */
[----:B------:R-:W-:Y:S02]  /*6990*/  VIADD R9, R0, 0x7d ;  /* 0x0000007d00097836 */ /* 0x000fe40000000000 */
[----:B------:R-:W-:Y:S01]  /*69a0*/  IMAD R133, R3, R4, R133 ;  /* 0x0000000403857224 */ /* 0x000fe200078e0285 */
[----:B------:R-:W-:Y:S01]  /*69b0*/  IABS R136, R12 ;  /* 0x0000000c00887213 */ /* 0x000fe20000000000 */
[--C-:B------:R-:W-:Y:S01]  /*69c0*/  @!P2 IMAD.IADD R128, R128, 0x1, -R3.reuse ;  /* 0x000000018080a824 */ /* 0x100fe200078e0a03 */
[----:B------:R-:W-:Y:S01]  /*69d0*/  ISETP.GE.AND P2, PT, R10, RZ, PT ;  /* 0x000000ff0a00720c */ /* 0x000fe20003f46270 */
[--C-:B------:R-:W-:Y:S01]  /*69e0*/  @!P6 IMAD.IADD R132, R132, 0x1, -R3.reuse ;  /* 0x000000018484e824 */ /* 0x100fe200078e0a03 */
[----:B------:R-:W-:Y:S01]  /*69f0*/  IABS R134, R9 ;  /* 0x0000000900867213 */ /* 0x000fe20000000000 */
[----:B------:R-:W-:Y:S01]  /*6a00*/  VIADD R10, R0, 0x7c ;  /* 0x0000007c000a7836 */ /* 0x000fe20000000000 */
[----:B------:R-:W-:Y:S01]  /*6a10*/  ISETP.GE.AND P6, PT, R8, RZ, PT ;  /* 0x000000ff0800720c */ /* 0x000fe20003fc6270 */
[----:B------:R-:W-:Y:S01]  /*6a20*/  @!P5 IMAD.IADD R131, R131, 0x1, -R3 ;  /* 0x000000018383d824 */ /* 0x000fe200078e0a03 */
[----:B------:R-:W-:Y:S01]  /*6a30*/  ISETP.GT.U32.AND P5, PT, R3, R133, PT ;  /* 0x000000850300720c */ /* 0x000fe20003fa4070 */
[----:B------:R-:W-:Y:S01]  /*6a40*/  @!P0 IMAD.MOV R125, RZ, RZ, -R125 ;  /* 0x000000ffff7d8224 */ /* 0x000fe200078e0a7d */
[----:B------:R-:W-:Y:S01]  /*6a50*/  ISETP.GE.AND P0, PT, R7, RZ, PT ;  /* 0x000000ff0700720c */ /* 0x000fe20003f06270 */
[----:B------:R-:W-:Y:S01]  /*6a60*/  @!P3 IMAD.MOV R128, RZ, RZ, -R128 ;  /* 0x000000ffff80b224 */ /* 0x000fe200078e0a80 */
[C---:B------:R-:W-:Y:S01]  /*6a70*/  ISETP.GT.U32.AND P3, PT, R3.reuse, R132, PT ;  /* 0x000000840300720c */ /* 0x040fe20003f64070 */
[----:B------:R-:W-:Y:S01]  /*6a80*/  @!P4 IMAD.MOV R127, RZ, RZ, -R127 ;  /* 0x000000ffff7fc224 */ /* 0x000fe200078e0a7f */
[----:B------:R-:W-:Y:S01]  /*6a90*/  ISETP.GT.U32.AND P4, PT, R3, R130, PT ;  /* 0x000000820300720c */ /* 0x000fe20003f84070 */
[----:B------:R-:W-:Y:S01]  /*6aa0*/  IMAD.HI.U32 R7, R2, R136, RZ ;  /* 0x0000008802077227 */ /* 0x000fe200078e00ff */
[----:B------:R-:W-:-:S03]  /*6ab0*/  IABS R135, R10 ;  /* 0x0000000a00877213 */ /* 0x000fc60000000000 */
[----:B------:R-:W-:-:S04]  /*6ac0*/  IMAD.HI.U32 R4, R2, R134, RZ ;  /* 0x0000008602047227 */ /* 0x000fc800078e00ff */
[----:B------:R-:W-:Y:S02]  /*6ad0*/  IMAD.MOV R7, RZ, RZ, -R7 ;  /* 0x000000ffff077224 */ /* 0x000fe400078e0a07 */
[----:B------:R-:W-:-:S04]  /*6ae0*/  IMAD.HI.U32 R6, R2, R135, RZ ;  /* 0x0000008702067227 */ /* 0x000fc800078e00ff */
[----:B------:R-:W-:Y:S02]  /*6af0*/  IMAD.MOV R4, RZ, RZ, -R4 ;  /* 0x000000ffff047224 */ /* 0x000fe400078e0a04 */
[C---:B------:R-:W-:Y:S02]  /*6b00*/  IMAD R136, R3.reuse, R7, R136 ;  /* 0x0000000703887224 */ /* 0x040fe400078e0288 */
[----:B------:R-:W-:Y:S02]  /*6b10*/  IMAD.MOV R6, RZ, RZ, -R6 ;  /* 0x000000ffff067224 */ /* 0x000fe400078e0a06 */
[----:B------:R-:W-:Y:S02]  /*6b20*/  IMAD R134, R3, R4, R134 ;  /* 0x0000000403867224 */ /* 0x000fe400078e0286 */
[----:B------:R-:W-:Y:S02]  /*6b30*/  VIADD R8, R0, 0x7a ;  /* 0x0000007a00087836 */ /* 0x000fe40000000000 */
[--C-:B------:R-:W-:Y:S01]  /*6b40*/  @!P5 IMAD.IADD R133, R133, 0x1, -R3.reuse ;  /* 0x000000018585d824 */ /* 0x100fe200078e0a03 */
[C---:B------:R-:W-:Y:S01]  /*6b50*/  ISETP.GT.U32.AND P5, PT, R3.reuse, R134, PT ;  /* 0x000000860300720c */ /* 0x040fe20003fa4070 */
[--C-:B------:R-:W-:Y:S01]  /*6b60*/  @!P3 IMAD.IADD R132, R132, 0x1, -R3.reuse ;  /* 0x000000018484b824 */ /* 0x100fe200078e0a03 */
[C---:B------:R-:W-:Y:S01]  /*6b70*/  ISETP.GT.U32.AND P3, PT, R3.reuse, R136, PT ;  /* 0x000000880300720c */ /* 0x040fe20003f64070 */
[----:B------:R-:W-:Y:S01]  /*6b80*/  @!P4 IMAD.IADD R130, R130, 0x1, -R3 ;  /* 0x000000018282c824 */ /* 0x000fe200078e0a03 */
[----:B------:R-:W-:Y:S01]  /*6b90*/  IABS R137, R8 ;  /* 0x0000000800897213 */ /* 0x000fe20000000000 */
[----:B------:R-:W-:Y:S01]  /*6ba0*/  IMAD R135, R3, R6, R135 ;  /* 0x0000000603877224 */ /* 0x000fe200078e0287 */
[----:B------:R-:W-:Y:S01]  /*6bb0*/  ISETP.GE.AND P4, PT, R11, RZ, PT ;  /* 0x000000ff0b00720c */ /* 0x000fe20003f86270 */
[----:B------:R-:W-:Y:S01]  /*6bc0*/  @!P0 IMAD.MOV R129, RZ, RZ, -R129 ;  /* 0x000000ffff818224 */ /* 0x000fe200078e0a81 */
[C---:B------:R-:W-:Y:S01]  /*6bd0*/  ISETP.GT.U32.AND P0, PT, R3.reuse, R133, PT ;  /* 0x000000850300720c */ /* 0x040fe20003f04070 */
[----:B------:R-:W-:Y:S01]  /*6be0*/  @!P1 IMAD.MOV R130, RZ, RZ, -R130 ;  /* 0x000000ffff829224 */ /* 0x000fe200078e0a82 */
[----:B------:R-:W-:Y:S01]  /*6bf0*/  ISETP.GT.U32.AND P1, PT, R3, R135, PT ;  /* 0x000000870300720c */ /* 0x000fe20003f24070 */
[----:B------:R-:W-:-:S04]  /*6c00*/  IMAD.HI.U32 R4, R2, R137, RZ ;  /* 0x0000008902047227 */ /* 0x000fc800078e00ff */
[----:B------:R-:W-:Y:S02]  /*6c10*/  IMAD.MOV R6, RZ, RZ, -R4 ;  /* 0x000000ffff067224 */ /* 0x000fe400078e0a04 */
[--C-:B------:R-:W-:Y:S02]  /*6c20*/  @!P3 IMAD.IADD R136, R136, 0x1, -R3.reuse ;  /* 0x000000018888b824 */ /* 0x100fe400078e0a03 */
[----:B------:R-:W-:Y:S02]  /*6c30*/  VIADD R7, R0, 0x79 ;  /* 0x0000007900077836 */ /* 0x000fe40000000000 */
[--C-:B------:R-:W-:Y:S01]  /*6c40*/  @!P0 IMAD.IADD R133, R133, 0x1, -R3.reuse ;  /* 0x0000000185858824 */ /* 0x100fe200078e0a03 */
[C---:B------:R-:W-:Y:S01]  /*6c50*/  ISETP.GT.U32.AND P3, PT, R3.reuse, R136, PT ;  /* 0x000000880300720c */ /* 0x040fe20003f64070 */
[----:B------:R-:W-:Y:S01]  /*6c60*/  @!P5 IMAD.IADD R134, R134, 0x1, -R3 ;  /* 0x000000018686d824 */ /* 0x000fe200078e0a03 */
[----:B------:R-:W-:Y:S01]  /*6c70*/  IABS R138, R7 ;  /* 0x00000007008a7213 */ /* 0x000fe20000000000 */
[----:B------:R-:W-:Y:S01]  /*6c80*/  IMAD R137, R3, R6, R137 ;  /* 0x0000000603897224 */ /* 0x000fe200078e0289 */
[----:B------:R-:W-:Y:S01]  /*6c90*/  ISETP.GE.AND P0, PT, R10, RZ, PT ;  /* 0x000000ff0a00720c */ /* 0x000fe20003f06270 */
[----:B------:R-:W-:Y:S01]  /*6ca0*/  @!P1 IMAD.IADD R135, R135, 0x1, -R3 ;  /* 0x0000000187879824 */ /* 0x000fe200078e0a03 */
[C---:B------:R-:W-:Y:S01]  /*6cb0*/  ISETP.GT.U32.AND P1, PT, R3.reuse, R134, PT ;  /* 0x000000860300720c */ /* 0x040fe20003f24070 */
[----:B------:R-:W-:Y:S01]  /*6cc0*/  @!P6 IMAD.MOV R133, RZ, RZ, -R133 ;  /* 0x000000ffff85e224 */ /* 0x000fe200078e0a85 */
[----:B------:R-:W-:Y:S01]  /*6cd0*/  ISETP.GT.U32.AND P6, PT, R3, R137, PT ;  /* 0x000000890300720c */ /* 0x000fe20003fc4070 */
[----:B------:R-:W-:Y:S01]  /*6ce0*/  @!P2 IMAD.MOV R131, RZ, RZ, -R131 ;  /* 0x000000ffff83a224 */ /* 0x000fe200078e0a83 */
[----:B------:R-:W-:Y:S01]  /*6cf0*/  ISETP.GE.AND P2, PT, R9, RZ, PT ;  /* 0x000000ff0900720c */ /* 0x000fe20003f46270 */
[----:B------:R-:W-:Y:S01]  /*6d00*/  @!P4 IMAD.MOV R132, RZ, RZ, -R132 ;  /* 0x000000ffff84c224 */ /* 0x000fe200078e0a84 */
[----:B------:R-:W-:Y:S01]  /*6d10*/  ISETP.GT.U32.AND P4, PT, R3, R135, PT ;  /* 0x000000870300720c */ /* 0x000fe20003f84070 */
[----:B------:R-:W-:Y:S01]  /*6d20*/  VIADD R9, R0, 0x78 ;  /* 0x0000007800097836 */ /* 0x000fe20000000000 */
[----:B------:R-:W-:Y:S01]  /*6d30*/  ISETP.GE.AND P5, PT, R12, RZ, PT ;  /* 0x000000ff0c00720c */ /* 0x000fe20003fa6270 */
[----:B------:R-:W-:-:S03]  /*6d40*/  IMAD.HI.U32 R4, R2, R138, RZ ;  /* 0x0000008a02047227 */ /* 0x000fc600078e00ff */
[----:B------:R-:W-:Y:S01]  /*6d50*/  IABS R139, R9 ;  /* 0x00000009008b7213 */ /* 0x000fe20000000000 */
[----:B------:R-:W-:Y:S02]  /*6d60*/  IMAD.MOV R4, RZ, RZ, -R4 ;  /* 0x000000ffff047224 */ /* 0x000fe400078e0a04 */
[--C-:B------:R-:W-:Y:S01]  /*6d70*/  @!P3 IMAD.IADD R136, R136, 0x1, -R3.reuse ;  /* 0x000000018888b824 */ /* 0x100fe200078e0a03 */
[----:B------:R-:W-:Y:S01]  /*6d80*/  ISETP.GE.AND P3, PT, R7, RZ, PT ;  /* 0x000000ff0700720c */ /* 0x000fe20003f66270 */
[----:B------:R-:W-:Y:S02]  /*6d90*/  IMAD R138, R3, R4, R138 ;  /* 0x00000004038a7224 */ /* 0x000fe400078e028a */
[--C-:B------:R-:W-:Y:S01]  /*6da0*/  @!P1 IMAD.IADD R134, R134, 0x1, -R3.reuse ;  /* 0x0000000186869824 */ /* 0x100fe200078e0a03 */
[----:B------:R-:W-:Y:S01]  /*6db0*/  ISETP.GE.AND P1, PT, R8, RZ, PT ;  /* 0x000000ff0800720c */ /* 0x000fe20003f26270 */
        /* <DEDUP_REMOVED lines=14> */
[----:B------:R-:W-:Y:S02]  /*6ea0*/  IMAD.MOV R4, RZ, RZ, -R4 ;  /* 0x000000ffff047224 */ /* 0x000fe400078e0a04 */
[--C-:B------:R-:W-:Y:S02]  /*6eb0*/  @!P4 IMAD.IADD R138, R138, 0x1, -R3.reuse ;  /* 0x000000018a8ac824 */ /* 0x100fe400078e0a03 */
[----:B------:R-:W-:Y:S02]  /*6ec0*/  @!P2 IMAD.IADD R137, R137, 0x1, -R3 ;  /* 0x000000018989a824 */ /* 0x000fe400078e0a03 */
[C---:B------:R-:W-:Y:S01]  /*6ed0*/  IMAD R141, R3.reuse, R4, R141 ;  /* 0x00000004038d7224 */ /* 0x040fe200078e028d */
[C---:B------:R-:W-:Y:S01]  /*6ee0*/  ISETP.GT.U32.AND P4, PT, R3.reuse, R138, PT ;  /* 0x0000008a0300720c */ /* 0x040fe20003f84070 */
[----:B------:R-:W-:Y:S02]  /*6ef0*/  @!P1 IMAD.MOV R137, RZ, RZ, -R137 ;  /* 0x000000ffff899224 */ /* 0x000fe400078e0a89 */
[----:B------:R-:W-:Y:S01]  /*6f00*/  IMAD.HI.U32 R6, R2, R140, RZ ;  /* 0x0000008c02067227 */ /* 0x000fe200078e00ff */
[----:B------:R-:W-:-:S03]  /*6f10*/  ISETP.GT.U32.AND P1, PT, R3, R141, PT ;  /* 0x0000008d0300720c */ /* 0x000fc60003f24070 */
[----:B------:R-:W-:Y:S02]  /*6f20*/  IMAD.MOV R6, RZ, RZ, -R6 ;  /* 0x000000ffff067224 */ /* 0x000fe400078e0a06 */
[----:B------:R-:W-:Y:S02]  /*6f30*/  VIADD R8, R0, 0x74 ;  /* 0x0000007400087836 */ /* 0x000fe40000000000 */
[C---:B------:R-:W-:Y:S02]  /*6f40*/  IMAD R140, R3.reuse, R6, R140 ;  /* 0x00000006038c7224 */ /* 0x040fe400078e028c */
[--C-:B------:R-:W-:Y:S01]  /*6f50*/  @!P4 IMAD.IADD R138, R138, 0x1, -R3.reuse ;  /* 0x000000018a8ac824 */ /* 0x100fe200078e0a03 */
[----:B------:R-:W-:Y:S01]  /*6f60*/  IABS R143, R8 ;  /* 0x00000008008f7213 */ /* 0x000fe20000000000 */
[C---:B------:R-:W-:Y:S01]  /*6f70*/  VIADD R6, R0.reuse, 0x75 ;  /* 0x0000007500067836 */ /* 0x040fe20000000000 */
[----:B------:R-:W-:Y:S01]  /*6f80*/  ISETP.GT.U32.AND P2, PT, R3, R140, PT ;  /* 0x0000008c0300720c */ /* 0x000fe20003f44070 */
[----:B------:R-:W-:Y:S01]  /*6f90*/  @!P1 IMAD.IADD R141, R141, 0x1, -R3 ;  /* 0x000000018d8d9824 */ /* 0x000fe200078e0a03 */
[----:B------:R-:W-:Y:S01]  /*6fa0*/  ISETP.GE.AND P4, PT, R7, RZ, PT ;  /* 0x000000ff0700720c */ /* 0x000fe20003f86270 */
[----:B------:R-:W-:Y:S01]  /*6fb0*/  @!P0 IMAD.MOV R135, RZ, RZ, -R135 ;  /* 0x000000ffff878224 */ /* 0x000fe200078e0a87 */
[C---:B------:R-:W-:Y:S01]  /*6fc0*/  ISETP.GT.U32.AND P0, PT, R3.reuse, R139, PT ;  /* 0x0000008b0300720c */ /* 0x040fe20003f04070 */
[----:B------:R-:W-:Y:S01]  /*6fd0*/  @!P3 IMAD.MOV R138, RZ, RZ, -R138 ;  /* 0x000000ffff8ab224 */ /* 0x000fe200078e0a8a */
[----:B------:R-:W-:Y:S01]  /*6fe0*/  IABS R142, R6 ;  /* 0x00000006008e7213 */ /* 0x000fe20000000000 */
[----:B------:R-:W-:Y:S01]  /*6ff0*/  VIADD R9, R0, 0x73 ;  /* 0x0000007300097836 */ /* 0x000fe20000000000 */
[----:B------:R-:W-:Y:S01]  /*7000*/  ISETP.GE.AND P3, PT, R6, RZ, PT ;  /* 0x000000ff0600720c */ /* 0x000fe20003f66270 */
[----:B------:R-:W-:Y:S01]  /*7010*/  IMAD.HI.U32 R6, R2, R143, RZ ;  /* 0x0000008f02067227 */ /* 0x000fe200078e00ff */
[----:B------:R-:W-:-:S02]  /*7020*/  ISETP.GT.U32.AND P1, PT, R3, R141, PT ;  /* 0x0000008d0300720c */ /* 0x000fc40003f24070 */
[----:B------:R-:W-:Y:S01]  /*7030*/  IABS R144, R9 ;  /* 0x0000000900907213 */ /* 0x000fe20000000000 */
[----:B------:R-:W-:Y:S02]  /*7040*/  IMAD.MOV R6, RZ, RZ, -R6 ;  /* 0x000000ffff067224 */ /* 0x000fe400078e0a06 */
[----:B------:R-:W-:Y:S02]  /*7050*/  @!P2 IMAD.IADD R140, R140, 0x1, -R3 ;  /* 0x000000018c8ca824 */ /* 0x000fe400078e0a03 */
[----:B------:R-:W-:Y:S02]  /*7060*/  IMAD R143, R3, R6, R143 ;  /* 0x00000006038f7224 */ /* 0x000fe400078e028f */
[----:B------:R-:W-:Y:S01]  /*7070*/  @!P0 IMAD.IADD R139, R139, 0x1, -R3 ;  /* 0x000000018b8b8824 */ /* 0x000fe200078e0a03 */
[----:B------:R-:W-:Y:S01]  /*7080*/  ISETP.GT.U32.AND P2, PT, R3, R140, PT ;  /* 0x0000008c0300720c */ /* 0x000fe20003f44070 */
[----:B------:R-:W-:-:S03]  /*7090*/  IMAD.HI.U32 R4, R2, R142, RZ ;  /* 0x0000008e02047227 */ /* 0x000fc600078e00ff */
[----:B------:R-:W-:Y:S01]  /*70a0*/  ISETP.GT.U32.AND P0, PT, R3, R139, PT ;  /* 0x0000008b0300720c */ /* 0x000fe20003f04070 */
[----:B------:R-:W-:Y:S01]  /*70b0*/  @!P1 IMAD.IADD R141, R141, 0x1, -R3 ;  /* 0x000000018d8d9824 */ /* 0x000fe200078e0a03 */
[----:B------:R-:W-:Y:S01]  /*70c0*/  ISETP.GT.U32.AND P1, PT, R3, R143, PT ;  /* 0x0000008f0300720c */ /* 0x000fe20003f24070 */
[----:B------:R-:W-:Y:S01]  /*70d0*/  @!P5 IMAD.MOV R136, RZ, RZ, -R136 ;  /* 0x000000ffff88d224 */ /* 0x000fe200078e0a88 */
[----:B------:R-:W-:Y:S01]  /*70e0*/  ISETP.GE.AND P5, PT, R10, RZ, PT ;  /* 0x000000ff0a00720c */ /* 0x000fe20003fa6270 */
[----:B------:R-:W-:Y:S02]  /*70f0*/  IMAD.MOV R4, RZ, RZ, -R4 ;  /* 0x000000ffff047224 */ /* 0x000fe400078e0a04 */
[----:B------:R-:W-:-:S04]  /*7100*/  IMAD.HI.U32 R7, R2, R144, RZ ;  /* 0x0000009002077227 */ /* 0x000fc800078e00ff */
[----:B------:R-:W-:Y:S02]  /*7110*/  IMAD R142, R3, R4, R142 ;  /* 0x00000004038e7224 */ /* 0x000fe400078e028e */
[----:B------:R-:W-:Y:S02]  /*7120*/  VIADD R4, R0, 0x72 ;  /* 0x0000007200047836 */ /* 0x000fe40000000000 */
[----:B------:R-:W-:Y:S02]  /*7130*/  IMAD.MOV R7, RZ, RZ, -R7 ;  /* 0x000000ffff077224 */ /* 0x000fe400078e0a07 */
[--C-:B------:R-:W-:Y:S01]  /*7140*/  @!P2 IMAD.IADD R140, R140, 0x1, -R3.reuse ;  /* 0x000000018c8ca824 */ /* 0x100fe200078e0a03 */
[----:B------:R-:W-:Y:S01]  /*7150*/  IABS R145, R4 ;  /* 0x0000000400917213 */ /* 0x000fe20000000000 */
[----:B------:R-:W-:Y:S01]  /*7160*/  VIADD R12, R0, 0x71 ;  /* 0x00000071000c7836 */ /* 0x000fe20000000000 */
[----:B------:R-:W-:Y:S01]  /*7170*/  ISETP.GE.AND P2, PT, R9, RZ, PT ;  /* 0x000000ff0900720c */ /* 0x000fe20003f46270 */
[----:B------:R-:W-:-:S02]  /*7180*/  @!P1 IMAD.IADD R143, R143, 0x1, -R3 ;  /* 0x000000018f8f9824 */ /* 0x000fc400078e0a03 */
[----:B------:R-:W-:Y:S01]  /*7190*/  @!P0 IMAD.IADD R139, R139, 0x1, -R3 ;  /* 0x000000018b8b8824 */ /* 0x000fe200078e0a03 */
[----:B------:R-:W-:Y:S01]  /*71a0*/  IABS R146, R12 ;  /* 0x0000000c00927213 */ /* 0x000fe20000000000 */
[C---:B------:R-:W-:Y:S01]  /*71b0*/  IMAD R144, R3.reuse, R7, R144 ;  /* 0x0000000703907224 */ /* 0x040fe200078e0290 */
[----:B------:R-:W-:Y:S01]  /*71c0*/  ISETP.GT.U32.AND P1, PT, R3, R143, PT ;  /* 0x0000008f0300720c */ /* 0x000fe20003f24070 */
[----:B------:R-:W-:Y:S01]  /*71d0*/  @!P5 IMAD.MOV R140, RZ, RZ, -R140 ;  /* 0x000000ffff8cd224 */ /* 0x000fe200078e0a8c */
[----:B------:R-:W-:Y:S01]  /*71e0*/  ISETP.GE.AND P5, PT, R4, RZ, PT ;  /* 0x000000ff0400720c */ /* 0x000fe20003fa6270 */
[----:B------:R-:W-:Y:S01]  /*71f0*/  IMAD.HI.U32 R4, R2, R145, RZ ;  /* 0x0000009102047227 */ /* 0x000fe200078e00ff */
[----:B------:R-:W-:-:S03]  /*7200*/  ISETP.GE.AND P0, PT, R8, RZ, PT ;  /* 0x000000ff0800720c */ /* 0x000fc60003f06270 */
[----:B------:R-:W-:Y:S01]  /*7210*/  @!P6 IMAD.MOV R139, RZ, RZ, -R139 ;  /* 0x000000ffff8be224 */ /* 0x000fe200078e0a8b */
[C---:B------:R-:W-:Y:S01]  /*7220*/  ISETP.GT.U32.AND P6, PT, R3.reuse, R142, PT ;  /* 0x0000008e0300720c */ /* 0x040fe20003fc4070 */
[----:B------:R-:W-:Y:S01]  /*7230*/  @!P4 IMAD.MOV R141, RZ, RZ, -R141 ;  /* 0x000000ffff8dc224 */ /* 0x000fe200078e0a8d */
[----:B------:R-:W-:Y:S01]  /*7240*/  ISETP.GT.U32.AND P4, PT, R3, R144, PT ;  /* 0x000000900300720c */ /* 0x000fe20003f84070 */
[----:B------:R-:W-:Y:S02]  /*7250*/  VIADD R9, R0, 0x6f ;  /* 0x0000006f00097836 */ /* 0x000fe40000000000 */
[----:B------:R-:W-:-:S03]  /*7260*/  IMAD.HI.U32 R6, R2, R146, RZ ;  /* 0x0000009202067227 */ /* 0x000fc600078e00ff */
[----:B------:R-:W-:Y:S01]  /*7270*/  IABS R148, R9 ;  /* 0x0000000900947213 */ /* 0x000fe20000000000 */
[----:B------:R-:W-:Y:S02]  /*7280*/  IMAD.MOV R4, RZ, RZ, -R4 ;  /* 0x000000ffff047224 */ /* 0x000fe400078e0a04 */
[----:B------:R-:W-:Y:S02]  /*7290*/  IMAD.MOV R6, RZ, RZ, -R6 ;  /* 0x000000ffff067224 */ /* 0x000fe400078e0a06 */
[C---:B------:R-:W-:Y:S02]  /*72a0*/  IMAD R145, R3.reuse, R4, R145 ;  /* 0x0000000403917224 */ /* 0x040fe400078e0291 */
[----:B------:R-:W-:Y:S02]  /*72b0*/  VIADD R11, R0, 0x70 ;  /* 0x00000070000b7836 */ /* 0x000fe40000000000 */
[----:B------:R-:W-:Y:S02]  /*72c0*/  IMAD R146, R3, R6, R146 ;  /* 0x0000000603927224 */ /* 0x000fe400078e0292 */
[----:B------:R-:W-:Y:S01]  /*72d0*/  @!P1 IMAD.IADD R143, R143, 0x1, -R3 ;  /* 0x000000018f8f9824 */ /* 0x000fe200078e0a03 */
[----:B------:R-:W-:Y:S01]  /*72e0*/  ISETP.GT.U32.AND P1, PT, R3, R145, PT ;  /* 0x000000910300720c */ /* 0x000fe20003f24070 */
[----:B------:R-:W-:Y:S01]  /*72f0*/  IMAD.HI.U32 R8, R2, R148, RZ ;  /* 0x0000009402087227 */ /* 0x000fe200078e00ff */
[----:B------:R-:W-:-:S03]  /*7300*/  IABS R147, R11 ;  /* 0x0000000b00937213 */ /* 0x000fc60000000000 */
[--C-:B------:R-:W-:Y:S02]  /*7310*/  @!P6 IMAD.IADD R142, R142, 0x1, -R3.reuse ;  /* 0x000000018e8ee824 */ /* 0x100fe400078e0a03 */
[----:B------:R-:W-:Y:S01]  /*7320*/  @!P4 IMAD.IADD R144, R144, 0x1, -R3 ;  /* 0x000000019090c824 */ /* 0x000fe200078e0a03 */
[C---:B------:R-:W-:Y:S01]  /*7330*/  ISETP.GT.U32.AND P4, PT, R3.reuse, R146, PT ;  /* 0x000000920300720c */ /* 0x040fe20003f84070 */
[----:B------:R-:W-:Y:S01]  /*7340*/  IMAD.MOV R8, RZ, RZ, -R8 ;  /* 0x000000ffff087224 */ /* 0x000fe200078e0a08 */
[----:B------:R-:W-:Y:S01]  /*7350*/  ISETP.GT.U32.AND P6, PT, R3, R142, PT ;  /* 0x0000008e0300720c */ /* 0x000fe20003fc4070 */
[----:B------:R-:W-:-:S04]  /*7360*/  IMAD.HI.U32 R7, R2, R147, RZ ;  /* 0x0000009302077227 */ /* 0x000fc800078e00ff */
[----:B------:R-:W-:Y:S02]  /*7370*/  IMAD R148, R3, R8, R148 ;  /* 0x0000000803947224 */ /* 0x000fe400078e0294 */
[C---:B------:R-:W-:Y:S02]  /*7380*/  VIADD R8, R0.reuse, 0x6e ;  /* 0x0000006e00087836 */ /* 0x040fe40000000000 */
[----:B------:R-:W-:Y:S02]  /*7390*/  IMAD.MOV R10, RZ, RZ, -R7 ;  /* 0x000000ffff0a7224 */ /* 0x000fe400078e0a07 */
[----:B------:R-:W-:Y:S01]  /*73a0*/  @!P1 IMAD.IADD R145, R145, 0x1, -R3 ;  /* 0x0000000191919824 */ /* 0x000fe200078e0a03 */
[----:B------:R-:W-:Y:S01]  /*73b0*/  IABS R149, R8 ;  /* 0x0000000800957213 */ /* 0x000fe20000000000 */
[C---:B------:R-:W-:Y:S01]  /*73c0*/  IMAD R147, R3.reuse, R10, R147 ;  /* 0x0000000a03937224 */ /* 0x040fe200078e0293 */
[----:B------:R-:W-:Y:S01]  /*73d0*/  ISETP.GT.U32.AND P1, PT, R3, R144, PT ;  /* 0x000000900300720c */ /* 0x000fe20003f24070 */
[----:B------:R-:W-:-:S02]  /*73e0*/  VIADD R10, R0, 0x6d ;  /* 0x0000006d000a7836 */ /* 0x000fc40000000000 */
[----:B------:R-:W-:Y:S01]  /*73f0*/  @!P4 IMAD.IADD R146, R146, 0x1, -R3 ;  /* 0x000000019292c824 */ /* 0x000fe200078e0a03 */
[----:B------:R-:W-:Y:S01]  /*7400*/  ISETP.GT.U32.AND P4, PT, R3, R145, PT ;  /* 0x000000910300720c */ /* 0x000fe20003f84070 */
[----:B------:R-:W-:Y:S01]  /*7410*/  IMAD.HI.U32 R4, R2, R149, RZ ;  /* 0x0000009502047227 */ /* 0x000fe200078e00ff */
[----:B------:R-:W-:-:S03]  /*7420*/  IABS R150, R10 ;  /* 0x0000000a00967213 */ /* 0x000fc60000000000 */
[----:B------:R-:W-:Y:S01]  /*7430*/  @!P6 IMAD.IADD R142, R142, 0x1, -R3 ;  /* 0x000000018e8ee824 */ /* 0x000fe200078e0a03 */
[----:B------:R-:W-:Y:S01]  /*7440*/  ISETP.GE.AND P6, PT, R12, RZ, PT ;  /* 0x000000ff0c00720c */ /* 0x000fe20003fc6270 */
[----:B------:R-:W-:Y:S02]  /*7450*/  IMAD.MOV R4, RZ, RZ, -R4 ;  /* 0x000000ffff047224 */ /* 0x000fe400078e0a04 */
[----:B------:R-:W-:Y:S01]  /*7460*/  @!P3 IMAD.MOV R142, RZ, RZ, -R142 ;  /* 0x000000ffff8eb224 */ /* 0x000fe200078e0a8e */
[----:B------:R-:W-:Y:S01]  /*7470*/  ISETP.GT.U32.AND P3, PT, R3, R146, PT ;  /* 0x000000920300720c */ /* 0x000fe20003f64070 */
[----:B------:R-:W-:-:S04]  /*7480*/  IMAD.HI.U32 R6, R2, R150, RZ ;  /* 0x0000009602067227 */ /* 0x000fc800078e00ff */
[----:B------:R-:W-:Y:S01]  /*7490*/  @!P0 IMAD.MOV R143, RZ, RZ, -R143 ;  /* 0x000000ffff8f8224 */ /* 0x000fe200078e0a8f */
[C---:B------:R-:W-:Y:S01]  /*74a0*/  ISETP.GT.U32.AND P0, PT, R3.reuse, R147, PT ;  /* 0x000000930300720c */ /* 0x040fe20003f04070 */
[----:B------:R-:W-:Y:S02]  /*74b0*/  IMAD R149, R3, R4, R149 ;  /* 0x0000000403957224 */ /* 0x000fe400078e0295 */
[----:B------:R-:W-:Y:S02]  /*74c0*/  IMAD.MOV R7, RZ, RZ, -R6 ;  /* 0x000000ffff077224 */ /* 0x000fe400078e0a06 */
[--C-:B------:R-:W-:Y:S01]  /*74d0*/  @!P4 IMAD.IADD R145, R145, 0x1, -R3.reuse ;  /* 0x000000019191c824 */ /* 0x100fe200078e0a03 */
[C---:B------:R-:W-:Y:S01]  /*74e0*/  ISETP.GT.U32.AND P4, PT, R3.reuse, R149, PT ;  /* 0x000000950300720c */ /* 0x040fe20003f84070 */
[----:B------:R-:W-:Y:S02]  /*74f0*/  VIADD R12, R0, 0x6c ;  /* 0x0000006c000c7836 */ /* 0x000fe40000000000 */
[--C-:B------:R-:W-:Y:S01]  /*7500*/  @!P1 IMAD.IADD R144, R144, 0x1, -R3.reuse ;  /* 0x0000000190909824 */ /* 0x100fe200078e0a03 */
[C---:B------:R-:W-:Y:S01]  /*7510*/  ISETP.GT.U32.AND P1, PT, R3.reuse, R148, PT ;  /* 0x000000940300720c */ /* 0x040fe20003f24070 */
[----:B------:R-:W-:Y:S01]  /*7520*/  IMAD R150, R3, R7, R150 ;  /* 0x0000000703967224 */ /* 0x000fe200078e0296 */
[----:B------:R-:W-:Y:S01]  /*7530*/  IABS R151, R12 ;  /* 0x0000000c00977213 */ /* 0x000fe20000000000 */
[----:B------:R-:W-:-:S02]  /*7540*/  @!P3 IMAD.IADD R146, R146, 0x1, -R3 ;  /* 0x000000019292b824 */ /* 0x000fc400078e0a03 */
[----:B------:R-:W-:Y:S01]  /*7550*/  @!P0 IMAD.IADD R147, R147, 0x1, -R3 ;  /* 0x0000000193938824 */ /* 0x000fe200078e0a03 */
[----:B------:R-:W-:Y:S01]  /*7560*/  ISETP.GT.U32.AND P3, PT, R3, R150, PT ;  /* 0x000000960300720c */ /* 0x000fe20003f64070 */
[----:B------:R-:W-:Y:S01]  /*7570*/  IMAD.HI.U32 R4, R2, R151, RZ ;  /* 0x0000009702047227 */ /* 0x000fe200078e00ff */
[----:B------:R-:W-:-:S03]  /*7580*/  ISETP.GE.AND P0, PT, R11, RZ, PT ;  /* 0x000000ff0b00720c */ /* 0x000fc60003f06270 */
[----:B------:R-:W-:Y:S02]  /*7590*/  VIADD R13, R0, 0x6b ;  /* 0x0000006b000d7836 */ /* 0x000fe40000000000 */
[--C-:B------:R-:W-:Y:S01]  /*75a0*/  @!P4 IMAD.IADD R149, R149, 0x1, -R3.reuse ;  /* 0x000000019595c824 */ /* 0x100fe200078e0a03 */
[----:B------:R-:W-:Y:S01]  /*75b0*/  ISETP.GT.U32.AND P4, PT, R3, R147, PT ;  /* 0x000000930300720c */ /* 0x000fe20003f84070 */
[----:B------:R-:W-:Y:S01]  /*75c0*/  IMAD.MOV R4, RZ, RZ, -R4 ;  /* 0x000000ffff047224 */ /* 0x000fe200078e0a04 */
[----:B------:R-:W-:Y:S01]  /*75d0*/  IABS R152, R13 ;  /* 0x0000000d00987213 */ /* 0x000fe20000000000 */
[----:B------:R-:W-:Y:S01]  /*75e0*/  @!P1 IMAD.IADD R148, R148, 0x1, -R3 ;  /* 0x0000000194949824 */ /* 0x000fe200078e0a03 */
[----:B------:R-:W-:Y:S01]  /*75f0*/  ISETP.GE.AND P1, PT, R9, RZ, PT ;  /* 0x000000ff0900720c */ /* 0x000fe20003f26270 */
[----:B------:R-:W-:Y:S02]  /*7600*/  IMAD R151, R3, R4, R151 ;  /* 0x0000000403977224 */ /* 0x000fe400078e0297 */
[----:B------:R-:W-:-:S02]  /*7610*/  VIADD R7, R0, 0x6a ;  /* 0x0000006a00077836 */ /* 0x000fc40000000000 */
[----:B------:R-:W-:Y:S01]  /*7620*/  @!P2 IMAD.MOV R144, RZ, RZ, -R144 ;  /* 0x000000ffff90a224 */ /* 0x000fe200078e0a90 */
[C---:B------:R-:W-:Y:S01]  /*7630*/  ISETP.GT.U32.AND P2, PT, R3.reuse, R148, PT ;  /* 0x000000940300720c */ /* 0x040fe20003f44070 */
[----:B------:R-:W-:Y:S01]  /*7640*/  @!P3 IMAD.IADD R150, R150, 0x1, -R3 ;  /* 0x000000019696b824 */ /* 0x000fe200078e0a03 */
[----:B------:R-:W-:Y:S01]  /*7650*/  ISETP.GT.U32.AND P3, PT, R3, R149, PT ;  /* 0x000000950300720c */ /* 0x000fe20003f64070 */
[----:B------:R-:W-:Y:S01]  /*7660*/  IMAD.HI.U32 R6, R2, R152, RZ ;  /* 0x0000009802067227 */ /* 0x000fe200078e00ff */
[----:B------:R-:W-:-:S03]  /*7670*/  IABS R153, R7 ;  /* 0x0000000700997213 */ /* 0x000fc60000000000 */
[----:B------:R-:W-:Y:S01]  /*7680*/  @!P6 IMAD.MOV R146, RZ, RZ, -R146 ;  /* 0x000000ffff92e224 */ /* 0x000fe200078e0a92 */
[----:B------:R-:W-:Y:S01]  /*7690*/  ISETP.GT.U32.AND P6, PT, R3, R151, PT ;  /* 0x000000970300720c */ /* 0x000fe20003fc4070 */
[----:B------:R-:W-:Y:S02]  /*76a0*/  IMAD.MOV R6, RZ, RZ, -R6 ;  /* 0x000000ffff067224 */ /* 0x000fe400078e0a06 */
[----:B------:R-:W-:Y:S02]  /*76b0*/  VIADD R9, R0, 0x69 ;  /* 0x0000006900097836 */ /* 0x000fe40000000000 */
[----:B------:R-:W-:Y:S01]  /*76c0*/  @!P4 IMAD.IADD R147, R147, 0x1, -R3 ;  /* 0x000000019393c824 */ /* 0x000fe200078e0a03 */
[----:B------:R-:W-:Y:S01]  /*76d0*/  ISETP.GE.AND P4, PT, R8, RZ, PT ;  /* 0x000000ff0800720c */ /* 0x000fe20003f86270 */
[----:B------:R-:W-:Y:S01]  /*76e0*/  IMAD.HI.U32 R4, R2, R153, RZ ;  /* 0x0000009902047227 */ /* 0x000fe200078e00ff */
[----:B------:R-:W-:-:S03]  /*76f0*/  IABS R154, R9 ;  /* 0x00000009009a7213 */ /* 0x000fc60000000000 */
[C---:B------:R-:W-:Y:S02]  /*7700*/  IMAD R152, R3.reuse, R6, R152 ;  /* 0x0000000603987224 */ /* 0x040fe400078e0298 */
[----:B------:R-:W-:Y:S01]  /*7710*/  @!P5 IMAD.MOV R145, RZ, RZ, -R145 ;  /* 0x000000ffff91d224 */ /* 0x000fe200078e0a91 */
[C---:B------:R-:W-:Y:S01]  /*7720*/  ISETP.GT.U32.AND P5, PT, R3.reuse, R150, PT ;  /* 0x000000960300720c */ /* 0x040fe20003fa4070 */
[----:B------:R-:W-:Y:S02]  /*7730*/  IMAD.MOV R4, RZ, RZ, -R4 ;  /* 0x000000ffff047224 */ /* 0x000fe400078e0a04 */
[--C-:B------:R-:W-:Y:S01]  /*7740*/  @!P2 IMAD.IADD R148, R148, 0x1, -R3.reuse ;  /* 0x000000019494a824 */ /* 0x100fe200078e0a03 */
[----:B------:R-:W-:Y:S01]  /*7750*/  ISETP.GT.U32.AND P2, PT, R3, R152, PT ;  /* 0x000000980300720c */ /* 0x000fe20003f44070 */
[----:B------:R-:W-:Y:S01]  /*7760*/  @!P3 IMAD.IADD R149, R149, 0x1, -R3 ;  /* 0x000000019595b824 */ /* 0x000fe200078e0a03 */
[----:B------:R-:W-:Y:S01]  /*7770*/  ISETP.GE.AND P3, PT, R10, RZ, PT ;  /* 0x000000ff0a00720c */ /* 0x000fe20003f66270 */
[----:B------:R-:W-:-:S04]  /*7780*/  IMAD.HI.U32 R6, R2, R154, RZ ;  /* 0x0000009a02067227 */ /* 0x000fc800078e00ff */
[----:B------:R-:W-:Y:S01]  /*7790*/  @!P6 IMAD.IADD R151, R151, 0x1, -R3 ;  /* 0x000000019797e824 */ /* 0x000fe200078e0a03 */
[----:B------:R-:W-:Y:S01]  /*77a0*/  ISETP.GE.AND P6, PT, R13, RZ, PT ;  /* 0x000000ff0d00720c */ /* 0x000fe20003fc6270 */
[C---:B------:R-:W-:Y:S02]  /*77b0*/  IMAD R153, R3.reuse, R4, R153 ;  /* 0x0000000403997224 */ /* 0x040fe400078e0299 */
[----:B------:R-:W-:Y:S02]  /*77c0*/  IMAD.MOV R6, RZ, RZ, -R6 ;  /* 0x000000ffff067224 */ /* 0x000fe400078e0a06 */
[----:B------:R-:W-:Y:S01]  /*77d0*/  @!P0 IMAD.MOV R147, RZ, RZ, -R147 ;  /* 0x000000ffff938224 */ /* 0x000fe200078e0a93 */
[C---:B------:R-:W-:Y:S01]  /*77e0*/  ISETP.GT.U32.AND P0, PT, R3.reuse, R151, PT ;  /* 0x000000970300720c */ /* 0x040fe20003f04070 */
[----:B------:R-:W-:Y:S01]  /*77f0*/  @!P4 IMAD.MOV R149, RZ, RZ, -R149 ;  /* 0x000000ffff95c224 */ /* 0x000fe200078e0a95 */
[C---:B------:R-:W-:Y:S01]  /*7800*/  ISETP.GT.U32.AND P4, PT, R3.reuse, R153, PT ;  /* 0x000000990300720c */ /* 0x040fe20003f84070 */
[----:B------:R-:W-:Y:S01]  /*7810*/  @!P5 IMAD.IADD R150, R150, 0x1, -R3 ;  /* 0x000000019696d824 */ /* 0x000fe200078e0a03 */
[----:B------:R-:W-:Y:S01]  /*7820*/  ISETP.GE.AND P5, PT, R12, RZ, PT ;  /* 0x000000ff0c00720c */ /* 0x000fe20003fa6270 */
[----:B------:R-:W-:-:S02]  /*7830*/  IMAD R154, R3, R6, R154 ;  /* 0x00000006039a7224 */ /* 0x000fc400078e029a */
[--C-:B------:R-:W-:Y:S01]  /*7840*/  @!P2 IMAD.IADD R152, R152, 0x1, -R3.reuse ;  /* 0x000000019898a824 */ /* 0x100fe200078e0a03 */
[----:B------:R-:W-:Y:S01]  /*7850*/  ISETP.GE.AND P2, PT, R7, RZ, PT ;  /* 0x000000ff0700720c */ /* 0x000fe20003f46270 */
[----:B------:R-:W-:Y:S01]  /*7860*/  @!P3 IMAD.MOV R150, RZ, RZ, -R150 ;  /* 0x000000ffff96b224 */ /* 0x000fe200078e0a96 */
[C---:B------:R-:W-:Y:S01]  /*7870*/  ISETP.GT.U32.AND P3, PT, R3.reuse, R154, PT ;  /* 0x0000009a0300720c */ /* 0x040fe20003f64070 */
[----:B------:R-:W-:Y:S01]  /*7880*/  @!P1 IMAD.MOV R148, RZ, RZ, -R148 ;  /* 0x000000ffff949224 */ /* 0x000fe200078e0a94 */
[----:B------:R-:W-:Y:S01]  /*7890*/  ISETP.GT.U32.AND P1, PT, R3, R152, PT ;  /* 0x000000980300720c */ /* 0x000fe20003f24070 */
[C---:B------:R-:W-:Y:S02]  /*78a0*/  VIADD R6, R0.reuse, 0x67 ;  /* 0x0000006700067836 */ /* 0x040fe40000000000 */
[--C-:B------:R-:W-:Y:S01]  /*78b0*/  @!P0 IMAD.IADD R151, R151, 0x1, -R3.reuse ;  /* 0x0000000197978824 */ /* 0x100fe200078e0a03 */
[----:B------:R-:W-:Y:S01]  /*78c0*/  ISETP.GE.AND P0, PT, R9, RZ, PT ;  /* 0x000000ff0900720c */ /* 0x000fe20003f06270 */
[----:B------:R-:W-:Y:S01]  /*78d0*/  @!P4 IMAD.IADD R153, R153, 0x1, -R3 ;  /* 0x000000019999c824 */ /* 0x000fe200078e0a03 */
[----:B------:R-:W-:Y:S01]  /*78e0*/  IABS R156, R6 ;  /* 0x00000006009c7213 */ /* 0x000fe20000000000 */
[----:B------:R-:W-:Y:S01]  /*78f0*/  VIADD R4, R0, 0x68 ;  /* 0x0000006800047836 */ /* 0x000fe20000000000 */
[----:B------:R-:W-:Y:S01]  /*7900*/  ISETP.GE.AND P4, PT, R6, RZ, PT ;  /* 0x000000ff0600720c */ /* 0x000fe20003f86270 */
[----:B------:R-:W-:Y:S01]  /*7910*/  @!P5 IMAD.MOV R151, RZ, RZ, -R151 ;  /* 0x000000ffff97d224 */ /* 0x000fe200078e0a97 */
[----:B------:R-:W-:Y:S01]  /*7920*/  ISETP.GT.U32.AND P5, PT, R3, R153, PT ;  /* 0x000000990300720c */ /* 0x000fe20003fa4070 */
[----:B------:R-:W-:Y:S01]  /*7930*/  @!P3 IMAD.IADD R154, R154, 0x1, -R3 ;  /* 0x000000019a9ab824 */ /* 0x000fe200078e0a03 */
[----:B------:R-:W-:Y:S01]  /*7940*/  IABS R155, R4 ;  /* 0x00000004009b7213 */ /* 0x000fe20000000000 */
[----:B------:R-:W-:-:S03]  /*7950*/  IMAD.HI.U32 R6, R2, R156, RZ ;  /* 0x0000009c02067227 */ /* 0x000fc600078e00ff */
[----:B------:R-:W-:Y:S01]  /*7960*/  ISETP.GT.U32.AND P3, PT, R3, R154, PT ;  /* 0x0000009a0300720c */ /* 0x000fe20003f64070 */
[----:B------:R-:W-:Y:S01]  /*7970*/  @!P1 IMAD.IADD R152, R152, 0x1, -R3 ;  /* 0x0000000198989824 */ /* 0x000fe200078e0a03 */
[----:B------:R-:W-:Y:S01]  /*7980*/  ISETP.GE.AND P1, PT, R4, RZ, PT ;  /* 0x000000ff0400720c */ /* 0x000fe20003f26270 */
[----:B------:R-:W-:-:S04]  /*7990*/  IMAD.HI.U32 R4, R2, R155, RZ ;  /* 0x0000009b02047227 */ /* 0x000fc800078e00ff */
[----:B------:R-:W-:Y:S02]  /*79a0*/  IMAD.MOV R6, RZ, RZ, -R6 ;  /* 0x000000ffff067224 */ /* 0x000fe400078e0a06 */
[----:B------:R-:W-:Y:S02]  /*79b0*/  IMAD.MOV R4, RZ, RZ, -R4 ;  /* 0x000000ffff047224 */ /* 0x000fe400078e0a04 */
[----:B------:R-:W-:Y:S02]  /*79c0*/  VIADD R7, R0, 0x66 ;  /* 0x0000006600077836 */ /* 0x000fe40000000000 */
[----:B------:R-:W-:Y:S02]  /*79d0*/  IMAD R156, R3, R6, R156 ;  /* 0x00000006039c7224 */ /* 0x000fe400078e029c */
[----:B------:R-:W-:Y:S01]  /*79e0*/  @!P5 IMAD.IADD R153, R153, 0x1, -R3 ;  /* 0x000000019999d824 */ /* 0x000fe200078e0a03 */
[----:B------:R-:W-:Y:S01]  /*79f0*/  IABS R157, R7 ;  /* 0x00000007009d7213 */ /* 0x000fe20000000000 */
[----:B------:R-:W-:-:S02]  /*7a00*/  IMAD R155, R3, R4, R155 ;  /* 0x00000004039b7224 */ /* 0x000fc400078e029b */
[----:B------:R-:W-:Y:S02]  /*7a10*/  VIADD R4, R0, 0x65 ;  /* 0x0000006500047836 */ /* 0x000fe40000000000 */
[----:B------:R-:W-:Y:S01]  /*7a20*/  @!P2 IMAD.MOV R153, RZ, RZ, -R153 ;  /* 0x000000ffff99a224 */ /* 0x000fe200078e0a99 */
[C---:B------:R-:W-:Y:S01]  /*7a30*/  ISETP.GT.U32.AND P2, PT, R3.reuse, R156, PT ;  /* 0x0000009c0300720c */ /* 0x040fe20003f44070 */
[----:B------:R-:W-:Y:S01]  /*7a40*/  @!P3 IMAD.IADD R154, R154, 0x1, -R3 ;  /* 0x000000019a9ab824 */ /* 0x000fe200078e0a03 */
[----:B------:R-:W-:Y:S01]  /*7a50*/  ISETP.GT.U32.AND P5, PT, R3, R155, PT ;  /* 0x0000009b0300720c */ /* 0x000fe20003fa4070 */
[----:B------:R-:W-:Y:S01]  /*7a60*/  VIADD R6, R0, 0x64 ;  /* 0x0000006400067836 */ /* 0x000fe20000000000 */
[----:B------:R-:W-:Y:S01]  /*7a70*/  ISETP.GE.AND P3, PT, R4, RZ, PT ;  /* 0x000000ff0400720c */ /* 0x000fe20003f66270 */
[----:B------:R-:W-:Y:S01]  /*7a80*/  VIADD R11, R0, 0x61 ;  /* 0x00000061000b7836 */ /* 0x000fe20000000000 */
[----:B------:R-:W-:Y:S01]  /*7a90*/  IABS R158, R4 ;  /* 0x00000004009e7213 */ /* 0x000fe20000000000 */
[----:B------:R-:W-:Y:S01]  /*7aa0*/  IMAD.HI.U32 R4, R2, R157, RZ ;  /* 0x0000009d02047227 */ /* 0x000fe200078e00ff */
[----:B------:R-:W-:-:S02]  /*7ab0*/  IABS R159, R6 ;  /* 0x00000006009f7213 */ /* 0x000fc40000000000 */
[----:B------:R-:W-:Y:S01]  /*7ac0*/  IABS R162, R11 ;  /* 0x0000000b00a27213 */ /* 0x000fe20000000000 */
[----:B------:R-:W-:Y:S02]  /*7ad0*/  IMAD.MOV R8, RZ, RZ, -R4 ;  /* 0x000000ffff087224 */ /* 0x000fe400078e0a04 */
[----:B------:R-:W-:-:S04]  /*7ae0*/  IMAD.HI.U32 R4, R2, R158, RZ ;  /* 0x0000009e02047227 */ /* 0x000fc800078e00ff */
[--C-:B------:R-:W-:Y:S02]  /*7af0*/  @!P2 IMAD.IADD R156, R156, 0x1, -R3.reuse ;  /* 0x000000019c9ca824 */ /* 0x100fe400078e0a03 */
[----:B------:R-:W-:Y:S02]  /*7b00*/  IMAD.MOV R4, RZ, RZ, -R4 ;  /* 0x000000ffff047224 */ /* 0x000fe400078e0a04 */
[----:B------:R-:W-:Y:S01]  /*7b10*/  @!P5 IMAD.IADD R155, R155, 0x1, -R3 ;  /* 0x000000019b9bd824 */ /* 0x000fe200078e0a03 */
[C---:B------:R-:W-:Y:S01]  /*7b20*/  ISETP.GT.U32.AND P2, PT, R3.reuse, R156, PT ;  /* 0x0000009c0300720c */ /* 0x040fe20003f44070 */
[C---:B------:R-:W-:Y:S02]  /*7b30*/  IMAD R158, R3.reuse, R4, R158 ;  /* 0x00000004039e7224 */ /* 0x040fe400078e029e */
[----:B------:R-:W-:Y:S01]  /*7b40*/  IMAD.HI.U32 R4, R2, R159, RZ ;  /* 0x0000009f02047227 */ /* 0x000fe200078e00ff */
[----:B------:R-:W-:-:S03]  /*7b50*/  ISETP.GT.U32.AND P5, PT, R3, R155, PT ;  /* 0x0000009b0300720c */ /* 0x000fc60003fa4070 */
[----:B------:R-:W-:Y:S02]  /*7b60*/  IMAD.MOV R4, RZ, RZ, -R4 ;  /* 0x000000ffff047224 */ /* 0x000fe400078e0a04 */
[C---:B------:R-:W-:Y:S02]  /*7b70*/  IMAD R157, R3.reuse, R8, R157 ;  /* 0x00000008039d7224 */ /* 0x040fe400078e029d */
[C---:B------:R-:W-:Y:S02]  /*7b80*/  IMAD R159, R3.reuse, R4, R159 ;  /* 0x00000004039f7224 */ /* 0x040fe400078e029f */
[--C-:B------:R-:W-:Y:S02]  /*7b90*/  @!P2 IMAD.IADD R156, R156, 0x1, -R3.reuse ;  /* 0x000000019c9ca824 */ /* 0x100fe400078e0a03 */
[----:B------:R-:W-:Y:S01]  /*7ba0*/  VIADD R8, R0, 0x62 ;  /* 0x0000006200087836 */ /* 0x000fe20000000000 */
[----:B------:R-:W-:Y:S01]  /*7bb0*/  ISETP.GT.U32.AND P2, PT, R3, R159, PT ;  /* 0x0000009f0300720c */ /* 0x000fe20003f44070 */
[----:B------:R-:W-:Y:S01]  /*7bc0*/  @!P5 IMAD.IADD R155, R155, 0x1, -R3 ;  /* 0x000000019b9bd824 */ /* 0x000fe200078e0a03 */
[C---:B------:R-:W-:Y:S01]  /*7bd0*/  ISETP.GT.U32.AND P5, PT, R3.reuse, R157, PT ;  /* 0x0000009d0300720c */ /* 0x040fe20003fa4070 */
[----:B------:R-:W-:Y:S01]  /*7be0*/  @!P4 IMAD.MOV R156, RZ, RZ, -R156 ;  /* 0x000000ffff9cc224 */ /* 0x000fe200078e0a9c */
[----:B------:R-:W-:Y:S01]  /*7bf0*/  IABS R161, R8 ;  /* 0x0000000800a17213 */ /* 0x000fe20000000000 */
[----:B------:R-:W-:Y:S01]  /*7c00*/  @!P1 IMAD.MOV R155, RZ, RZ, -R155 ;  /* 0x000000ffff9b9224 */ /* 0x000fe200078e0a9b */
[----:B------:R-:W-:Y:S01]  /*7c10*/  ISETP.GT.U32.AND P1, PT, R3, R158, PT ;  /* 0x0000009e0300720c */ /* 0x000fe20003f24070 */
[----:B------:R-:W-:Y:S01]  /*7c20*/  @!P6 IMAD.MOV R152, RZ, RZ, -R152 ;  /* 0x000000ffff98e224 */ /* 0x000fe200078e0a98 */
[----:B------:R-:W-:Y:S01]  /*7c30*/  ISETP.GE.AND P6, PT, R7, RZ, PT ;  /* 0x000000ff0700720c */ /* 0x000fe20003fc6270 */
[----:B------:R-:W-:-:S04]  /*7c40*/  IMAD.HI.U32 R4, R2, R161, RZ ;  /* 0x000000a102047227 */ /* 0x000fc800078e00ff */
[--C-:B------:R-:W-:Y:S02]  /*7c50*/  @!P2 IMAD.IADD R159, R159, 0x1, -R3.reuse ;  /* 0x000000019f9fa824 */ /* 0x100fe400078e0a03 */
[----:B------:R-:W-:Y:S02]  /*7c60*/  IMAD.MOV R4, RZ, RZ, -R4 ;  /* 0x000000ffff047224 */ /* 0x000fe400078e0a04 */
[----:B------:R-:W-:Y:S01]  /*7c70*/  @!P5 IMAD.IADD R157, R157, 0x1, -R3 ;  /* 0x000000019d9dd824 */ /* 0x000fe200078e0a03 */
[C---:B------:R-:W-:Y:S01]  /*7c80*/  ISETP.GT.U32.AND P4, PT, R3.reuse, R159, PT ;  /* 0x0000009f0300720c */ /* 0x040fe20003f84070 */
[----:B------:R-:W-:Y:S02]  /*7c90*/  IMAD R161, R3, R4, R161 ;  /* 0x0000000403a17224 */ /* 0x000fe400078e02a1 */
[----:B------:R-:W-:-:S04]  /*7ca0*/  IMAD.HI.U32 R4, R2, R162, RZ ;  /* 0x000000a202047227 */ /* 0x000fc800078e00ff */
[--C-:B------:R-:W-:Y:S01]  /*7cb0*/  @!P1 IMAD.IADD R158, R158, 0x1, -R3.reuse ;  /* 0x000000019e9e9824 */ /* 0x100fe200078e0a03 */
[C---:B------:R-:W-:Y:S01]  /*7cc0*/  ISETP.GT.U32.AND P1, PT, R3.reuse, R157, PT ;  /* 0x0000009d0300720c */ /* 0x040fe20003f24070 */
[----:B------:R-:W-:Y:S02]  /*7cd0*/  IMAD.MOV R4, RZ, RZ, -R4 ;  /* 0x000000ffff047224 */ /* 0x000fe400078e0a04 */
[C---:B------:R-:W-:Y:S01]  /*7ce0*/  VIADD R7, R0.reuse, 0x63 ;  /* 0x0000006300077836 */ /* 0x040fe20000000000 */
[C---:B------:R-:W-:Y:S01]  /*7cf0*/  ISETP.GT.U32.AND P2, PT, R3.reuse, R158, PT ;  /* 0x0000009e0300720c */ /* 0x040fe20003f44070 */
[----:B------:R-:W-:Y:S02]  /*7d00*/  IMAD R162, R3, R4, R162 ;  /* 0x0000000403a27224 */ /* 0x000fe400078e02a2 */
[----:B------:R-:W-:Y:S01]  /*7d10*/  @!P4 IMAD.IADD R159, R159, 0x1, -R3 ;  /* 0x000000019f9fc824 */ /* 0x000fe200078e0a03 */
[----:B------:R-:W-:Y:S01]  /*7d20*/  IABS R160, R7 ;  /* 0x0000000700a07213 */ /* 0x000fe20000000000 */
[----:B------:R-:W-:Y:S01]  /*7d30*/  VIADD R9, R0, 0x60 ;  /* 0x0000006000097836 */ /* 0x000fe20000000000 */
[----:B------:R-:W-:Y:S01]  /*7d40*/  ISETP.GT.U32.AND P4, PT, R3, R162, PT ;  /* 0x000000a20300720c */ /* 0x000fe20003f84070 */
[----:B------:R-:W-:Y:S01]  /*7d50*/  @!P0 IMAD.MOV R154, RZ, RZ, -R154 ;  /* 0x000000ffff9a8224 */ /* 0x000fe200078e0a9a */
[----:B------:R-:W-:Y:S01]  /*7d60*/  ISETP.GE.AND P0, PT, R6, RZ, PT ;  /* 0x000000ff0600720c */ /* 0x000fe20003f06270 */
[----:B------:R-:W-:Y:S01]  /*7d70*/  IMAD.HI.U32 R6, R2, R160, RZ ;  /* 0x000000a002067227 */ /* 0x000fe200078e00ff */
[----:B------:R-:W-:-:S03]  /*7d80*/  IABS R163, R9 ;  /* 0x0000000900a37213 */ /* 0x000fc60000000000 */
[----:B------:R-:W-:Y:S01]  /*7d90*/  @!P2 IMAD.IADD R158, R158, 0x1, -R3 ;  /* 0x000000019e9ea824 */ /* 0x000fe200078e0a03 */
[----:B------:R-:W-:Y:S01]  /*7da0*/  ISETP.GE.AND P2, PT, R7, RZ, PT ;  /* 0x000000ff0700720c */ /* 0x000fe20003f46270 */
[----:B------:R-:W-:Y:S02]  /*7db0*/  VIADD R7, R0, 0x5e ;  /* 0x0000005e00077836 */ /* 0x000fe40000000000 */
[----:B------:R-:W-:-:S03]  /*7dc0*/  IMAD.HI.U32 R4, R2, R163, RZ ;  /* 0x000000a302047227 */ /* 0x000fc600078e00ff */
[----:B------:R-:W-:Y:S01]  /*7dd0*/  IABS R165, R7 ;  /* 0x0000000700a57213 */ /* 0x000fe20000000000 */
[----:B------:R-:W-:Y:S02]  /*7de0*/  IMAD.MOV R6, RZ, RZ, -R6 ;  /* 0x000000ffff067224 */ /* 0x000fe400078e0a06 */
[--C-:B------:R-:W-:Y:S01]  /*7df0*/  @!P1 IMAD.IADD R157, R157, 0x1, -R3.reuse ;  /* 0x000000019d9d9824 */ /* 0x100fe200078e0a03 */
[C---:B------:R-:W-:Y:S01]  /*7e00*/  ISETP.GT.U32.AND P1, PT, R3.reuse, R161, PT ;  /* 0x000000a10300720c */ /* 0x040fe20003f24070 */
[----:B------:R-:W-:Y:S02]  /*7e10*/  @!P4 IMAD.IADD R162, R162, 0x1, -R3 ;  /* 0x00000001a2a2c824 */ /* 0x000fe400078e0a03 */
[----:B------:R-:W-:Y:S02]  /*7e20*/  IMAD.MOV R4, RZ, RZ, -R4 ;  /* 0x000000ffff047224 */ /* 0x000fe400078e0a04 */
[C---:B------:R-:W-:Y:S02]  /*7e30*/  IMAD R160, R3.reuse, R6, R160 ;  /* 0x0000000603a07224 */ /* 0x040fe400078e02a0 */
[----:B------:R-:W-:Y:S01]  /*7e40*/  @!P6 IMAD.MOV R157, RZ, RZ, -R157 ;  /* 0x000000ffff9de224 */ /* 0x000fe200078e0a9d */
[C---:B------:R-:W-:Y:S01]  /*7e50*/  ISETP.GT.U32.AND P6, PT, R3.reuse, R162, PT ;  /* 0x000000a20300720c */ /* 0x040fe20003fc4070 */
[C---:B------:R-:W-:Y:S01]  /*7e60*/  IMAD R163, R3.reuse, R4, R163 ;  /* 0x0000000403a37224 */ /* 0x040fe200078e02a3 */
[----:B------:R-:W-:Y:S01]  /*7e70*/  ISETP.GT.U32.AND P5, PT, R3, R160, PT ;  /* 0x000000a00300720c */ /* 0x000fe20003fa4070 */
[----:B------:R-:W-:-:S04]  /*7e80*/  IMAD.HI.U32 R4, R2, R165, RZ ;  /* 0x000000a502047227 */ /* 0x000fc800078e00ff */
[----:B------:R-:W-:Y:S02]  /*7e90*/  IMAD.MOV R4, RZ, RZ, -R4 ;  /* 0x000000ffff047224 */ /* 0x000fe400078e0a04 */
[----:B------:R-:W-:Y:S02]  /*7ea0*/  VIADD R10, R0, 0x5f ;  /* 0x0000005f000a7836 */ /* 0x000fe40000000000 */
[C---:B------:R-:W-:Y:S02]  /*7eb0*/  IMAD R165, R3.reuse, R4, R165 ;  /* 0x0000000403a57224 */ /* 0x040fe400078e02a5 */
[--C-:B------:R-:W-:Y:S01]  /*7ec0*/  @!P6 IMAD.IADD R162, R162, 0x1, -R3.reuse ;  /* 0x00000001a2a2e824 */ /* 0x100fe200078e0a03 */
[----:B------:R-:W-:Y:S01]  /*7ed0*/  IABS R164, R10 ;  /* 0x0000000a00a47213 */ /* 0x000fe20000000000 */
[--C-:B------:R-:W-:Y:S01]  /*7ee0*/  @!P5 IMAD.IADD R160, R160, 0x1, -R3.reuse ;  /* 0x00000001a0a0d824 */ /* 0x100fe200078e0a03 */
[----:B------:R-:W-:Y:S01]  /*7ef0*/  ISETP.GT.U32.AND P6, PT, R3, R165, PT ;  /* 0x000000a50300720c */ /* 0x000fe20003fc4070 */
[----:B------:R-:W-:Y:S01]  /*7f00*/  @!P1 IMAD.IADD R161, R161, 0x1, -R3 ;  /* 0x00000001a1a19824 */ /* 0x000fe200078e0a03 */
[----:B------:R-:W-:Y:S01]  /*7f10*/  ISETP.GE.AND P1, PT, R11, RZ, PT ;  /* 0x000000ff0b00720c */ /* 0x000fe20003f26270 */
[----:B------:R-:W-:Y:S01]  /*7f20*/  VIADD R11, R0, 0x5d ;  /* 0x0000005d000b7836 */ /* 0x000fe20000000000 */
[----:B------:R-:W-:Y:S01]  /*7f30*/  ISETP.GT.U32.AND P5, PT, R3, R160, PT ;  /* 0x000000a00300720c */ /* 0x000fe20003fa4070 */
[----:B------:R-:W-:Y:S01]  /*7f40*/  @!P0 IMAD.MOV R159, RZ, RZ, -R159 ;  /* 0x000000ffff9f8224 */ /* 0x000fe200078e0a9f */
[----:B------:R-:W-:Y:S01]  /*7f50*/  ISETP.GE.AND P0, PT, R9, RZ, PT ;  /* 0x000000ff0900720c */ /* 0x000fe20003f06270 */
[----:B------:R-:W-:Y:S01]  /*7f60*/  IMAD.HI.U32 R6, R2, R164, RZ ;  /* 0x000000a402067227 */ /* 0x000fe200078e00ff */
[----:B------:R-:W-:-:S02]  /*7f70*/  IABS R166, R11 ;  /* 0x0000000b00a67213 */ /* 0x000fc40000000000 */
[----:B------:R-:W-:Y:S01]  /*7f80*/  ISETP.GT.U32.AND P4, PT, R3, R161, PT ;  /* 0x000000a10300720c */ /* 0x000fe20003f84070 */
[----:B------:R-:W-:Y:S02]  /*7f90*/  VIADD R9, R0, 0x5c ;  /* 0x0000005c00097836 */ /* 0x000fe40000000000 */
[----:B------:R-:W-:Y:S02]  /*7fa0*/  IMAD.MOV R6, RZ, RZ, -R6 ;  /* 0x000000ffff067224 */ /* 0x000fe400078e0a06 */
[----:B------:R-:W-:Y:S01]  /*7fb0*/  @!P6 IMAD.IADD R165, R165, 0x1, -R3 ;  /* 0x00000001a5a5e824 */ /* 0x000fe200078e0a03 */
[----:B------:R-:W-:Y:S01]  /*7fc0*/  IABS R167, R9 ;  /* 0x0000000900a77213 */ /* 0x000fe20000000000 */
[----:B------:R-:W-:-:S03]  /*7fd0*/  IMAD.HI.U32 R4, R2, R166, RZ ;  /* 0x000000a602047227 */ /* 0x000fc600078e00ff */
[C---:B------:R-:W-:Y:S01]  /*7fe0*/  ISETP.GT.U32.AND P6, PT, R3.reuse, R165, PT ;  /* 0x000000a50300720c */ /* 0x040fe20003fc4070 */
[----:B------:R-:W-:Y:S01]  /*7ff0*/  @!P3 IMAD.MOV R158, RZ, RZ, -R158 ;  /* 0x000000ffff9eb224 */ /* 0x000fe200078e0a9e */
[C---:B------:R-:W-:Y:S01]  /*8000*/  ISETP.GT.U32.AND P3, PT, R3.reuse, R163, PT ;  /* 0x000000a30300720c */ /* 0x040fe20003f64070 */
[----:B------:R-:W-:Y:S02]  /*8010*/  IMAD R164, R3, R6, R164 ;  /* 0x0000000603a47224 */ /* 0x000fe400078e02a4 */
[----:B------:R-:W-:Y:S02]  /*8020*/  IMAD.MOV R6, RZ, RZ, -R4 ;  /* 0x000000ffff067224 */ /* 0x000fe400078e0a04 */
[----:B------:R-:W-:-:S04]  /*8030*/  IMAD.HI.U32 R4, R2, R167, RZ ;  /* 0x000000a702047227 */ /* 0x000fc800078e00ff */
[--C-:B------:R-:W-:Y:S01]  /*8040*/  @!P5 IMAD.IADD R160, R160, 0x1, -R3.reuse ;  /* 0x00000001a0a0d824 */ /* 0x100fe200078e0a03 */
[----:B------:R-:W-:Y:S01]  /*8050*/  ISETP.GE.AND P5, PT, R8, RZ, PT ;  /* 0x000000ff0800720c */ /* 0x000fe20003fa6270 */
[----:B------:R-:W-:Y:S02]  /*8060*/  IMAD.MOV R4, RZ, RZ, -R4 ;  /* 0x000000ffff047224 */ /* 0x000fe400078e0a04 */
[----:B------:R-:W-:Y:S01]  /*8070*/  @!P4 IMAD.IADD R161, R161, 0x1, -R3 ;  /* 0x00000001a1a1c824 */ /* 0x000fe200078e0a03 */
        /* <DEDUP_REMOVED lines=8> */
[C---:B------:R-:W-:Y:S01]  /*8100*/  ISETP.GT.U32.AND P5, PT, R3.reuse, R163, PT ;  /* 0x000000a30300720c */ /* 0x040fe20003fa4070 */
[----:B------:R-:W-:Y:S01]  /*8110*/  @!P2 IMAD.MOV R160, RZ, RZ, -R160 ;  /* 0x000000ffffa0a224 */ /* 0x000fe200078e0aa0 */
[C---:B------:R-:W-:Y:S01]  /*8120*/  ISETP.GT.U32.AND P2, PT, R3.reuse, R164, PT ;  /* 0x000000a40300720c */ /* 0x040fe20003f44070 */
[C---:B------:R-:W-:Y:S01]  /*8130*/  VIADD R10, R0.reuse, 0x59 ;  /* 0x00000059000a7836 */ /* 0x040fe20000000000 */
[----:B------:R-:W-:Y:S01]  /*8140*/  IABS R168, R7 ;  /* 0x0000000700a87213 */ /* 0x000fe20000000000 */
[----:B------:R-:W-:Y:S02]  /*8150*/  IMAD R166, R3, R6, R166 ;  /* 0x0000000603a67224 */ /* 0x000fe400078e02a6 */
[----:B------:R-:W-:Y:S01]  /*8160*/  VIADD R8, R0, 0x5a ;  /* 0x0000005a00087836 */ /* 0x000fe20000000000 */
[----:B------:R-:W-:Y:S01]  /*8170*/  IABS R170, R10 ;  /* 0x0000000a00aa7213 */ /* 0x000fe20000000000 */
[----:B------:R-:W-:-:S03]  /*8180*/  IMAD.HI.U32 R4, R2, R168, RZ ;  /* 0x000000a802047227 */ /* 0x000fc600078e00ff */
[----:B------:R-:W-:Y:S01]  /*8190*/  IABS R169, R8 ;  /* 0x0000000800a97213 */ /* 0x000fe20000000000 */
[--C-:B------:R-:W-:Y:S02]  /*81a0*/  @!P6 IMAD.IADD R167, R167, 0x1, -R3.reuse ;  /* 0x00000001a7a7e824 */ /* 0x100fe400078e0a03 */
[----:B------:R-:W-:Y:S02]  /*81b0*/  IMAD.MOV R4, RZ, RZ, -R4 ;  /* 0x000000ffff047224 */ /* 0x000fe400078e0a04 */
[--C-:B------:R-:W-:Y:S01]  /*81c0*/  @!P5 IMAD.IADD R163, R163, 0x1, -R3.reuse ;  /* 0x00000001a3a3d824 */ /* 0x100fe200078e0a03 */
[C---:B------:R-:W-:Y:S01]  /*81d0*/  ISETP.GT.U32.AND P5, PT, R3.reuse, R166, PT ;  /* 0x000000a60300720c */ /* 0x040fe20003fa4070 */
[----:B------:R-:W-:Y:S01]  /*81e0*/  @!P2 IMAD.IADD R164, R164, 0x1, -R3 ;  /* 0x00000001a4a4a824 */ /* 0x000fe200078e0a03 */
[C---:B------:R-:W-:Y:S01]  /*81f0*/  ISETP.GT.U32.AND P6, PT, R3.reuse, R167, PT ;  /* 0x000000a70300720c */ /* 0x040fe20003fc4070 */
[C---:B------:R-:W-:Y:S02]  /*8200*/  IMAD R168, R3.reuse, R4, R168 ;  /* 0x0000000403a87224 */ /* 0x040fe400078e02a8 */
[----:B------:R-:W-:Y:S01]  /*8210*/  IMAD.HI.U32 R4, R2, R170, RZ ;  /* 0x000000aa02047227 */ /* 0x000fe200078e00ff */
[----:B------:R-:W-:-:S03]  /*8220*/  ISETP.GT.U32.AND P2, PT, R3, R164, PT ;  /* 0x000000a40300720c */ /* 0x000fc60003f44070 */
[----:B------:R-:W-:Y:S02]  /*8230*/  IMAD.MOV R4, RZ, RZ, -R4 ;  /* 0x000000ffff047224 */ /* 0x000fe400078e0a04 */
[----:B------:R-:W-:-:S04]  /*8240*/  IMAD.HI.U32 R6, R2, R169, RZ ;  /* 0x000000a902067227 */ /* 0x000fc800078e00ff */
[----:B------:R-:W-:Y:S02]  /*8250*/  IMAD R170, R3, R4, R170 ;  /* 0x0000000403aa7224 */ /* 0x000fe400078e02aa */
[--C-:B------:R-:W-:Y:S01]  /*8260*/  @!P5 IMAD.IADD R166, R166, 0x1, -R3.reuse ;  /* 0x00000001a6a6d824 */ /* 0x100fe200078e0a03 */
[----:B------:R-:W-:Y:S01]  /*8270*/  ISETP.GE.AND P5, PT, R9, RZ, PT ;  /* 0x000000ff0900720c */ /* 0x000fe20003fa6270 */
[----:B------:R-:W-:Y:S02]  /*8280*/  IMAD.MOV R6, RZ, RZ, -R6 ;  /* 0x000000ffff067224 */ /* 0x000fe400078e0a06 */
[--C-:B------:R-:W-:Y:S01]  /*8290*/  @!P6 IMAD.IADD R167, R167, 0x1, -R3.reuse ;  /* 0x00000001a7a7e824 */ /* 0x100fe200078e0a03 */
[----:B------:R-:W-:Y:S01]  /*82a0*/  ISETP.GT.U32.AND P6, PT, R3, R170, PT ;  /* 0x000000aa0300720c */ /* 0x000fe20003fc4070 */
[----:B------:R-:W-:Y:S02]  /*82b0*/  VIADD R9, R0, 0x58 ;  /* 0x0000005800097836 */ /* 0x000fe40000000000 */
[----:B------:R-:W-:Y:S01]  /*82c0*/  @!P2 IMAD.IADD R164, R164, 0x1, -R3 ;  /* 0x00000001a4a4a824 */ /* 0x000fe200078e0a03 */
[----:B------:R-:W-:Y:S01]  /*82d0*/  ISETP.GE.AND P2, PT, R11, RZ, PT ;  /* 0x000000ff0b00720c */ /* 0x000fe20003f46270 */
[C---:B------:R-:W-:Y:S01]  /*82e0*/  IMAD R169, R3.reuse, R6, R169 ;  /* 0x0000000603a97224 */ /* 0x040fe200078e02a9 */
[----:B------:R-:W-:Y:S01]  /*82f0*/  IABS R171, R9 ;  /* 0x0000000900ab7213 */ /* 0x000fe20000000000 */
[----:B------:R-:W-:Y:S01]  /*8300*/  @!P0 IMAD.MOV R163, RZ, RZ, -R163 ;  /* 0x000000ffffa38224 */ /* 0x000fe200078e0aa3 */
[C---:B------:R-:W-:Y:S01]  /*8310*/  ISETP.GT.U32.AND P0, PT, R3.reuse, R168, PT ;  /* 0x000000a80300720c */ /* 0x040fe20003f04070 */
[----:B------:R-:W-:Y:S01]  /*8320*/  @!P1 IMAD.MOV R162, RZ, RZ, -R162 ;  /* 0x000000ffffa29224 */ /* 0x000fe200078e0aa2 */
[----:B------:R-:W-:Y:S01]  /*8330*/  ISETP.GT.U32.AND P1, PT, R3, R166, PT ;  /* 0x000000a60300720c */ /* 0x000fe20003f24070 */
[----:B------:R-:W-:Y:S01]  /*8340*/  @!P4 IMAD.MOV R164, RZ, RZ, -R164 ;  /* 0x000000ffffa4c224 */ /* 0x000fe200078e0aa4 */
[----:B------:R-:W-:Y:S01]  /*8350*/  ISETP.GE.AND P4, PT, R7, RZ, PT ;  /* 0x000000ff0700720c */ /* 0x000fe20003f86270 */
[----:B------:R-:W-:Y:S01]  /*8360*/  @!P3 IMAD.MOV R165, RZ, RZ, -R165 ;  /* 0x000000ffffa5b224 */ /* 0x000fe200078e0aa5 */
[----:B------:R-:W-:Y:S01]  /*8370*/  ISETP.GT.U32.AND P3, PT, R3, R169, PT ;  /* 0x000000a90300720c */ /* 0x000fe20003f64070 */
[----:B------:R-:W-:-:S02]  /*8380*/  VIADD R7, R0, 0x57 ;  /* 0x0000005700077836 */ /* 0x000fc40000000000 */
        /* <DEDUP_REMOVED lines=18> */
[C---:B------:R-:W-:Y:S01]  /*84b0*/  VIADD R6, R0.reuse, 0x56 ;  /* 0x0000005600067836 */ /* 0x040fe20000000000 */
[C---:B------:R-:W-:Y:S01]  /*84c0*/  ISETP.GT.U32.AND P6, PT, R3.reuse, R172, PT ;  /* 0x000000ac0300720c */ /* 0x040fe20003fc4070 */
[----:B------:R-:W-:Y:S02]  /*84d0*/  VIADD R8, R0, 0x54 ;  /* 0x0000005400087836 */ /* 0x000fe40000000000 */
[----:B------:R-:W-:Y:S01]  /*84e0*/  @!P3 IMAD.IADD R168, R168, 0x1, -R3 ;  /* 0x00000001a8a8b824 */ /* 0x000fe200078e0a03 */
[----:B------:R-:W-:Y:S01]  /*84f0*/  IABS R173, R6 ;  /* 0x0000000600ad7213 */ /* 0x000fe20000000000 */
[----:B------:R-:W-:Y:S01]  /*8500*/  @!P5 IMAD.MOV R167, RZ, RZ, -R167 ;  /* 0x000000ffffa7d224 */ /* 0x000fe200078e0aa7 */
[----:B------:R-:W-:Y:S01]  /*8510*/  ISETP.GT.U32.AND P3, PT, R3, R171, PT ;  /* 0x000000ab0300720c */ /* 0x000fe20003f64070 */
[----:B------:R-:W-:Y:S01]  /*8520*/  @!P2 IMAD.IADD R169, R169, 0x1, -R3 ;  /* 0x00000001a9a9a824 */ /* 0x000fe200078e0a03 */
[----:B------:R-:W-:Y:S01]  /*8530*/  ISETP.GE.AND P2, PT, R7, RZ, PT ;  /* 0x000000ff0700720c */ /* 0x000fe20003f46270 */
[----:B------:R-:W-:Y:S01]  /*8540*/  VIADD R7, R0, 0x55 ;  /* 0x0000005500077836 */ /* 0x000fe20000000000 */
[----:B------:R-:W-:Y:S01]  /*8550*/  IABS R175, R8 ;  /* 0x0000000800af7213 */ /* 0x000fe20000000000 */
[----:B------:R-:W-:Y:S01]  /*8560*/  IMAD.HI.U32 R4, R2, R173, RZ ;  /* 0x000000ad02047227 */ /* 0x000fe200078e00ff */
[----:B------:R-:W-:-:S02]  /*8570*/  ISETP.GE.AND P5, PT, R9, RZ, PT ;  /* 0x000000ff0900720c */ /* 0x000fc40003fa6270 */
        /* <DEDUP_REMOVED lines=13> */
[----:B------:R-:W-:Y:S02]  /*8650*/  IMAD R174, R3, R4, R174 ;  /* 0x0000000403ae7224 */ /* 0x000fe400078e02ae */
[----:B------:R-:W-:-:S04]  /*8660*/  IMAD.HI.U32 R6, R2, R175, RZ ;  /* 0x000000af02067227 */ /* 0x000fc800078e00ff */
[--C-:B------:R-:W-:Y:S01]  /*8670*/  @!P6 IMAD.IADD R172, R172, 0x1, -R3.reuse ;  /* 0x00000001acace824 */ /* 0x100fe200078e0a03 */
[----:B------:R-:W-:Y:S01]  /*8680*/  ISETP.GT.U32.AND P6, PT, R3, R174, PT ;  /* 0x000000ae0300720c */ /* 0x000fe20003fc4070 */
[----:B------:R-:W-:Y:S02]  /*8690*/  IMAD.MOV R6, RZ, RZ, -R6 ;  /* 0x000000ffff067224 */ /* 0x000fe400078e0a06 */
[----:B------:R-:W-:Y:S01]  /*86a0*/  @!P4 IMAD.IADD R171, R171, 0x1, -R3 ;  /* 0x00000001ababc824 */ /* 0x000fe200078e0a03 */
[----:B------:R-:W-:Y:S01]  /*86b0*/  ISETP.GE.AND P4, PT, R8, RZ, PT ;  /* 0x000000ff0800720c */ /* 0x000fe20003f86270 */
[----:B------:R-:W-:Y:S02]  /*86c0*/  IMAD R175, R3, R6, R175 ;  /* 0x0000000603af7224 */ /* 0x000fe400078e02af */
[----:B------:R-:W-:Y:S01]  /*86d0*/  @!P0 IMAD.MOV R170, RZ, RZ, -R170 ;  /* 0x000000ffffaa8224 */ /* 0x000fe200078e0aaa */
[----:B------:R-:W-:Y:S01]  /*86e0*/  ISETP.GE.AND P0, PT, R7, RZ, PT ;  /* 0x000000ff0700720c */ /* 0x000fe20003f06270 */
[----:B------:R-:W-:-:S02]  /*86f0*/  @!P1 IMAD.IADD R173, R173, 0x1, -R3 ;  /* 0x00000001adad9824 */ /* 0x000fc400078e0a03 */
[C---:B------:R-:W-:Y:S02]  /*8700*/  VIADD R7, R0.reuse, 0x53 ;  /* 0x0000005300077836 */ /* 0x040fe40000000000 */
[----:B------:R-:W-:Y:S01]  /*8710*/  @!P5 IMAD.MOV R171, RZ, RZ, -R171 ;  /* 0x000000ffffabd224 */ /* 0x000fe200078e0aab */
[C---:B------:R-:W-:Y:S01]  /*8720*/  ISETP.GT.U32.AND P5, PT, R3.reuse, R175, PT ;  /* 0x000000af0300720c */ /* 0x040fe20003fa4070 */
[----:B------:R-:W-:Y:S01]  /*8730*/  VIADD R6, R0, 0x52 ;  /* 0x0000005200067836 */ /* 0x000fe20000000000 */
[C---:B------:R-:W-:Y:S01]  /*8740*/  ISETP.GT.U32.AND P1, PT, R3.reuse, R173, PT ;  /* 0x000000ad0300720c */ /* 0x040fe20003f24070 */
[----:B------:R-:W-:Y:S01]  /*8750*/  @!P6 IMAD.IADD R174, R174, 0x1, -R3 ;  /* 0x00000001aeaee824 */ /* 0x000fe200078e0a03 */
[----:B------:R-:W-:Y:S01]  /*8760*/  IABS R176, R7 ;  /* 0x0000000700b07213 */ /* 0x000fe20000000000 */
[----:B------:R-:W-:Y:S01]  /*8770*/  VIADD R9, R0, 0x51 ;  /* 0x0000005100097836 */ /* 0x000fe20000000000 */
[----:B------:R-:W-:Y:S01]  /*8780*/  IABS R8, R6 ;  /* 0x0000000600087213 */ /* 0x000fe20000000000 */
[----:B------:R-:W-:Y:S01]  /*8790*/  @!P2 IMAD.MOV R172, RZ, RZ, -R172 ;  /* 0x000000ffffaca224 */ /* 0x000fe200078e0aac */
[----:B------:R-:W-:Y:S01]  /*87a0*/  ISETP.GT.U32.AND P6, PT, R3, R174, PT ;  /* 0x000000ae0300720c */ /* 0x000fe20003fc4070 */
[----:B------:R-:W-:Y:S01]  /*87b0*/  IMAD.HI.U32 R4, R2, R176, RZ ;  /* 0x000000b002047227 */ /* 0x000fe200078e00ff */
[----:B------:R-:W-:-:S02]  /*87c0*/  IABS R180, R9 ;  /* 0x0000000900b47213 */ /* 0x000fc40000000000 */
[----:B------:R-:W-:Y:S01]  /*87d0*/  ISETP.GE.AND P2, PT, R7, RZ, PT ;  /* 0x000000ff0700720c */ /* 0x000fe20003f46270 */
[----:B------:R-:W-:Y:S02]  /*87e0*/  IMAD.MOV R7, RZ, RZ, -R4 ;  /* 0x000000ffff077224 */ /* 0x000fe400078e0a04 */
[----:B------:R-:W-:-:S04]  /*87f0*/  IMAD.HI.U32 R4, R2, R8, RZ ;  /* 0x0000000802047227 */ /* 0x000fc800078e00ff */
[--C-:B------:R-:W-:Y:S02]  /*8800*/  @!P5 IMAD.IADD R175, R175, 0x1, -R3.reuse ;  /* 0x00000001afafd824 */ /* 0x100fe400078e0a03 */
[----:B------:R-:W-:Y:S01]  /*8810*/  @!P1 IMAD.IADD R173, R173, 0x1, -R3 ;  /* 0x00000001adad9824 */ /* 0x000fe200078e0a03 */
[----:B------:R-:W-:Y:S01]  /*8820*/  ISETP.GE.AND P1, PT, R6, RZ, PT ;  /* 0x000000ff0600720c */ /* 0x000fe20003f26270 */
[----:B------:R-:W-:Y:S01]  /*8830*/  IMAD.HI.U32 R6, R2, R180, RZ ;  /* 0x000000b402067227 */ /* 0x000fe200078e00ff */
[----:B------:R-:W-:-:S03]  /*8840*/  ISETP.GT.U32.AND P5, PT, R3, R175, PT ;  /* 0x000000af0300720c */ /* 0x000fc60003fa4070 */
[C---:B------:R-:W-:Y:S02]  /*8850*/  IMAD R176, R3.reuse, R7, R176 ;  /* 0x0000000703b07224 */ /* 0x040fe400078e02b0 */
[----:B------:R-:W-:Y:S02]  /*8860*/  IMAD.MOV R4, RZ, RZ, -R4 ;  /* 0x000000ffff047224 */ /* 0x000fe400078e0a04 */
[----:B------:R-:W-:Y:S02]  /*8870*/  IMAD.MOV R7, RZ, RZ, -R6 ;  /* 0x000000ffff077224 */ /* 0x000fe400078e0a06 */
[----:B------:R-:W-:Y:S01]  /*8880*/  @!P6 IMAD.IADD R174, R174, 0x1, -R3 ;  /* 0x00000001aeaee824 */ /* 0x000fe200078e0a03 */
[C---:B------:R-:W-:Y:S01]  /*8890*/  ISETP.GT.U32.AND P6, PT, R3.reuse, R176, PT ;  /* 0x000000b00300720c */ /* 0x040fe20003fc4070 */
[----:B------:R-:W-:Y:S02]  /*88a0*/  IMAD R6, R3, R4, R8 ;  /* 0x0000000403067224 */ /* 0x000fe400078e0208 */
[----:B------:R-:W-:-:S02]  /*88b0*/  @!P0 IMAD.MOV R174, RZ, RZ, -R174 ;  /* 0x000000ffffae8224 */ /* 0x000fc400078e0aae */
[C---:B------:R-:W-:Y:S01]  /*88c0*/  IMAD R180, R3.reuse, R7, R180 ;  /* 0x0000000703b47224 */ /* 0x040fe200078e02b4 */
[----:B------:R-:W-:Y:S01]  /*88d0*/  ISETP.GT.U32.AND P0, PT, R3, R6, PT ;  /* 0x000000060300720c */ /* 0x000fe20003f04070 */
[----:B------:R-:W-:Y:S02]  /*88e0*/  @!P5 IMAD.IADD R175, R175, 0x1, -R3 ;  /* 0x00000001afafd824 */ /* 0x000fe400078e0a03 */
[----:B------:R-:W-:Y:S02]  /*88f0*/  VIADD R12, R0, 0x4f ;  /* 0x0000004f000c7836 */ /* 0x000fe40000000000 */
[----:B------:R-:W-:Y:S01]  /*8900*/  @!P4 IMAD.MOV R175, RZ, RZ, -R175 ;  /* 0x000000ffffafc224 */ /* 0x000fe200078e0aaf */
[----:B------:R-:W-:Y:S01]  /*8910*/  ISETP.GT.U32.AND P4, PT, R3, R180, PT ;  /* 0x000000b40300720c */ /* 0x000fe20003f84070 */
[----:B------:R-:W-:Y:S01]  /*8920*/  @!P6 IMAD.IADD R176, R176, 0x1, -R3 ;  /* 0x00000001b0b0e824 */ /* 0x000fe200078e0a03 */
[----:B------:R-:W-:Y:S01]  /*8930*/  IABS R178, R12 ;  /* 0x0000000c00b27213 */ /* 0x000fe20000000000 */
[----:B------:R-:W-:-:S02]  /*8940*/  VIADD R4, R0, 0x50 ;  /* 0x0000005000047836 */ /* 0x000fc40000000000 */
[----:B------:R-:W-:Y:S01]  /*8950*/  VIADD R7, R0, 0x4d ;  /* 0x0000004d00077836 */ /* 0x000fe20000000000 */
[C---:B------:R-:W-:Y:S01]  /*8960*/  ISETP.GT.U32.AND P6, PT, R3.reuse, R176, PT ;  /* 0x000000b00300720c */ /* 0x040fe20003fc4070 */
[----:B------:R-:W-:Y:S01]  /*8970*/  @!P0 IMAD.IADD R6, R6, 0x1, -R3 ;  /* 0x0000000106068824 */ /* 0x000fe200078e0a03 */
[----:B------:R-:W-:Y:S01]  /*8980*/  IABS R8, R4 ;  /* 0x0000000400087213 */ /* 0x000fe20000000000 */
[----:B------:R-:W-:Y:S01]  /*8990*/  IMAD.HI.U32 R13, R2, R178, RZ ;  /* 0x000000b2020d7227 */ /* 0x000fe200078e00ff */
[----:B------:R-:W-:Y:S02]  /*89a0*/  ISETP.GE.AND P5, PT, R4, RZ, PT ;  /* 0x000000ff0400720c */ /* 0x000fe40003fa6270 */
[----:B------:R-:W-:Y:S01]  /*89b0*/  ISETP.GT.U32.AND P0, PT, R3, R6, PT ;  /* 0x000000060300720c */ /* 0x000fe20003f04070 */
[----:B------:R-:W-:Y:S01]  /*89c0*/  IMAD.HI.U32 R10, R2, R8, RZ ;  /* 0x00000008020a7227 */ /* 0x000fe200078e00ff */
[----:B------:R-:W-:-:S03]  /*89d0*/  IABS R4, R7 ;  /* 0x0000000700047213 */ /* 0x000fc60000000000 */
[----:B------:R-:W-:Y:S02]  /*89e0*/  IMAD.MOV R13, RZ, RZ, -R13 ;  /* 0x000000ffff0d7224 */ /* 0x000fe400078e0a0d */
[--C-:B------:R-:W-:Y:S02]  /*89f0*/  @!P4 IMAD.IADD R180, R180, 0x1, -R3.reuse ;  /* 0x00000001b4b4c824 */ /* 0x100fe400078e0a03 */
[----:B------:R-:W-:Y:S02]  /*8a00*/  IMAD.MOV R177, RZ, RZ, -R10 ;  /* 0x000000ffffb17224 */ /* 0x000fe400078e0a0a */
[----:B------:R-:W-:Y:S01]  /*8a10*/  @!P6 IMAD.IADD R176, R176, 0x1, -R3 ;  /* 0x00000001b0b0e824 */ /* 0x000fe200078e0a03 */
[C---:B------:R-:W-:Y:S01]  /*8a20*/  ISETP.GT.U32.AND P4, PT, R3.reuse, R180, PT ;  /* 0x000000b40300720c */ /* 0x040fe20003f84070 */
[C---:B------:R-:W-:Y:S01]  /*8a30*/  IMAD R178, R3.reuse, R13, R178 ;  /* 0x0000000d03b27224 */ /* 0x040fe200078e02b2 */
[----:B------:R-:W-:Y:S01]  /*8a40*/  ISETP.GE.AND P6, PT, R12, RZ, PT ;  /* 0x000000ff0c00720c */ /* 0x000fe20003fc6270 */
[----:B------:R-:W-:-:S02]  /*8a50*/  IMAD R8, R3, R177, R8 ;  /* 0x000000b103087224 */ /* 0x000fc400078e0208 */
[----:B------:R-:W-:Y:S02]  /*8a60*/  @!P0 IMAD.IADD R6, R6, 0x1, -R3 ;  /* 0x0000000106068824 */ /* 0x000fe400078e0a03 */
[----:B------:R-:W-:Y:S01]  /*8a70*/  @!P2 IMAD.MOV R176, RZ, RZ, -R176 ;  /* 0x000000ffffb0a224 */ /* 0x000fe200078e0ab0 */
[----:B------:R-:W-:Y:S01]  /*8a80*/  ISETP.GT.U32.AND P2, PT, R3, R178, PT ;  /* 0x000000b20300720c */ /* 0x000fe20003f44070 */
[----:B------:R-:W-:Y:S01]  /*8a90*/  @!P3 IMAD.MOV R173, RZ, RZ, -R173 ;  /* 0x000000ffffadb224 */ /* 0x000fe200078e0aad */
[----:B------:R-:W-:Y:S01]  /*8aa0*/  ISETP.GE.AND P3, PT, R9, RZ, PT ;  /* 0x000000ff0900720c */ /* 0x000fe20003f66270 */
[----:B0-----:R-:W-:Y:S01]  /*8ab0*/  IMAD.MOV.U32 R5, RZ, RZ, R6 ;  /* 0x000000ffff057224 */ /* 0x001fe200078e0006 */
[----:B------:R-:W-:Y:S01]  /*8ac0*/  ISETP.GT.U32.AND P0, PT, R3, R8, PT ;  /* 0x000000080300720c */ /* 0x000fe20003f04070 */
[----:B------:R-:W-:-:S04]  /*8ad0*/  IMAD.HI.U32 R12, R2, R4, RZ ;  /* 0x00000004020c7227 */ /* 0x000fc800078e00ff */
[----:B------:R-:W-:Y:S02]  /*8ae0*/  @!P1 IMAD.MOV R5, RZ, RZ, -R5 ;  /* 0x000000ffff059224 */ /* 0x000fe400078e0a05 */
[----:B------:R-:W-:Y:S02]  /*8af0*/  VIADD R11, R0, 0x4e ;  /* 0x0000004e000b7836 */ /* 0x000fe40000000000 */
[----:B------:R-:W-:Y:S01]  /*8b00*/  IMAD.MOV R12, RZ, RZ, -R12 ;  /* 0x000000ffff0c7224 */ /* 0x000fe200078e0a0c */
[----:B------:R0:W-:Y:S01]  /*8b10*/  STL [R1+0x30], R5 ;  /* 0x0000300501007387 */ /* 0x0001e20000100800 */
[--C-:B------:R-:W-:Y:S01]  /*8b20*/  @!P4 IMAD.IADD R180, R180, 0x1, -R3.reuse ;  /* 0x00000001b4b4c824 */ /* 0x100fe200078e0a03 */
[----:B------:R-:W-:Y:S01]  /*8b30*/  IABS R9, R11 ;  /* 0x0000000b00097213 */ /* 0x000fe20000000000 */
[----:B------:R-:W-:Y:S01]  /*8b40*/  IMAD R4, R3, R12, R4 ;  /* 0x0000000c03047224 */ /* 0x000fe200078e0204 */
[----:B------:R-:W-:Y:S01]  /*8b50*/  ISETP.GE.AND P1, PT, R11, RZ, PT ;  /* 0x000000ff0b00720c */ /* 0x000fe20003f26270 */
[----:B------:R-:W-:-:S02]  /*8b60*/  @!P2 IMAD.IADD R178, R178, 0x1, -R3 ;  /* 0x00000001b2b2a824 */ /* 0x000fc400078e0a03 */
[----:B------:R-:W-:Y:S02]  /*8b70*/  @!P0 IMAD.IADD R8, R8, 0x1, -R3 ;  /* 0x0000000108088824 */ /* 0x000fe400078e0a03 */
[----:B------:R-:W-:Y:S01]  /*8b80*/  IMAD.HI.U32 R10, R2, R9, RZ ;  /* 0x00000009020a7227 */ /* 0x000fe200078e00ff */
[C---:B------:R-:W-:Y:S02]  /*8b90*/  ISETP.GT.U32.AND P2, PT, R3.reuse, R178, PT ;  /* 0x000000b20300720c */ /* 0x040fe40003f44070 */
[C---:B------:R-:W-:Y:S01]  /*8ba0*/  ISETP.GT.U32.AND P0, PT, R3.reuse, R8, PT ;  /* 0x000000080300720c */ /* 0x040fe20003f04070 */
[----:B0-----:R-:W-:Y:S02]  /*8bb0*/  IMAD.MOV.U32 R5, RZ, RZ, R180 ;  /* 0x000000ffff057224 */ /* 0x001fe400078e00b4 */
[----:B------:R-:W-:Y:S02]  /*8bc0*/  IMAD.MOV R10, RZ, RZ, -R10 ;  /* 0x000000ffff0a7224 */ /* 0x000fe400078e0a0a */
[----:B------:R-:W-:Y:S01]  /*8bd0*/  @!P3 IMAD.MOV R5, RZ, RZ, -R5 ;  /* 0x000000ffff05b224 */ /* 0x000fe200078e0a05 */
[C---:B------:R-:W-:Y:S01]  /*8be0*/  ISETP.GT.U32.AND P3, PT, R3.reuse, R4, PT ;  /* 0x000000040300720c */ /* 0x040fe20003f64070 */
[----:B------:R-:W-:-:S02]  /*8bf0*/  IMAD R6, R3, R10, R9 ;  /* 0x0000000a03067224 */ /* 0x000fc400078e0209 */
[C---:B------:R-:W-:Y:S01]  /*8c00*/  VIADD R12, R0.reuse, 0x4b ;  /* 0x0000004b000c7836 */ /* 0x040fe20000000000 */
[----:B------:R0:W-:Y:S01]  /*8c10*/  STL [R1+0x34], R5 ;  /* 0x0000340501007387 */ /* 0x0001e20000100800 */
[----:B------:R-:W-:Y:S01]  /*8c20*/  VIADD R11, R0, 0x4c ;  /* 0x0000004c000b7836 */ /* 0x000fe20000000000 */
[----:B------:R-:W-:Y:S01]  /*8c30*/  ISETP.GT.U32.AND P4, PT, R3, R6, PT ;  /* 0x000000060300720c */ /* 0x000fe20003f84070 */
[--C-:B------:R-:W-:Y:S01]  /*8c40*/  @!P2 IMAD.IADD R178, R178, 0x1, -R3.reuse ;  /* 0x00000001b2b2a824 */ /* 0x100fe200078e0a03 */
[----:B------:R-:W-:Y:S01]  /*8c50*/  IABS R9, R12 ;  /* 0x0000000c00097213 */ /* 0x000fe20000000000 */
[--C-:B------:R-:W-:Y:S01]  /*8c60*/  @!P0 IMAD.IADD R8, R8, 0x1, -R3.reuse ;  /* 0x0000000108088824 */ /* 0x100fe200078e0a03 */
[----:B------:R-:W-:Y:S01]  /*8c70*/  IABS R10, R11 ;  /* 0x0000000b000a7213 */ /* 0x000fe20000000000 */
[----:B------:R-:W-:Y:S01]  /*8c80*/  VIADD R13, R0, 0x4a ;  /* 0x0000004a000d7836 */ /* 0x000fe20000000000 */
[----:B------:R-:W-:Y:S01]  /*8c90*/  ISETP.GE.AND P0, PT, R7, RZ, PT ;  /* 0x000000ff0700720c */ /* 0x000fe20003f06270 */
[----:B------:R-:W-:-:S02]  /*8ca0*/  @!P3 IMAD.IADD R4, R4, 0x1, -R3 ;  /* 0x000000010404b824 */ /* 0x000fc400078e0a03 */
[----:B0-----:R-:W-:Y:S01]  /*8cb0*/  IMAD.MOV.U32 R5, RZ, RZ, R178 ;  /* 0x000000ffff057224 */ /* 0x001fe200078e00b2 */
[----:B------:R-:W-:Y:S01]  /*8cc0*/  IABS R177, R13 ;  /* 0x0000000d00b17213 */ /* 0x000fe20000000000 */
[----:B------:R-:W-:Y:S01]  /*8cd0*/  IMAD.HI.U32 R7, R2, R9, RZ ;  /* 0x0000000902077227 */ /* 0x000fe200078e00ff */
[----:B------:R-:W-:-:S03]  /*8ce0*/  ISETP.GT.U32.AND P3, PT, R3, R4, PT ;  /* 0x000000040300720c */ /* 0x000fc60003f64070 */
[----:B------:R-:W-:-:S04]  /*8cf0*/  IMAD.HI.U32 R179, R2, R10, RZ ;  /* 0x0000000a02b37227 */ /* 0x000fc800078e00ff */
[----:B------:R-:W-:Y:S01]  /*8d00*/  @!P6 IMAD.MOV R5, RZ, RZ, -R5 ;  /* 0x000000ffff05e224 */ /* 0x000fe200078e0a05 */
[----:B------:R-:W-:Y:S01]  /*8d10*/  ISETP.GE.AND P6, PT, R12, RZ, PT ;  /* 0x000000ff0c00720c */ /* 0x000fe20003fc6270 */
[----:B------:R-:W-:Y:S02]  /*8d20*/  IMAD.MOV R12, RZ, RZ, -R7 ;  /* 0x000000ffff0c7224 */ /* 0x000fe400078e0a07 */
[----:B------:R-:W-:Y:S02]  /*8d30*/  IMAD.MOV R179, RZ, RZ, -R179 ;  /* 0x000000ffffb37224 */ /* 0x000fe400078e0ab3 */
[----:B------:R-:W-:Y:S02]  /*8d40*/  @!P4 IMAD.IADD R6, R6, 0x1, -R3 ;  /* 0x000000010606c824 */ /* 0x000fe400078e0a03 */
[C---:B------:R-:W-:Y:S02]  /*8d50*/  IMAD R9, R3.reuse, R12, R9 ;  /* 0x0000000c03097224 */ /* 0x040fe400078e0209 */
[C---:B------:R-:W-:Y:S01]  /*8d60*/  IMAD R10, R3.reuse, R179, R10 ;  /* 0x000000b3030a7224 */ /* 0x040fe200078e020a */
[C---:B------:R-:W-:Y:S01]  /*8d70*/  ISETP.GT.U32.AND P4, PT, R3.reuse, R6, PT ;  /* 0x000000060300720c */ /* 0x040fe20003f84070 */
[----:B------:R-:W-:Y:S01]  /*8d80*/  @!P3 IMAD.IADD R4, R4, 0x1, -R3 ;  /* 0x000000010404b824 */ /* 0x000fe200078e0a03 */
[C---:B------:R-:W-:Y:S01]  /*8d90*/  ISETP.GT.U32.AND P3, PT, R3.reuse, R9, PT ;  /* 0x000000090300720c */ /* 0x040fe20003f64070 */
[----:B------:R-:W-:Y:S01]  /*8da0*/  IMAD.MOV.U32 R180, RZ, RZ, R8 ;  /* 0x000000ffffb47224 */ /* 0x000fe200078e0008 */
[----:B------:R-:W-:Y:S01]  /*8db0*/  ISETP.GT.U32.AND P2, PT, R3, R10, PT ;  /* 0x0000000a0300720c */ /* 0x000fe20003f44070 */
[----:B------:R-:W-:-:S02]  /*8dc0*/  VIADD R7, R0, 0x49 ;  /* 0x0000004900077836 */ /* 0x000fc40000000000 */
[----:B------:R-:W-:-:S03]  /*8dd0*/  IMAD.HI.U32 R8, R2, R177, RZ ;  /* 0x000000b102087227 */ /* 0x000fc600078e00ff */
[----:B------:R-:W-:Y:S01]  /*8de0*/  IABS R178, R7 ;  /* 0x0000000700b27213 */ /* 0x000fe20000000000 */
[----:B------:R-:W-:Y:S02]  /*8df0*/  IMAD.MOV R8, RZ, RZ, -R8 ;  /* 0x000000ffff087224 */ /* 0x000fe400078e0a08 */
[--C-:B------:R-:W-:Y:S01]  /*8e00*/  @!P4 IMAD.IADD R6, R6, 0x1, -R3.reuse ;  /* 0x000000010606c824 */ /* 0x100fe200078e0a03 */
[----:B------:R-:W-:Y:S01]  /*8e10*/  ISETP.GE.AND P4, PT, R13, RZ, PT ;  /* 0x000000ff0d00720c */ /* 0x000fe20003f86270 */
[--C-:B------:R-:W-:Y:S02]  /*8e20*/  @!P3 IMAD.IADD R9, R9, 0x1, -R3.reuse ;  /* 0x000000010909b824 */ /* 0x100fe400078e0a03 */
[----:B------:R-:W-:Y:S02]  /*8e30*/  @!P2 IMAD.IADD R10, R10, 0x1, -R3 ;  /* 0x000000010a0aa824 */ /* 0x000fe400078e0a03 */
[----:B------:R-:W-:Y:S01]  /*8e40*/  @!P5 IMAD.MOV R180, RZ, RZ, -R180 ;  /* 0x000000ffffb4d224 */ /* 0x000fe200078e0ab4 */
[----:B------:R-:W-:Y:S01]  /*8e50*/  ISETP.GE.AND P5, PT, R11, RZ, PT ;  /* 0x000000ff0b00720c */ /* 0x000fe20003fa6270 */
[----:B------:R-:W-:Y:S01]  /*8e60*/  IMAD.MOV.U32 R11, RZ, RZ, R6 ;  /* 0x000000ffff0b7224 */ /* 0x000fe200078e0006 */
[C---:B------:R-:W-:Y:S01]  /*8e70*/  ISETP.GT.U32.AND P3, PT, R3.reuse, R9, PT ;  /* 0x000000090300720c */ /* 0x040fe20003f64070 */
[C---:B------:R-:W-:Y:S01]  /*8e80*/  IMAD R177, R3.reuse, R8, R177 ;  /* 0x0000000803b17224 */ /* 0x040fe200078e02b1 */
[----:B------:R-:W-:Y:S01]  /*8e90*/  ISETP.GT.U32.AND P2, PT, R3, R10, PT ;  /* 0x0000000a0300720c */ /* 0x000fe20003f44070 */
[----:B------:R-:W-:Y:S01]  /*8ea0*/  VIADD R6, R0, 0x48 ;  /* 0x0000004800067836 */ /* 0x000fe20000000000 */
[----:B------:R-:W-:Y:S01]  /*8eb0*/  STL [R1+0x38], R180 ;  /* 0x000038b401007387 */ /* 0x000fe20000100800 */
[----:B------:R-:W-:-:S03]  /*8ec0*/  IMAD.HI.U32 R8, R2, R178, RZ ;  /* 0x000000b202087227 */ /* 0x000fc600078e00ff */
[----:B------:R-:W-:Y:S01]  /*8ed0*/  IABS R12, R6 ;  /* 0x00000006000c7213 */ /* 0x000fe20000000000 */
[----:B------:R-:W-:Y:S01]  /*8ee0*/  IMAD.MOV R8, RZ, RZ, -R8 ;  /* 0x000000ffff087224 */ /* 0x000fe200078e0a08 */
[----:B------:R0:W-:Y:S01]  /*8ef0*/  STL [R1+0x3c], R5 ;  /* 0x00003c0501007387 */ /* 0x0001e20000100800 */
[----:B------:R-:W-:Y:S01]  /*8f00*/  @!P1 IMAD.MOV R11, RZ, RZ, -R11 ;  /* 0x000000ffff0b9224 */ /* 0x000fe200078e0a0b */
[----:B------:R-:W-:Y:S01]  /*8f10*/  ISETP.GE.AND P1, PT, R7, RZ, PT ;  /* 0x000000ff0700720c */ /* 0x000fe20003f26270 */
[----:B------:R-:W-:Y:S02]  /*8f20*/  IMAD R178, R3, R8, R178 ;  /* 0x0000000803b27224 */ /* 0x000fe400078e02b2 */
[--C-:B------:R-:W-:Y:S01]  /*8f30*/  @!P3 IMAD.IADD R9, R9, 0x1, -R3.reuse ;  /* 0x000000010909b824 */ /* 0x100fe200078e0a03 */
[----:B------:R1:W-:Y:S01]  /*8f40*/  STL [R1+0x40], R11 ;  /* 0x0000400b01007387 */ /* 0x0003e20000100800 */
[----:B------:R-:W-:Y:S01]  /*8f50*/  @!P2 IMAD.IADD R10, R10, 0x1, -R3 ;  /* 0x000000010a0aa824 */ /* 0x000fe200078e0a03 */
[C---:B------:R-:W-:Y:S01]  /*8f60*/  ISETP.GT.U32.AND P3, PT, R3.reuse, R178, PT ;  /* 0x000000b20300720c */ /* 0x040fe20003f64070 */
[----:B------:R-:W-:Y:S01]  /*8f70*/  VIADD R7, R0, 0x46 ;  /* 0x0000004600077836 */ /* 0x000fe20000000000 */
[----:B------:R-:W-:Y:S01]  /*8f80*/  ISETP.GT.U32.AND P2, PT, R3, R177, PT ;  /* 0x000000b10300720c */ /* 0x000fe20003f44070 */
[----:B0-----:R-:W-:-:S02]  /*8f90*/  IMAD.MOV.U32 R5, RZ, RZ, R4 ;  /* 0x000000ffff057224 */ /* 0x001fc400078e0004 */
[----:B------:R-:W-:Y:S01]  /*8fa0*/  IMAD.HI.U32 R4, R2, R12, RZ ;  /* 0x0000000c02047227 */ /* 0x000fe200078e00ff */
[----:B------:R-:W-:-:S03]  /*8fb0*/  IABS R180, R7 ;  /* 0x0000000700b47213 */ /* 0x000fc60000000000 */
[----:B------:R-:W-:Y:S02]  /*8fc0*/  IMAD.MOV R4, RZ, RZ, -R4 ;  /* 0x000000ffff047224 */ /* 0x000fe400078e0a04 */
[----:B-1----:R-:W-:Y:S02]  /*8fd0*/  IMAD.MOV.U32 R11, RZ, RZ, R10 ;  /* 0x000000ffff0b7224 */ /* 0x002fe400078e000a */
[C---:B------:R-:W-:Y:S02]  /*8fe0*/  IMAD R12, R3.reuse, R4, R12 ;  /* 0x00000004030c7224 */ /* 0x040fe400078e020c */
[----:B------:R-:W-:Y:S01]  /*8ff0*/  @!P0 IMAD.MOV R5, RZ, RZ, -R5 ;  /* 0x000000ffff058224 */ /* 0x000fe200078e0a05 */
[----:B------:R-:W-:Y:S01]  /*9000*/  ISETP.GE.AND P0, PT, R6, RZ, PT ;  /* 0x000000ff0600720c */ /* 0x000fe20003f06270 */
[----:B------:R-:W-:Y:S01]  /*9010*/  @!P5 IMAD.MOV R11, RZ, RZ, -R11 ;  /* 0x000000ffff0bd224 */ /* 0x000fe200078e0a0b */
[----:B------:R-:W-:Y:S01]  /*9020*/  ISETP.GT.U32.AND P5, PT, R3, R12, PT ;  /* 0x0000000c0300720c */ /* 0x000fe20003fa4070 */
[----:B------:R-:W-:Y:S01]  /*9030*/  VIADD R6, R0, 0x47 ;  /* 0x0000004700067836 */ /* 0x000fe20000000000 */
[----:B------:R0:W-:Y:S01]  /*9040*/  STL [R1+0x44], R5 ;  /* 0x0000440501007387 */ /* 0x0001e20000100800 */
[----:B------:R-:W-:-:S02]  /*9050*/  @!P3 IMAD.IADD R178, R178, 0x1, -R3 ;  /* 0x00000001b2b2b824 */ /* 0x000fc400078e0a03 */
[----:B------:R-:W-:Y:S01]  /*9060*/  VIADD R10, R0, 0x45 ;  /* 0x00000045000a7836 */ /* 0x000fe20000000000 */
[----:B------:R-:W-:Y:S01]  /*9070*/  IABS R179, R6 ;  /* 0x0000000600b37213 */ /* 0x000fe20000000000 */
[C---:B------:R-:W-:Y:S01]  /*9080*/  IMAD.HI.U32 R4, R2.reuse, R180, RZ ;  /* 0x000000b402047227 */ /* 0x040fe200078e00ff */
[----:B------:R-:W-:Y:S01]  /*9090*/  ISETP.GT.U32.AND P3, PT, R3, R178, PT ;  /* 0x000000b20300720c */ /* 0x000fe20003f64070 */
[----:B------:R1:W-:Y:S01]  /*90a0*/  STL [R1+0x48], R11 ;  /* 0x0000480b01007387 */ /* 0x0003e20000100800 */
[----:B------:R-:W-:Y:S01]  /*90b0*/  IABS R181, R10 ;  /* 0x0000000a00b57213 */ /* 0x000fe20000000000 */
[----:B------:R-:W-:-:S04]  /*90c0*/  IMAD.HI.U32 R8, R2, R179, RZ ;  /* 0x000000b302087227 */ /* 0x000fc800078e00ff */
[----:B------:R-:W-:Y:S02]  /*90d0*/  @!P5 IMAD.IADD R12, R12, 0x1, -R3 ;  /* 0x000000010c0cd824 */ /* 0x000fe400078e0a03 */
[----:B------:R-:W-:Y:S02]  /*90e0*/  IMAD.MOV R8, RZ, RZ, -R8 ;  /* 0x000000ffff087224 */ /* 0x000fe400078e0a08 */
[----:B0-----:R-:W-:Y:S01]  /*90f0*/  IMAD.MOV.U32 R5, RZ, RZ, R9 ;  /* 0x000000ffff057224 */ /* 0x001fe200078e0009 */
[C---:B------:R-:W-:Y:S01]  /*9100*/  ISETP.GT.U32.AND P5, PT, R3.reuse, R12, PT ;  /* 0x0000000c0300720c */ /* 0x040fe20003fa4070 */
[C---:B------:R-:W-:Y:S02]  /*9110*/  IMAD R179, R3.reuse, R8, R179 ;  /* 0x0000000803b37224 */ /* 0x040fe400078e02b3 */
[----:B------:R-:W-:Y:S01]  /*9120*/  @!P6 IMAD.MOV R5, RZ, RZ, -R5 ;  /* 0x000000ffff05e224 */ /* 0x000fe200078e0a05 */
[----:B------:R-:W-:Y:S01]  /*9130*/  ISETP.GE.AND P6, PT, R6, RZ, PT ;  /* 0x000000ff0600720c */ /* 0x000fe20003fc6270 */
[----:B------:R-:W-:Y:S01]  /*9140*/  @!P3 IMAD.IADD R178, R178, 0x1, -R3 ;  /* 0x00000001b2b2b824 */ /* 0x000fe200078e0a03 */
[----:B------:R-:W-:Y:S01]  /*9150*/  ISETP.GT.U32.AND P3, PT, R3, R179, PT ;  /* 0x000000b30300720c */ /* 0x000fe20003f64070 */
[----:B------:R-:W-:Y:S01]  /*9160*/  IMAD.MOV R4, RZ, RZ, -R4 ;  /* 0x000000ffff047224 */ /* 0x000fe200078e0a04 */
[----:B------:R0:W-:Y:S01]  /*9170*/  STL [R1+0x4c], R5 ;  /* 0x00004c0501007387 */ /* 0x0001e20000100800 */
[----:B-1----:R-:W-:-:S02]  /*9180*/  VIADD R11, R0, 0x44 ;  /* 0x00000044000b7836 */ /* 0x002fc40000000000 */
[----:B------:R-:W-:-:S03]  /*9190*/  IMAD.HI.U32 R6, R2, R181, RZ ;  /* 0x000000b502067227 */ /* 0x000fc600078e00ff */
[----:B------:R-:W-:Y:S01]  /*91a0*/  IABS R182, R11 ;  /* 0x0000000b00b67213 */ /* 0x000fe20000000000 */
[--C-:B------:R-:W-:Y:S02]  /*91b0*/  @!P2 IMAD.IADD R177, R177, 0x1, -R3.reuse ;  /* 0x00000001b1b1a824 */ /* 0x100fe400078e0a03 */
[C---:B------:R-:W-:Y:S02]  /*91c0*/  IMAD R180, R3.reuse, R4, R180 ;  /* 0x0000000403b47224 */ /* 0x040fe400078e02b4 */
[----:B------:R-:W-:Y:S01]  /*91d0*/  IMAD.MOV R6, RZ, RZ, -R6 ;  /* 0x000000ffff067224 */ /* 0x000fe200078e0a06 */
[C---:B------:R-:W-:Y:S01]  /*91e0*/  ISETP.GT.U32.AND P2, PT, R3.reuse, R177, PT ;  /* 0x000000b10300720c */ /* 0x040fe20003f44070 */
[----:B------:R-:W-:Y:S01]  /*91f0*/  @!P5 IMAD.IADD R12, R12, 0x1, -R3 ;  /* 0x000000010c0cd824 */ /* 0x000fe200078e0a03 */
[C---:B------:R-:W-:Y:S01]  /*9200*/  ISETP.GT.U32.AND P5, PT, R3.reuse, R180, PT ;  /* 0x000000b40300720c */ /* 0x040fe20003fa4070 */
[----:B------:R-:W-:Y:S02]  /*9210*/  IMAD R181, R3, R6, R181 ;  /* 0x0000000603b57224 */ /* 0x000fe400078e02b5 */
[----:B------:R-:W-:-:S04]  /*9220*/  IMAD.HI.U32 R186, R2, R182, RZ ;  /* 0x000000b602ba7227 */ /* 0x000fc800078e00ff */
[--C-:B------:R-:W-:Y:S01]  /*9230*/  @!P3 IMAD.IADD R179, R179, 0x1, -R3.reuse ;  /* 0x00000001b3b3b824 */ /* 0x100fe200078e0a03 */
[C---:B------:R-:W-:Y:S01]  /*9240*/  ISETP.GT.U32.AND P3, PT, R3.reuse, R181, PT ;  /* 0x000000b50300720c */ /* 0x040fe20003f64070 */
[----:B------:R-:W-:Y:S02]  /*9250*/  IMAD.MOV R186, RZ, RZ, -R186 ;  /* 0x000000ffffba7224 */ /* 0x000fe400078e0aba */
[C---:B------:R-:W-:Y:S02]  /*9260*/  VIADD R4, R0.reuse, 0x43 ;  /* 0x0000004300047836 */ /* 0x040fe40000000000 */
[----:B------:R-:W-:Y:S02]  /*9270*/  IMAD R182, R3, R186, R182 ;  /* 0x000000ba03b67224 */ /* 0x000fe400078e02b6 */
[--C-:B------:R-:W-:Y:S01]  /*9280*/  @!P2 IMAD.IADD R177, R177, 0x1, -R3.reuse ;  /* 0x00000001b1b1a824 */ /* 0x100fe200078e0a03 */
[----:B------:R-:W-:Y:S01]  /*9290*/  ISETP.GE.AND P2, PT, R7, RZ, PT ;  /* 0x000000ff0700720c */ /* 0x000fe20003f46270 */
[----:B------:R-:W-:Y:S01]  /*92a0*/  VIADD R7, R0, 0x42 ;  /* 0x0000004200077836 */ /* 0x000fe20000000000 */
[----:B------:R-:W-:Y:S01]  /*92b0*/  IABS R183, R4 ;  /* 0x0000000400b77213 */ /* 0x000fe20000000000 */
[--C-:B------:R-:W-:Y:S01]  /*92c0*/  @!P5 IMAD.IADD R180, R180, 0x1, -R3.reuse ;  /* 0x00000001b4b4d824 */ /* 0x100fe200078e0a03 */
[----:B------:R-:W-:Y:S01]  /*92d0*/  ISETP.GT.U32.AND P5, PT, R3, R182, PT ;  /* 0x000000b60300720c */ /* 0x000fe20003fa4070 */
[----:B------:R-:W-:Y:S01]  /*92e0*/  VIADD R8, R0, 0x41 ;  /* 0x0000004100087836 */ /* 0x000fe20000000000 */
[----:B------:R-:W-:Y:S01]  /*92f0*/  IABS R184, R7 ;  /* 0x0000000700b87213 */ /* 0x000fe20000000000 */
[----:B------:R-:W-:Y:S01]  /*9300*/  @!P3 IMAD.IADD R181, R181, 0x1, -R3 ;  /* 0x00000001b5b5b824 */ /* 0x000fe200078e0a03 */
[----:B------:R-:W-:Y:S01]  /*9310*/  ISETP.GT.U32.AND P3, PT, R3, R179, PT ;  /* 0x000000b30300720c */ /* 0x000fe20003f64070 */
[----:B------:R-:W-:Y:S01]  /*9320*/  IMAD.HI.U32 R13, R2, R183, RZ ;  /* 0x000000b7020d7227 */ /* 0x000fe200078e00ff */
[----:B------:R-:W-:-:S03]  /*9330*/  IABS R185, R8 ;  /* 0x0000000800b97213 */ /* 0x000fc60000000000 */
[----:B------:R-:W-:Y:S01]  /*9340*/  @!P1 IMAD.MOV R178, RZ, RZ, -R178 ;  /* 0x000000ffffb29224 */ /* 0x000fe200078e0ab2 */
[----:B------:R-:W-:Y:S01]  /*9350*/  ISETP.GT.U32.AND P1, PT, R3, R181, PT ;  /* 0x000000b50300720c */ /* 0x000fe20003f24070 */
[----:B------:R-:W-:-:S04]  /*9360*/  IMAD.HI.U32 R9, R2, R184, RZ ;  /* 0x000000b802097227 */ /* 0x000fc800078e00ff */
[----:B------:R-:W-:-:S04]  /*9370*/  IMAD.HI.U32 R6, R2, R185, RZ ;  /* 0x000000b902067227 */ /* 0x000fc800078e00ff */
[----:B------:R-:W-:Y:S02]  /*9380*/  IMAD.MOV R13, RZ, RZ, -R13 ;  /* 0x000000ffff0d7224 */ /* 0x000fe400078e0a0d */
[----:B------:R-:W-:Y:S01]  /*9390*/  @!P4 IMAD.MOV R177, RZ, RZ, -R177 ;  /* 0x000000ffffb1c224 */ /* 0x000fe200078e0ab1 */
[C---:B------:R-:W-:Y:S01]  /*93a0*/  ISETP.GT.U32.AND P4, PT, R3.reuse, R180, PT ;  /* 0x000000b40300720c */ /* 0x040fe20003f84070 */
[----:B------:R-:W-:Y:S02]  /*93b0*/  IMAD.MOV R9, RZ, RZ, -R9 ;  /* 0x000000ffff097224 */ /* 0x000fe400078e0a09 */
[----:B------:R-:W-:Y:S02]  /*93c0*/  @!P5 IMAD.IADD R182, R182, 0x1, -R3 ;  /* 0x00000001b6b6d824 */ /* 0x000fe400078e0a03 */
[C---:B------:R-:W-:Y:S02]  /*93d0*/  IMAD R183, R3.reuse, R13, R183 ;  /* 0x0000000d03b77224 */ /* 0x040fe400078e02b7 */
[----:B------:R-:W-:Y:S01]  /*93e0*/  IMAD.MOV R6, RZ, RZ, -R6 ;  /* 0x000000ffff067224 */ /* 0x000fe200078e0a06 */
[----:B------:R-:W-:Y:S01]  /*93f0*/  ISETP.GT.U32.AND P5, PT, R3, R182, PT ;  /* 0x000000b60300720c */ /* 0x000fe20003fa4070 */
[----:B0-----:R-:W-:-:S02]  /*9400*/  IMAD.MOV.U32 R5, RZ, RZ, R12 ;  /* 0x000000ffff057224 */ /* 0x001fc400078e000c */
[C---:B------:R-:W-:Y:S02]  /*9410*/  IMAD R184, R3.reuse, R9, R184 ;  /* 0x0000000903b87224 */ /* 0x040fe400078e02b8 */
[----:B------:R-:W-:Y:S02]  /*9420*/  VIADD R9, R0, 0x40 ;  /* 0x0000004000097836 */ /* 0x000fe40000000000 */
[C---:B------:R-:W-:Y:S02]  /*9430*/  IMAD R185, R3.reuse, R6, R185 ;  /* 0x0000000603b97224 */ /* 0x040fe400078e02b9 */
[----:B------:R-:W-:Y:S01]  /*9440*/  @!P0 IMAD.MOV R5, RZ, RZ, -R5 ;  /* 0x000000ffff058224 */ /* 0x000fe200078e0a05 */
[----:B------:R-:W-:Y:S01]  /*9450*/  ISETP.GT.U32.AND P0, PT, R3, R183, PT ;  /* 0x000000b70300720c */ /* 0x000fe20003f04070 */
[--C-:B------:R-:W-:Y:S01]  /*9460*/  @!P3 IMAD.IADD R179, R179, 0x1, -R3.reuse ;  /* 0x00000001b3b3b824 */ /* 0x100fe200078e0a03 */
[----:B------:R-:W-:Y:S01]  /*9470*/  ISETP.GT.U32.AND P3, PT, R3, R184, PT ;  /* 0x000000b80300720c */ /* 0x000fe20003f64070 */
[--C-:B------:R-:W-:Y:S01]  /*9480*/  @!P1 IMAD.IADD R181, R181, 0x1, -R3.reuse ;  /* 0x00000001b5b59824 */ /* 0x100fe200078e0a03 */
[----:B------:R-:W-:Y:S01]  /*9490*/  IABS R186, R9 ;  /* 0x0000000900ba7213 */ /* 0x000fe20000000000 */
[--C-:B------:R-:W-:Y:S01]  /*94a0*/  @!P4 IMAD.IADD R180, R180, 0x1, -R3.reuse ;  /* 0x00000001b4b4c824 */ /* 0x100fe200078e0a03 */
[----:B------:R-:W-:Y:S01]  /*94b0*/  ISETP.GT.U32.AND P1, PT, R3, R185, PT ;  /* 0x000000b90300720c */ /* 0x000fe20003f24070 */
[----:B------:R-:W-:Y:S01]  /*94c0*/  VIADD R6, R0, 0x3f ;  /* 0x0000003f00067836 */ /* 0x000fe20000000000 */
[----:B------:R-:W-:Y:S01]  /*94d0*/  ISETP.GE.AND P4, PT, R10, RZ, PT ;  /* 0x000000ff0a00720c */ /* 0x000fe20003f86270 */
[----:B------:R-:W-:Y:S01]  /*94e0*/  IMAD.HI.U32 R12, R2, R186, RZ ;  /* 0x000000ba020c7227 */ /* 0x000fe200078e00ff */
[----:B------:R-:W-:Y:S02]  /*94f0*/  STL [R1+0x2c], R5 ;  /* 0x00002c0501007387 */ /* 0x000fe40000100800 */
[----:B------:R-:W-:Y:S01]  /*9500*/  IABS R187, R6 ;  /* 0x0000000600bb7213 */ /* 0x000fe20000000000 */
[--C-:B------:R-:W-:Y:S01]  /*9510*/  @!P5 IMAD.IADD R182, R182, 0x1, -R3.reuse ;  /* 0x00000001b6b6d824 */ /* 0x100fe200078e0a03 */
[----:B------:R-:W-:Y:S01]  /*9520*/  ISETP.GE.AND P5, PT, R11, RZ, PT ;  /* 0x000000ff0b00720c */ /* 0x000fe20003fa6270 */
[----:B------:R-:W-:Y:S01]  /*9530*/  IMAD.MOV R12, RZ, RZ, -R12 ;  /* 0x000000ffff0c7224 */ /* 0x000fe200078e0a0c */
[----:B------:R0:W-:Y:S01]  /*9540*/  STL [R1+0xb44], R0 ;  /* 0x000b440001007387 */ /* 0x0001e20000100800 */
[--C-:B------:R-:W-:Y:S01]  /*9550*/  @!P0 IMAD.IADD R183, R183, 0x1, -R3.reuse ;  /* 0x00000001b7b78824 */ /* 0x100fe200078e0a03 */
[----:B------:R-:W-:Y:S01]  /*9560*/  ISETP.GE.AND P0, PT, R4, RZ, PT ;  /* 0x000000ff0400720c */ /* 0x000fe20003f06270 */
[----:B------:R-:W-:Y:S01]  /*9570*/  @!P3 IMAD.IADD R184, R184, 0x1, -R3 ;  /* 0x00000001b8b8b824 */ /* 0x000fe200078e0a03 */
[----:B------:R-:W-:Y:S01]  /*9580*/  ISETP.GE.AND P3, PT, R7, RZ, PT ;  /* 0x000000ff0700720c */ /* 0x000fe20003f66270 */
        /* <DEDUP_REMOVED lines=8> */
[----:B------:R-:W-:Y:S01]  /*9610*/  @!P2 IMAD.MOV R180, RZ, RZ, -R180 ;  /* 0x000000ffffb4a224 */ /* 0x000fe200078e0ab4 */
[C---:B------:R-:W-:Y:S01]  /*9620*/  ISETP.GT.U32.AND P2, PT, R3.reuse, R185, PT ;  /* 0x000000b90300720c */ /* 0x040fe20003f44070 */
[----:B------:R-:W-:Y:S02]  /*9630*/  IMAD.MOV R10, RZ, RZ, -R10 ;  /* 0x000000ffff0a7224 */ /* 0x000fe400078e0a0a */
[----:B------:R-:W-:Y:S01]  /*9640*/  @!P5 IMAD.MOV R182, RZ, RZ, -R182 ;  /* 0x000000ffffb6d224 */ /* 0x000fe200078e0ab6 */
[----:B------:R-:W-:Y:S01]  /*9650*/  ISETP.GE.AND P5, PT, R8, RZ, PT ;  /* 0x000000ff0800720c */ /* 0x000fe20003fa6270 */
[----:B------:R-:W-:Y:S02]  /*9660*/  IMAD R187, R3, R10, R187 ;  /* 0x0000000a03bb7224 */ /* 0x000fe400078e02bb */
[----:B------:R-:W-:-:S04]  /*9670*/  IMAD.HI.U32 R8, R2, R188, RZ ;  /* 0x000000bc02087227 */ /* 0x000fc800078e00ff */
[----:B------:R-:W-:Y:S01]  /*9680*/  @!P6 IMAD.MOV R179, RZ, RZ, -R179 ;  /* 0x000000ffffb3e224 */ /* 0x000fe200078e0ab3 */
[----:B------:R-:W-:Y:S01]  /*9690*/  ISETP.GT.U32.AND P6, PT, R3, R184, PT ;  /* 0x000000b80300720c */ /* 0x000fe20003fc4070 */
[--C-:B------:R-:W-:Y:S01]  /*96a0*/  @!P1 IMAD.IADD R183, R183, 0x1, -R3.reuse ;  /* 0x00000001b7b79824 */ /* 0x100fe200078e0a03 */
[----:B------:R-:W-:Y:S01]  /*96b0*/  ISETP.GT.U32.AND P1, PT, R3, R187, PT ;  /* 0x000000bb0300720c */ /* 0x000fe20003f24070 */
[----:B------:R-:W-:Y:S02]  /*96c0*/  IMAD.MOV R8, RZ, RZ, -R8 ;  /* 0x000000ffff087224 */ /* 0x000fe400078e0a08 */
        /* <DEDUP_REMOVED lines=8> */
[----:B------:R-:W-:Y:S01]  /*9750*/  ISETP.GT.U32.AND P5, PT, R3, R188, PT ;  /* 0x000000bc0300720c */ /* 0x000fe20003fa4070 */
[----:B------:R-:W-:Y:S02]  /*9760*/  VIADD R4, R0, 0x3d ;  /* 0x0000003d00047836 */ /* 0x000fe40000000000 */
[--C-:B------:R-:W-:Y:S01]  /*9770*/  @!P6 IMAD.IADD R184, R184, 0x1, -R3.reuse ;  /* 0x00000001b8b8e824 */ /* 0x100fe200078e0a03 */
[----:B------:R-:W-:Y:S01]  /*9780*/  ISETP.GE.AND P6, PT, R9, RZ, PT ;  /* 0x000000ff0900720c */ /* 0x000fe20003fc6270 */
[----:B------:R-:W-:Y:S01]  /*9790*/  @!P1 IMAD.IADD R187, R187, 0x1, -R3 ;  /* 0x00000001bbbb9824 */ /* 0x000fe200078e0a03 */
[----:B------:R-:W-:Y:S01]  /*97a0*/  IABS R189, R4 ;  /* 0x0000000400bd7213 */ /* 0x000fe20000000000 */
[----:B------:R-:W-:Y:S01]  /*97b0*/  @!P3 IMAD.MOV R184, RZ, RZ, -R184 ;  /* 0x000000ffffb8b224 */ /* 0x000fe200078e0ab8 */
[----:B------:R-:W-:Y:S01]  /*97c0*/  ISETP.GE.AND P1, PT, R4, RZ, PT ;  /* 0x000000ff0400720c */ /* 0x000fe20003f26270 */
[----:B------:R-:W-:Y:S01]  /*97d0*/  VIADD R7, R0, 0x3a ;  /* 0x0000003a00077836 */ /* 0x000fe20000000000 */
[----:B------:R-:W-:Y:S01]  /*97e0*/  ISETP.GT.U32.AND P3, PT, R3, R187, PT ;  /* 0x000000bb0300720c */ /* 0x000fe20003f64070 */
[----:B------:R-:W-:-:S03]  /*97f0*/  IMAD.HI.U32 R6, R2, R189, RZ ;  /* 0x000000bd02067227 */ /* 0x000fc600078e00ff */
[----:B------:R-:W-:Y:S01]  /*9800*/  IABS R192, R7 ;  /* 0x0000000700c07213 */ /* 0x000fe20000000000 */
[--C-:B------:R-:W-:Y:S01]  /*9810*/  @!P0 IMAD.IADD R186, R186, 0x1, -R3.reuse ;  /* 0x00000001baba8824 */ /* 0x100fe200078e0a03 */
[----:B------:R-:W-:Y:S01]  /*9820*/  ISETP.GE.AND P0, PT, R190, RZ, PT ;  /* 0x000000ffbe00720c */ /* 0x000fe20003f06270 */
[----:B------:R-:W-:Y:S01]  /*9830*/  @!P5 IMAD.IADD R188, R188, 0x1, -R3 ;  /* 0x00000001bcbcd824 */ /* 0x000fe200078e0a03 */
[----:B------:R-:W-:Y:S01]  /*9840*/  IABS R190, R190 ;  /* 0x000000be00be7213 */ /* 0x000fe20000000000 */
[----:B------:R-:W-:Y:S02]  /*9850*/  IMAD.MOV R6, RZ, RZ, -R6 ;  /* 0x000000ffff067224 */ /* 0x000fe400078e0a06 */
[----:B------:R-:W-:Y:S01]  /*9860*/  VIADD R4, R0, 0x3b ;  /* 0x0000003b00047836 */ /* 0x000fe20000000000 */
[C---:B------:R-:W-:Y:S01]  /*9870*/  ISETP.GT.U32.AND P5, PT, R3.reuse, R188, PT ;  /* 0x000000bc0300720c */ /* 0x040fe20003fa4070 */
[----:B------:R-:W-:Y:S02]  /*9880*/  IMAD R189, R3, R6, R189 ;  /* 0x0000000603bd7224 */ /* 0x000fe400078e02bd */
[----:B------:R-:W-:Y:S01]  /*9890*/  IMAD.HI.U32 R8, R2, R190, RZ ;  /* 0x000000be02087227 */ /* 0x000fe200078e00ff */
[----:B------:R-:W-:-:S03]  /*98a0*/  IABS R191, R4 ;  /* 0x0000000400bf7213 */ /* 0x000fc60000000000 */
[----:B------:R-:W-:Y:S01]  /*98b0*/  @!P3 IMAD.IADD R187, R187, 0x1, -R3 ;  /* 0x00000001bbbbb824 */ /* 0x000fe200078e0a03 */
[C---:B------:R-:W-:Y:S01]  /*98c0*/  ISETP.GT.U32.AND P3, PT, R3.reuse, R189, PT ;  /* 0x000000bd0300720c */ /* 0x040fe20003f64070 */
[----:B------:R-:W-:Y:S02]  /*98d0*/  IMAD.MOV R8, RZ, RZ, -R8 ;  /* 0x000000ffff087224 */ /* 0x000fe400078e0a08 */
[----:B------:R-:W-:Y:S01]  /*98e0*/  @!P6 IMAD.MOV R186, RZ, RZ, -R186 ;  /* 0x000000ffffbae224 */ /* 0x000fe200078e0aba */
[----:B------:R-:W-:Y:S01]  /*98f0*/  ISETP.GE.AND P6, PT, R4, RZ, PT ;  /* 0x000000ff0400720c */ /* 0x000fe20003fc6270 */
[----:B------:R-:W-:Y:S02]  /*9900*/  IMAD R190, R3, R8, R190 ;  /* 0x0000000803be7224 */ /* 0x000fe400078e02be */
[----:B------:R-:W-:-:S04]  /*9910*/  IMAD.HI.U32 R4, R2, R192, RZ ;  /* 0x000000c002047227 */ /* 0x000fc800078e00ff */
[----:B------:R-:W-:Y:S01]  /*9920*/  @!P5 IMAD.IADD R188, R188, 0x1, -R3 ;  /* 0x00000001bcbcd824 */ /* 0x000fe200078e0a03 */
[----:B------:R-:W-:Y:S01]  /*9930*/  ISETP.GT.U32.AND P5, PT, R3, R190, PT ;  /* 0x000000be0300720c */ /* 0x000fe20003fa4070 */
[----:B------:R-:W-:-:S04]  /*9940*/  IMAD.HI.U32 R6, R2, R191, RZ ;  /* 0x000000bf02067227 */ /* 0x000fc800078e00ff */
[----:B------:R-:W-:Y:S02]  /*9950*/  IMAD.MOV R4, RZ, RZ, -R4 ;  /* 0x000000ffff047224 */ /* 0x000fe400078e0a04 */
[----:B------:R-:W-:Y:S02]  /*9960*/  @!P3 IMAD.IADD R189, R189, 0x1, -R3 ;  /* 0x00000001bdbdb824 */ /* 0x000fe400078e0a03 */
[----:B------:R-:W-:Y:S02]  /*9970*/  IMAD.MOV R6, RZ, RZ, -R6 ;  /* 0x000000ffff067224 */ /* 0x000fe400078e0a06 */
[C---:B------:R-:W-:Y:S01]  /*9980*/  IMAD R192, R3.reuse, R4, R192 ;  /* 0x0000000403c07224 */ /* 0x040fe200078e02c0 */
[C---:B------:R-:W-:Y:S01]  /*9990*/  ISETP.GT.U32.AND P3, PT, R3.reuse, R189, PT ;  /* 0x000000bd0300720c */ /* 0x040fe20003f64070 */
[----:B------:R-:W-:Y:S02]  /*99a0*/  IMAD R191, R3, R6, R191 ;  /* 0x0000000603bf7224 */ /* 0x000fe400078e02bf */
[----:B------:R-:W-:-:S02]  /*99b0*/  VIADD R6, R0, 0x39 ;  /* 0x0000003900067836 */ /* 0x000fc40000000000 */
[----:B------:R-:W-:Y:S01]  /*99c0*/  @!P4 IMAD.MOV R188, RZ, RZ, -R188 ;  /* 0x000000ffffbcc224 */ /* 0x000fe200078e0abc */
[----:B------:R-:W-:Y:S01]  /*99d0*/  ISETP.GT.U32.AND P4, PT, R3, R192, PT ;  /* 0x000000c00300720c */ /* 0x000fe20003f84070 */
        /* <DEDUP_REMOVED lines=9> */
[C---:B------:R-:W-:Y:S01]  /*9a70*/  ISETP.GT.U32.AND P3, PT, R3.reuse, R191, PT ;  /* 0x000000bf0300720c */ /* 0x040fe20003f64070 */
[C---:B------:R-:W-:Y:S02]  /*9a80*/  VIADD R9, R0.reuse, 0x38 ;  /* 0x0000003800097836 */ /* 0x040fe40000000000 */
[----:B------:R-:W-:Y:S02]  /*9a90*/  VIADD R4, R0, 0x36 ;  /* 0x0000003600047836 */ /* 0x000fe40000000000 */
[----:B------:R-:W-:Y:S01]  /*9aa0*/  IMAD.MOV R8, RZ, RZ, -R8 ;  /* 0x000000ffff087224 */ /* 0x000fe200078e0a08 */
[----:B------:R-:W-:Y:S01]  /*9ab0*/  IABS R194, R9 ;  /* 0x0000000900c27213 */ /* 0x000fe20000000000 */
[----:B------:R-:W-:Y:S01]  /*9ac0*/  @!P4 IMAD.IADD R192, R192, 0x1, -R3 ;  /* 0x00000001c0c0c824 */ /* 0x000fe200078e0a03 */
[----:B------:R-:W-:Y:S01]  /*9ad0*/  IABS R196, R4 ;  /* 0x0000000400c47213 */ /* 0x000fe20000000000 */
[----:B------:R-:W-:Y:S01]  /*9ae0*/  @!P1 IMAD.MOV R189, RZ, RZ, -R189 ;  /* 0x000000ffffbd9224 */ /* 0x000fe200078e0abd */
[----:B------:R-:W-:Y:S01]  /*9af0*/  ISETP.GE.AND P1, PT, R6, RZ, PT ;  /* 0x000000ff0600720c */ /* 0x000fe20003f26270 */
[C---:B------:R-:W-:Y:S01]  /*9b00*/  IMAD R193, R3.reuse, R8, R193 ;  /* 0x0000000803c17224 */ /* 0x040fe200078e02c1 */
[----:B------:R-:W-:Y:S01]  /*9b10*/  ISETP.GT.U32.AND P4, PT, R3, R192, PT ;  /* 0x000000c00300720c */ /* 0x000fe20003f84070 */
[----:B------:R-:W-:-:S04]  /*9b20*/  IMAD.HI.U32 R6, R2, R195, RZ ;  /* 0x000000c302067227 */ /* 0x000fc800078e00ff */
[----:B------:R-:W-:Y:S01]  /*9b30*/  @!P5 IMAD.IADD R190, R190, 0x1, -R3 ;  /* 0x00000001bebed824 */ /* 0x000fe200078e0a03 */
[----:B------:R-:W-:Y:S01]  /*9b40*/  ISETP.GT.U32.AND P5, PT, R3, R193, PT ;  /* 0x000000c10300720c */ /* 0x000fe20003fa4070 */
[----:B------:R-:W-:-:S04]  /*9b50*/  IMAD.HI.U32 R10, R2, R194, RZ ;  /* 0x000000c2020a7227 */ /* 0x000fc800078e00ff */
[----:B------:R-:W-:-:S04]  /*9b60*/  IMAD.HI.U32 R8, R2, R196, RZ ;  /* 0x000000c402087227 */ /* 0x000fc800078e00ff */
[----:B------:R-:W-:Y:S02]  /*9b70*/  IMAD.MOV R6, RZ, RZ, -R6 ;  /* 0x000000ffff067224 */ /* 0x000fe400078e0a06 */
[----:B------:R-:W-:Y:S02]  /*9b80*/  @!P3 IMAD.IADD R191, R191, 0x1, -R3 ;  /* 0x00000001bfbfb824 */ /* 0x000fe400078e0a03 */
[----:B------:R-:W-:Y:S02]  /*9b90*/  IMAD.MOV R10, RZ, RZ, -R10 ;  /* 0x000000ffff0a7224 */ /* 0x000fe400078e0a0a */
[----:B------:R-:W-:Y:S01]  /*9ba0*/  IMAD.MOV R8, RZ, RZ, -R8 ;  /* 0x000000ffff087224 */ /* 0x000fe200078e0a08 */
[C---:B------:R-:W-:Y:S01]  /*9bb0*/  ISETP.GT.U32.AND P3, PT, R3.reuse, R191, PT ;  /* 0x000000bf0300720c */ /* 0x040fe20003f64070 */
[C---:B------:R-:W-:Y:S02]  /*9bc0*/  IMAD R195, R3.reuse, R6, R195 ;  /* 0x0000000603c37224 */ /* 0x040fe400078e02c3 */
[----:B------:R-:W-:-:S02]  /*9bd0*/  IMAD R194, R3, R10, R194 ;  /* 0x0000000a03c27224 */ /* 0x000fc400078e02c2 */
[C---:B------:R-:W-:Y:S02]  /*9be0*/  IMAD R196, R3.reuse, R8, R196 ;  /* 0x0000000803c47224 */ /* 0x040fe400078e02c4 */
[--C-:B------:R-:W-:Y:S01]  /*9bf0*/  @!P4 IMAD.IADD R192, R192, 0x1, -R3.reuse ;  /* 0x00000001c0c0c824 */ /* 0x100fe200078e0a03 */
[----:B------:R-:W-:Y:S01]  /*9c00*/  ISETP.GT.U32.AND P4, PT, R3, R195, PT ;  /* 0x000000c30300720c */ /* 0x000fe20003f84070 */
[----:B------:R-:W-:Y:S02]  /*9c10*/  @!P5 IMAD.IADD R193, R193, 0x1, -R3 ;  /* 0x00000001c1c1d824 */ /* 0x000fe400078e0a03 */
[----:B------:R-:W-:Y:S01]  /*9c20*/  @!P0 IMAD.MOV R190, RZ, RZ, -R190 ;  /* 0x000000ffffbe8224 */ /* 0x000fe200078e0abe */
[C---:B------:R-:W-:Y:S01]  /*9c30*/  ISETP.GT.U32.AND P0, PT, R3.reuse, R194, PT ;  /* 0x000000c20300720c */ /* 0x040fe20003f04070 */
[----:B------:R-:W-:Y:S01]  /*9c40*/  @!P2 IMAD.MOV R192, RZ, RZ, -R192 ;  /* 0x000000ffffc0a224 */ /* 0x000fe200078e0ac0 */
[C---:B------:R-:W-:Y:S01]  /*9c50*/  ISETP.GT.U32.AND P2, PT, R3.reuse, R196, PT ;  /* 0x000000c40300720c */ /* 0x040fe20003f44070 */
[C---:B------:R-:W-:Y:S01]  /*9c60*/  VIADD R6, R0.reuse, 0x35 ;  /* 0x0000003500067836 */ /* 0x040fe20000000000 */
[----:B------:R-:W-:Y:S01]  /*9c70*/  ISETP.GT.U32.AND P5, PT, R3, R193, PT ;  /* 0x000000c10300720c */ /* 0x000fe20003fa4070 */
[----:B------:R-:W-:-:S02]  /*9c80*/  VIADD R8, R0, 0x34 ;  /* 0x0000003400087836 */ /* 0x000fc40000000000 */
[--C-:B------:R-:W-:Y:S01]  /*9c90*/  @!P3 IMAD.IADD R191, R191, 0x1, -R3.reuse ;  /* 0x00000001bfbfb824 */ /* 0x100fe200078e0a03 */
[----:B------:R-:W-:Y:S01]  /*9ca0*/  IABS R197, R6 ;  /* 0x0000000600c57213 */ /* 0x000fe20000000000 */
[----:B------:R-:W-:Y:S01]  /*9cb0*/  @!P4 IMAD.IADD R195, R195, 0x1, -R3 ;  /* 0x00000001c3c3c824 */ /* 0x000fe200078e0a03 */
[----:B------:R-:W-:Y:S01]  /*9cc0*/  IABS R198, R8 ;  /* 0x0000000800c67213 */ /* 0x000fe20000000000 */
[----:B------:R-:W-:Y:S01]  /*9cd0*/  @!P6 IMAD.MOV R191, RZ, RZ, -R191 ;  /* 0x000000ffffbfe224 */ /* 0x000fe200078e0abf */
[----:B------:R-:W-:Y:S01]  /*9ce0*/  ISETP.GE.AND P6, PT, R7, RZ, PT ;  /* 0x000000ff0700720c */ /* 0x000fe20003fc6270 */
[--C-:B------:R-:W-:Y:S01]  /*9cf0*/  @!P0 IMAD.IADD R194, R194, 0x1, -R3.reuse ;  /* 0x00000001c2c28824 */ /* 0x100fe200078e0a03 */
[----:B------:R-:W-:Y:S01]  /*9d00*/  ISETP.GE.AND P3, PT, R9, RZ, PT ;  /* 0x000000ff0900720c */ /* 0x000fe20003f66270 */
[----:B------:R-:W-:Y:S01]  /*9d10*/  @!P2 IMAD.IADD R196, R196, 0x1, -R3 ;  /* 0x00000001c4c4a824 */ /* 0x000fe200078e0a03 */
[C---:B------:R-:W-:Y:S01]  /*9d20*/  ISETP.GT.U32.AND P2, PT, R3.reuse, R195, PT ;  /* 0x000000c30300720c */ /* 0x040fe20003f44070 */
[----:B------:R-:W-:Y:S01]  /*9d30*/  IMAD.HI.U32 R7, R2, R197, RZ ;  /* 0x000000c502077227 */ /* 0x000fe200078e00ff */
[----:B------:R-:W-:-:S02]  /*9d40*/  ISETP.GT.U32.AND P4, PT, R3, R194, PT ;  /* 0x000000c20300720c */ /* 0x000fc40003f84070 */
[----:B------:R-:W-:Y:S01]  /*9d50*/  ISETP.GE.AND P0, PT, R6, RZ, PT ;  /* 0x000000ff0600720c */ /* 0x000fe20003f06270 */
[----:B------:R-:W-:-:S04]  /*9d60*/  IMAD.HI.U32 R9, R2, R198, RZ ;  /* 0x000000c602097227 */ /* 0x000fc800078e00ff */
[----:B------:R-:W-:Y:S01]  /*9d70*/  @!P5 IMAD.IADD R193, R193, 0x1, -R3 ;  /* 0x00000001c1c1d824 */ /* 0x000fe200078e0a03 */
[----:B------:R-:W-:Y:S01]  /*9d80*/  ISETP.GE.AND P5, PT, R4, RZ, PT ;  /* 0x000000ff0400720c */ /* 0x000fe20003fa6270 */
[----:B------:R-:W-:Y:S02]  /*9d90*/  IMAD.MOV R7, RZ, RZ, -R7 ;  /* 0x000000ffff077224 */ /* 0x000fe400078e0a07 */
[----:B------:R-:W-:Y:S02]  /*9da0*/  IMAD.MOV R9, RZ, RZ, -R9 ;  /* 0x000000ffff097224 */ /* 0x000fe400078e0a09 */
[----:B------:R-:W-:Y:S01]  /*9db0*/  @!P1 IMAD.MOV R193, RZ, RZ, -R193 ;  /* 0x000000ffffc19224 */ /* 0x000fe200078e0ac1 */
[C---:B------:R-:W-:Y:S01]  /*9dc0*/  ISETP.GT.U32.AND P1, PT, R3.reuse, R196, PT ;  /* 0x000000c40300720c */ /* 0x040fe20003f24070 */
[----:B------:R-:W-:Y:S02]  /*9dd0*/  IMAD R197, R3, R7, R197 ;  /* 0x0000000703c57224 */ /* 0x000fe400078e02c5 */
[----:B------:R-:W-:-:S02]  /*9de0*/  VIADD R7, R0, 0x33 ;  /* 0x0000003300077836 */ /* 0x000fc40000000000 */
[----:B------:R-:W-:Y:S02]  /*9df0*/  IMAD R198, R3, R9, R198 ;  /* 0x0000000903c67224 */ /* 0x000fe400078e02c6 */
[----:B------:R-:W-:Y:S01]  /*9e00*/  VIADD R6, R0, 0x32 ;  /* 0x0000003200067836 */ /* 0x000fe20000000000 */
[----:B------:R-:W-:Y:S01]  /*9e10*/  IABS R199, R7 ;  /* 0x0000000700c77213 */ /* 0x000fe20000000000 */
[--C-:B------:R-:W-:Y:S01]  /*9e20*/  @!P2 IMAD.IADD R195, R195, 0x1, -R3.reuse ;  /* 0x00000001c3c3a824 */ /* 0x100fe200078e0a03 */
[C---:B------:R-:W-:Y:S01]  /*9e30*/  ISETP.GT.U32.AND P2, PT, R3.reuse, R198, PT ;  /* 0x000000c60300720c */ /* 0x040fe20003f44070 */
[----:B------:R-:W-:Y:S01]  /*9e40*/  @!P4 IMAD.IADD R194, R194, 0x1, -R3 ;  /* 0x00000001c2c2c824 */ /* 0x000fe200078e0a03 */
[----:B------:R-:W-:Y:S01]  /*9e50*/  ISETP.GT.U32.AND P4, PT, R3, R197, PT ;  /* 0x000000c50300720c */ /* 0x000fe20003f84070 */
        /* <DEDUP_REMOVED lines=8> */
[----:B------:R-:W-:Y:S02]  /*9ee0*/  IMAD.MOV R8, RZ, RZ, -R8 ;  /* 0x000000ffff087224 */ /* 0x000fe400078e0a08 */
[----:B------:R-:W-:Y:S02]  /*9ef0*/  @!P2 IMAD.IADD R198, R198, 0x1, -R3 ;  /* 0x00000001c6c6a824 */ /* 0x000fe400078e0a03 */
[----:B------:R-:W-:Y:S02]  /*9f00*/  IMAD R199, R3, R9, R199 ;  /* 0x0000000903c77224 */ /* 0x000fe400078e02c7 */
[----:B------:R-:W-:Y:S01]  /*9f10*/  @!P4 IMAD.IADD R197, R197, 0x1, -R3 ;  /* 0x00000001c5c5c824 */ /* 0x000fe200078e0a03 */
[----:B------:R-:W-:Y:S01]  /*9f20*/  ISETP.GE.AND P4, PT, R7, RZ, PT ;  /* 0x000000ff0700720c */ /* 0x000fe20003f86270 */
[C---:B------:R-:W-:Y:S01]  /*9f30*/  IMAD R200, R3.reuse, R8, R200 ;  /* 0x0000000803c87224 */ /* 0x040fe200078e02c8 */
[C---:B------:R-:W-:Y:S01]  /*9f40*/  ISETP.GT.U32.AND P2, PT, R3.reuse, R198, PT ;  /* 0x000000c60300720c */ /* 0x040fe20003f44070 */
[----:B------:R-:W-:Y:S01]  /*9f50*/  @!P6 IMAD.MOV R195, RZ, RZ, -R195 ;  /* 0x000000ffffc3e224 */ /* 0x000fe200078e0ac3 */
[----:B------:R-:W-:Y:S01]  /*9f60*/  ISETP.GT.U32.AND P6, PT, R3, R199, PT ;  /* 0x000000c70300720c */ /* 0x000fe20003fc4070 */
[----:B------:R-:W-:-:S04]  /*9f70*/  IMAD.HI.U32 R7, R2, R201, RZ ;  /* 0x000000c902077227 */ /* 0x000fc800078e00ff */
[----:B------:R-:W-:Y:S01]  /*9f80*/  @!P5 IMAD.MOV R196, RZ, RZ, -R196 ;  /* 0x000000ffffc4d224 */ /* 0x000fe200078e0ac4 */
[C---:B------:R-:W-:Y:S01]  /*9f90*/  ISETP.GT.U32.AND P5, PT, R3.reuse, R200, PT ;  /* 0x000000c80300720c */ /* 0x040fe20003fa4070 */
[----:B------:R-:W-:Y:S02]  /*9fa0*/  IMAD.MOV R7, RZ, RZ, -R7 ;  /* 0x000000ffff077224 */ /* 0x000fe400078e0a07 */
[----:B------:R-:W-:Y:S02]  /*9fb0*/  VIADD R8, R0, 0x30 ;  /* 0x0000003000087836 */ /* 0x000fe40000000000 */
[C---:B------:R-:W-:Y:S02]  /*9fc0*/  IMAD R201, R3.reuse, R7, R201 ;  /* 0x0000000703c97224 */ /* 0x040fe400078e02c9 */
[----:B------:R-:W-:Y:S01]  /*9fd0*/  @!P3 IMAD.MOV R194, RZ, RZ, -R194 ;  /* 0x000000ffffc2b224 */ /* 0x000fe200078e0ac2 */
[----:B------:R-:W-:Y:S01]  /*9fe0*/  ISETP.GT.U32.AND P3, PT, R3, R197, PT ;  /* 0x000000c50300720c */ /* 0x000fe20003f64070 */
[--C-:B------:R-:W-:Y:S01]  /*9ff0*/  @!P2 IMAD.IADD R198, R198, 0x1, -R3.reuse ;  /* 0x00000001c6c6a824 */ /* 0x100fe200078e0a03 */
[----:B------:R-:W-:Y:S01]  /*a000*/  IABS R202, R8 ;  /* 0x0000000800ca7213 */ /* 0x000fe20000000000 */
[--C-:B------:R-:W-:Y:S01]  /*a010*/  @!P6 IMAD.IADD R199, R199, 0x1, -R3.reuse ;  /* 0x00000001c7c7e824 */ /* 0x100fe200078e0a03 */
[C---:B------:R-:W-:Y:S01]  /*a020*/  ISETP.GT.U32.AND P2, PT, R3.reuse, R201, PT ;  /* 0x000000c90300720c */ /* 0x040fe20003f44070 */
[----:B------:R-:W-:Y:S01]  /*a030*/  @!P5 IMAD.IADD R200, R200, 0x1, -R3 ;  /* 0x00000001c8c8d824 */ /* 0x000fe200078e0a03 */
[----:B------:R-:W-:Y:S01]  /*a040*/  ISETP.GE.AND P6, PT, R4, RZ, PT ;  /* 0x000000ff0400720c */ /* 0x000fe20003fc6270 */
[----:B------:R-:W-:Y:S01]  /*a050*/  VIADD R9, R0, 0x2f ;  /* 0x0000002f00097836 */ /* 0x000fe20000000000 */
[----:B------:R-:W-:Y:S01]  /*a060*/  ISETP.GT.U32.AND P5, PT, R3, R199, PT ;  /* 0x000000c70300720c */ /* 0x000fe20003fa4070 */
[----:B------:R-:W-:-:S03]  /*a070*/  IMAD.HI.U32 R4, R2, R202, RZ ;  /* 0x000000ca02047227 */ /* 0x000fc600078e00ff */
[----:B------:R-:W-:Y:S01]  /*a080*/  IABS R203, R9 ;  /* 0x0000000900cb7213 */ /* 0x000fe20000000000 */
        /* <DEDUP_REMOVED lines=8> */
[C---:B------:R-:W-:Y:S01]  /*a110*/  ISETP.GT.U32.AND P5, PT, R3.reuse, R202, PT ;  /* 0x000000ca0300720c */ /* 0x040fe20003fa4070 */
[----:B------:R-:W-:Y:S02]  /*a120*/  IMAD.MOV R6, RZ, RZ, -R6 ;  /* 0x000000ffff067224 */ /* 0x000fe400078e0a06 */
[----:B------:R-:W-:Y:S01]  /*a130*/  @!P0 IMAD.MOV R197, RZ, RZ, -R197 ;  /* 0x000000ffffc58224 */ /* 0x000fe200078e0ac5 */
[C---:B------:R-:W-:Y:S01]  /*a140*/  ISETP.GT.U32.AND P0, PT, R3.reuse, R201, PT ;  /* 0x000000c90300720c */ /* 0x040fe20003f04070 */
[C---:B------:R-:W-:Y:S02]  /*a150*/  VIADD R7, R0.reuse, 0x2e ;  /* 0x0000002e00077836 */ /* 0x040fe40000000000 */
[C---:B------:R-:W-:Y:S02]  /*a160*/  IMAD R203, R3.reuse, R6, R203 ;  /* 0x0000000603cb7224 */ /* 0x040fe400078e02cb */
[----:B------:R-:W-:Y:S01]  /*a170*/  VIADD R4, R0, 0x2d ;  /* 0x0000002d00047836 */ /* 0x000fe20000000000 */
[----:B------:R-:W-:Y:S01]  /*a180*/  IABS R204, R7 ;  /* 0x0000000700cc7213 */ /* 0x000fe20000000000 */
        /* <DEDUP_REMOVED lines=11> */
[----:B------:R-:W-:-:S04]  /*a240*/  IMAD.HI.U32 R8, R2, R205, RZ ;  /* 0x000000cd02087227 */ /* 0x000fc800078e00ff */
[----:B------:R-:W-:Y:S02]  /*a250*/  VIADD R6, R0, 0x2c ;  /* 0x0000002c00067836 */ /* 0x000fe40000000000 */
[----:B------:R-:W-:Y:S02]  /*a260*/  IMAD R204, R3, R10, R204 ;  /* 0x0000000a03cc7224 */ /* 0x000fe400078e02cc */
[----:B------:R-:W-:Y:S01]  /*a270*/  IMAD.MOV R8, RZ, RZ, -R8 ;  /* 0x000000ffff087224 */ /* 0x000fe200078e0a08 */
[----:B------:R-:W-:Y:S01]  /*a280*/  IABS R206, R6 ;  /* 0x0000000600ce7213 */ /* 0x000fe20000000000 */
[----:B------:R-:W-:Y:S02]  /*a290*/  @!P2 IMAD.IADD R203, R203, 0x1, -R3 ;  /* 0x00000001cbcba824 */ /* 0x000fe400078e0a03 */
[----:B------:R-:W-:Y:S01]  /*a2a0*/  @!P4 IMAD.MOV R199, RZ, RZ, -R199 ;  /* 0x000000ffffc7c224 */ /* 0x000fe200078e0ac7 */
[C---:B------:R-:W-:Y:S01]  /*a2b0*/  ISETP.GT.U32.AND P4, PT, R3.reuse, R204, PT ;  /* 0x000000cc0300720c */ /* 0x040fe20003f84070 */
[C---:B------:R-:W-:Y:S01]  /*a2c0*/  IMAD R205, R3.reuse, R8, R205 ;  /* 0x0000000803cd7224 */ /* 0x040fe200078e02cd */
[----:B------:R-:W-:Y:S01]  /*a2d0*/  ISETP.GT.U32.AND P2, PT, R3, R203, PT ;  /* 0x000000cb0300720c */ /* 0x000fe20003f44070 */
[----:B------:R-:W-:Y:S01]  /*a2e0*/  @!P3 IMAD.MOV R200, RZ, RZ, -R200 ;  /* 0x000000ffffc8b224 */ /* 0x000fe200078e0ac8 */
[----:B------:R-:W-:Y:S01]  /*a2f0*/  ISETP.GE.AND P3, PT, R7, RZ, PT ;  /* 0x000000ff0700720c */ /* 0x000fe20003f66270 */
[----:B------:R-:W-:Y:S01]  /*a300*/  @!P1 IMAD.IADD R202, R202, 0x1, -R3 ;  /* 0x00000001caca9824 */ /* 0x000fe200078e0a03 */
[----:B------:R-:W-:Y:S01]  /*a310*/  ISETP.GT.U32.AND P1, PT, R3, R205, PT ;  /* 0x000000cd0300720c */ /* 0x000fe20003f24070 */
[----:B------:R-:W-:-:S04]  /*a320*/  IMAD.HI.U32 R7, R2, R206, RZ ;  /* 0x000000ce02077227 */ /* 0x000fc800078e00ff */
[----:B------:R-:W-:Y:S01]  /*a330*/  @!P6 IMAD.MOV R201, RZ, RZ, -R201 ;  /* 0x000000ffffc9e224 */ /* 0x000fe200078e0ac9 */
[----:B------:R-:W-:Y:S01]  /*a340*/  ISETP.GE.AND P6, PT, R4, RZ, PT ;  /* 0x000000ff0400720c */ /* 0x000fe20003fc6270 */
[----:B------:R-:W-:Y:S02]  /*a350*/  IMAD.MOV R7, RZ, RZ, -R7 ;  /* 0x000000ffff077224 */ /* 0x000fe400078e0a07 */
[----:B------:R-:W-:Y:S02]  /*a360*/  VIADD R4, R0, 0x2b ;  /* 0x0000002b00047836 */ /* 0x000fe40000000000 */
[--C-:B------:R-:W-:Y:S01]  /*a370*/  @!P2 IMAD.IADD R203, R203, 0x1, -R3.reuse ;  /* 0x00000001cbcba824 */ /* 0x100fe200078e0a03 */
[----:B------:R-:W-:Y:S01]  /*a380*/  ISETP.GE.AND P2, PT, R6, RZ, PT ;  /* 0x000000ff0600720c */ /* 0x000fe20003f46270 */
[--C-:B------:R-:W-:Y:S01]  /*a390*/  @!P4 IMAD.IADD R204, R204, 0x1, -R3.reuse ;  /* 0x00000001ccccc824 */ /* 0x100fe200078e0a03 */
[----:B------:R-:W-:Y:S01]  /*a3a0*/  IABS R207, R4 ;  /* 0x0000000400cf7213 */ /* 0x000fe20000000000 */
[----:B------:R-:W-:Y:S01]  /*a3b0*/  IMAD R206, R3, R7, R206 ;  /* 0x0000000703ce7224 */ /* 0x000fe200078e02ce */
[----:B------:R-:W-:Y:S01]  /*a3c0*/  ISETP.GE.AND P4, PT, R4, RZ, PT ;  /* 0x000000ff0400720c */ /* 0x000fe20003f86270 */
[----:B------:R-:W-:Y:S01]  /*a3d0*/  @!P1 IMAD.IADD R205, R205, 0x1, -R3 ;  /* 0x00000001cdcd9824 */ /* 0x000fe200078e0a03 */
[C---:B------:R-:W-:Y:S01]  /*a3e0*/  ISETP.GT.U32.AND P1, PT, R3.reuse, R204, PT ;  /* 0x000000cc0300720c */ /* 0x040fe20003f24070 */
[----:B------:R-:W-:Y:S01]  /*a3f0*/  @!P5 IMAD.MOV R203, RZ, RZ, -R203 ;  /* 0x000000ffffcbd224 */ /* 0x000fe200078e0acb */
[----:B------:R-:W-:Y:S01]  /*a400*/  ISETP.GT.U32.AND P5, PT, R3, R206, PT ;  /* 0x000000ce0300720c */ /* 0x000fe20003fa4070 */
[----:B------:R-:W-:-:S04]  /*a410*/  IMAD.HI.U32 R7, R2, R207, RZ ;  /* 0x000000cf02077227 */ /* 0x000fc800078e00ff */
[C---:B------:R-:W-:Y:S02]  /*a420*/  VIADD R4, R0.reuse, 0x2a ;  /* 0x0000002a00047836 */ /* 0x040fe40000000000 */
[----:B------:R-:W-:Y:S02]  /*a430*/  IMAD.MOV R7, RZ, RZ, -R7 ;  /* 0x000000ffff077224 */ /* 0x000fe400078e0a07 */
[----:B------:R-:W-:Y:S01]  /*a440*/  VIADD R6, R0, 0x29 ;  /* 0x0000002900067836 */ /* 0x000fe20000000000 */
[----:B------:R-:W-:Y:S01]  /*a450*/  IABS R208, R4 ;  /* 0x0000000400d07213 */ /* 0x000fe20000000000 */
[----:B------:R-:W-:Y:S01]  /*a460*/  @!P0 IMAD.MOV R202, RZ, RZ, -R202 ;  /* 0x000000ffffca8224 */ /* 0x000fe200078e0aca */
        /* <DEDUP_REMOVED lines=16> */
[----:B------:R-:W-:Y:S02]  /*a570*/  VIADD R9, R0, 0x28 ;  /* 0x0000002800097836 */ /* 0x000fe40000000000 */
[----:B------:R-:W-:-:S02]  /*a580*/  IMAD R209, R3, R8, R209 ;  /* 0x0000000803d17224 */ /* 0x000fc400078e02d1 */
[----:B------:R-:W-:Y:S01]  /*a590*/  @!P6 IMAD.MOV R205, RZ, RZ, -R205 ;  /* 0x000000ffffcde224 */ /* 0x000fe200078e0acd */
[----:B------:R-:W-:Y:S01]  /*a5a0*/  ISETP.GT.U32.AND P6, PT, R3, R208, PT ;  /* 0x000000d00300720c */ /* 0x000fe20003fc4070 */
[--C-:B------:R-:W-:Y:S01]  /*a5b0*/  @!P1 IMAD.IADD R207, R207, 0x1, -R3.reuse ;  /* 0x00000001cfcf9824 */ /* 0x100fe200078e0a03 */
[----:B------:R-:W-:Y:S01]  /*a5c0*/  IABS R210, R9 ;  /* 0x0000000900d27213 */ /* 0x000fe20000000000 */
[----:B------:R-:W-:Y:S01]  /*a5d0*/  @!P3 IMAD.IADD R206, R206, 0x1, -R3 ;  /* 0x00000001ceceb824 */ /* 0x000fe200078e0a03 */
[C---:B------:R-:W-:Y:S01]  /*a5e0*/  ISETP.GT.U32.AND P3, PT, R3.reuse, R209, PT ;  /* 0x000000d10300720c */ /* 0x040fe20003f64070 */
[----:B------:R-:W-:Y:S01]  /*a5f0*/  VIADD R8, R0, 0x27 ;  /* 0x0000002700087836 */ /* 0x000fe20000000000 */
[----:B------:R-:W-:Y:S01]  /*a600*/  ISETP.GT.U32.AND P1, PT, R3, R207, PT ;  /* 0x000000cf0300720c */ /* 0x000fe20003f24070 */
[----:B------:R-:W-:-:S03]  /*a610*/  IMAD.HI.U32 R4, R2, R210, RZ ;  /* 0x000000d202047227 */ /* 0x000fc600078e00ff */
[----:B------:R-:W-:Y:S01]  /*a620*/  IABS R211, R8 ;  /* 0x0000000800d37213 */ /* 0x000fe20000000000 */
[----:B------:R-:W-:Y:S02]  /*a630*/  IMAD.MOV R4, RZ, RZ, -R4 ;  /* 0x000000ffff047224 */ /* 0x000fe400078e0a04 */
[--C-:B------:R-:W-:Y:S01]  /*a640*/  @!P6 IMAD.IADD R208, R208, 0x1, -R3.reuse ;  /* 0x00000001d0d0e824 */ /* 0x100fe200078e0a03 */
[----:B------:R-:W-:Y:S01]  /*a650*/  ISETP.GE.AND P6, PT, R9, RZ, PT ;  /* 0x000000ff0900720c */ /* 0x000fe20003fc6270 */
[----:B------:R-:W-:Y:S02]  /*a660*/  IMAD R210, R3, R4, R210 ;  /* 0x0000000403d27224 */ /* 0x000fe400078e02d2 */
[----:B------:R-:W-:Y:S02]  /*a670*/  VIADD R4, R0, 0x26 ;  /* 0x0000002600047836 */ /* 0x000fe40000000000 */
[--C-:B------:R-:W-:Y:S01]  /*a680*/  @!P3 IMAD.IADD R209, R209, 0x1, -R3.reuse ;  /* 0x00000001d1d1b824 */ /* 0x100fe200078e0a03 */
[----:B------:R-:W-:Y:S01]  /*a690*/  ISETP.GT.U32.AND P3, PT, R3, R208, PT ;  /* 0x000000d00300720c */ /* 0x000fe20003f64070 */
[----:B------:R-:W-:Y:S01]  /*a6a0*/  @!P1 IMAD.IADD R207, R207, 0x1, -R3 ;  /* 0x00000001cfcf9824 */ /* 0x000fe200078e0a03 */
[----:B------:R-:W-:Y:S01]  /*a6b0*/  ISETP.GT.U32.AND P1, PT, R3, R210, PT ;  /* 0x000000d20300720c */ /* 0x000fe20003f24070 */
[----:B------:R-:W-:Y:S01]  /*a6c0*/  IMAD.HI.U32 R10, R2, R211, RZ ;  /* 0x000000d3020a7227 */ /* 0x000fe200078e00ff */
[----:B------:R-:W-:-:S03]  /*a6d0*/  IABS R212, R4 ;  /* 0x0000000400d47213 */ /* 0x000fc60000000000 */
[----:B------:R-:W-:Y:S02]  /*a6e0*/  VIADD R6, R0, 0x25 ;  /* 0x0000002500067836 */ /* 0x000fe40000000000 */
[----:B------:R-:W-:Y:S02]  /*a6f0*/  IMAD.MOV R10, RZ, RZ, -R10 ;  /* 0x000000ffff0a7224 */ /* 0x000fe400078e0a0a */
[----:B------:R-:W-:Y:S01]  /*a700*/  @!P2 IMAD.MOV R206, RZ, RZ, -R206 ;  /* 0x000000ffffcea224 */ /* 0x000fe200078e0ace */
[----:B------:R-:W-:Y:S01]  /*a710*/  ISETP.GT.U32.AND P2, PT, R3, R209, PT ;  /* 0x000000d10300720c */ /* 0x000fe20003f44070 */
[----:B------:R-:W-:Y:S01]  /*a720*/  IMAD.HI.U32 R9, R2, R212, RZ ;  /* 0x000000d402097227 */ /* 0x000fe200078e00ff */
[----:B------:R-:W-:-:S03]  /*a730*/  IABS R213, R6 ;  /* 0x0000000600d57213 */ /* 0x000fc60000000000 */
[C---:B------:R-:W-:Y:S02]  /*a740*/  IMAD R211, R3.reuse, R10, R211 ;  /* 0x0000000a03d37224 */ /* 0x040fe400078e02d3 */
[----:B------:R-:W-:Y:S02]  /*a750*/  IMAD.MOV R9, RZ, RZ, -R9 ;  /* 0x000000ffff097224 */ /* 0x000fe400078e0a09 */
[----:B------:R-:W-:Y:S01]  /*a760*/  @!P4 IMAD.MOV R207, RZ, RZ, -R207 ;  /* 0x000000ffffcfc224 */ /* 0x000fe200078e0acf */
[----:B------:R-:W-:Y:S01]  /*a770*/  ISETP.GE.AND P4, PT, R8, RZ, PT ;  /* 0x000000ff0800720c */ /* 0x000fe20003f86270 */
[--C-:B------:R-:W-:Y:S01]  /*a780*/  @!P3 IMAD.IADD R208, R208, 0x1, -R3.reuse ;  /* 0x00000001d0d0b824 */ /* 0x100fe200078e0a03 */
[----:B------:R-:W-:Y:S01]  /*a790*/  ISETP.GT.U32.AND P3, PT, R3, R211, PT ;  /* 0x000000d30300720c */ /* 0x000fe20003f64070 */
[----:B------:R-:W-:Y:S02]  /*a7a0*/  @!P1 IMAD.IADD R210, R210, 0x1, -R3 ;  /* 0x00000001d2d29824 */ /* 0x000fe400078e0a03 */
[----:B------:R-:W-:-:S02]  /*a7b0*/  VIADD R7, R0, 0x24 ;  /* 0x0000002400077836 */ /* 0x000fc40000000000 */
[----:B------:R-:W-:Y:S01]  /*a7c0*/  IMAD.HI.U32 R8, R2, R213, RZ ;  /* 0x000000d502087227 */ /* 0x000fe200078e00ff */
[C---:B------:R-:W-:Y:S02]  /*a7d0*/  ISETP.GT.U32.AND P1, PT, R3.reuse, R210, PT ;  /* 0x000000d20300720c */ /* 0x040fe40003f24070 */
[----:B------:R-:W-:Y:S01]  /*a7e0*/  IABS R214, R7 ;  /* 0x0000000700d67213 */ /* 0x000fe20000000000 */
[----:B------:R-:W-:Y:S02]  /*a7f0*/  IMAD R212, R3, R9, R212 ;  /* 0x0000000903d47224 */ /* 0x000fe400078e02d4 */
[----:B------:R-:W-:Y:S02]  /*a800*/  IMAD.MOV R9, RZ, RZ, -R8 ;  /* 0x000000ffff097224 */ /* 0x000fe400078e0a08 */
[----:B------:R-:W-:Y:S01]  /*a810*/  @!P2 IMAD.IADD R209, R209, 0x1, -R3 ;  /* 0x00000001d1d1a824 */ /* 0x000fe200078e0a03 */
[C---:B------:R-:W-:Y:S01]  /*a820*/  ISETP.GT.U32.AND P2, PT, R3.reuse, R212, PT ;  /* 0x000000d40300720c */ /* 0x040fe20003f44070 */
[----:B------:R-:W-:-:S02]  /*a830*/  IMAD R213, R3, R9, R213 ;  /* 0x0000000903d57224 */ /* 0x000fc400078e02d5 */
[----:B------:R-:W-:-:S04]  /*a840*/  IMAD.HI.U32 R10, R2, R214, RZ ;  /* 0x000000d6020a7227 */ /* 0x000fc800078e00ff */
[--C-:B------:R-:W-:Y:S01]  /*a850*/  @!P3 IMAD.IADD R211, R211, 0x1, -R3.reuse ;  /* 0x00000001d3d3b824 */ /* 0x100fe200078e0a03 */
[C---:B------:R-:W-:Y:S01]  /*a860*/  ISETP.GT.U32.AND P3, PT, R3.reuse, R213, PT ;  /* 0x000000d50300720c */ /* 0x040fe20003f64070 */
[----:B------:R-:W-:Y:S02]  /*a870*/  IMAD.MOV R10, RZ, RZ, -R10 ;  /* 0x000000ffff0a7224 */ /* 0x000fe400078e0a0a */
[----:B------:R-:W-:Y:S01]  /*a880*/  @!P1 IMAD.IADD R210, R210, 0x1, -R3 ;  /* 0x00000001d2d29824 */ /* 0x000fe200078e0a03 */
[----:B------:R-:W-:Y:S01]  /*a890*/  ISETP.GE.AND P1, PT, R4, RZ, PT ;  /* 0x000000ff0400720c */ /* 0x000fe20003f26270 */
[----:B------:R-:W-:Y:S02]  /*a8a0*/  IMAD R214, R3, R10, R214 ;  /* 0x0000000a03d67224 */ /* 0x000fe400078e02d6 */
[C---:B------:R-:W-:Y:S02]  /*a8b0*/  VIADD R8, R0.reuse, 0x23 ;  /* 0x0000002300087836 */ /* 0x040fe40000000000 */
[----:B------:R-:W-:-:S02]  /*a8c0*/  VIADD R4, R0, 0x22 ;  /* 0x0000002200047836 */ /* 0x000fc40000000000 */
[----:B------:R-:W-:Y:S01]  /*a8d0*/  @!P2 IMAD.IADD R212, R212, 0x1, -R3 ;  /* 0x00000001d4d4a824 */ /* 0x000fe200078e0a03 */
[----:B------:R-:W-:Y:S01]  /*a8e0*/  IABS R215, R8 ;  /* 0x0000000800d77213 */ /* 0x000fe20000000000 */
[----:B------:R-:W-:Y:S01]  /*a8f0*/  @!P5 IMAD.MOV R209, RZ, RZ, -R209 ;  /* 0x000000ffffd1d224 */ /* 0x000fe200078e0ad1 */
[----:B------:R-:W-:Y:S01]  /*a900*/  ISETP.GT.U32.AND P5, PT, R3, R214, PT ;  /* 0x000000d60300720c */ /* 0x000fe20003fa4070 */
[----:B------:R-:W-:Y:S01]  /*a910*/  @!P0 IMAD.MOV R208, RZ, RZ, -R208 ;  /* 0x000000ffffd08224 */ /* 0x000fe200078e0ad0 */
[----:B------:R-:W-:Y:S01]  /*a920*/  IABS R216, R4 ;  /* 0x0000000400d87213 */ /* 0x000fe20000000000 */
[----:B------:R-:W-:Y:S01]  /*a930*/  @!P3 IMAD.IADD R213, R213, 0x1, -R3 ;  /* 0x00000001d5d5b824 */ /* 0x000fe200078e0a03 */
[C---:B------:R-:W-:Y:S01]  /*a940*/  ISETP.GT.U32.AND P2, PT, R3.reuse, R211, PT ;  /* 0x000000d30300720c */ /* 0x040fe20003f44070 */
[----:B------:R-:W-:Y:S01]  /*a950*/  IMAD.HI.U32 R9, R2, R215, RZ ;  /* 0x000000d702097227 */ /* 0x000fe200078e00ff */
[----:B------:R-:W-:Y:S02]  /*a960*/  ISETP.GT.U32.AND P0, PT, R3, R212, PT ;  /* 0x000000d40300720c */ /* 0x000fe40003f04070 */
[----:B------:R-:W-:Y:S01]  /*a970*/  ISETP.GE.AND P3, PT, R6, RZ, PT ;  /* 0x000000ff0600720c */ /* 0x000fe20003f66270 */
[----:B------:R-:W-:-:S04]  /*a980*/  IMAD.HI.U32 R6, R2, R216, RZ ;  /* 0x000000d802067227 */ /* 0x000fc800078e00ff */
[----:B------:R-:W-:Y:S01]  /*a990*/  @!P6 IMAD.MOV R210, RZ, RZ, -R210 ;  /* 0x000000ffffd2e224 */ /* 0x000fe200078e0ad2 */
[----:B------:R-:W-:Y:S01]  /*a9a0*/  ISETP.GT.U32.AND P6, PT, R3, R213, PT ;  /* 0x000000d50300720c */ /* 0x000fe20003fc4070 */
[----:B------:R-:W-:Y:S02]  /*a9b0*/  IMAD.MOV R9, RZ, RZ, -R9 ;  /* 0x000000ffff097224 */ /* 0x000fe400078e0a09 */
[----:B------:R-:W-:Y:S02]  /*a9c0*/  IMAD.MOV R6, RZ, RZ, -R6 ;  /* 0x000000ffff067224 */ /* 0x000fe400078e0a06 */
[--C-:B------:R-:W-:Y:S02]  /*a9d0*/  @!P5 IMAD.IADD R214, R214, 0x1, -R3.reuse ;  /* 0x00000001d6d6d824 */ /* 0x100fe400078e0a03 */
[--C-:B------:R-:W-:Y:S01]  /*a9e0*/  @!P2 IMAD.IADD R211, R211, 0x1, -R3.reuse ;  /* 0x00000001d3d3a824 */ /* 0x100fe200078e0a03 */
[----:B------:R-:W-:Y:S01]  /*a9f0*/  ISETP.GE.AND P2, PT, R7, RZ, PT ;  /* 0x000000ff0700720c */ /* 0x000fe20003f46270 */
[----:B------:R-:W-:Y:S01]  /*aa00*/  @!P0 IMAD.IADD R212, R212, 0x1, -R3 ;  /* 0x00000001d4d48824 */ /* 0x000fe200078e0a03 */
[C---:B------:R-:W-:Y:S01]  /*aa10*/  ISETP.GT.U32.AND P5, PT, R3.reuse, R214, PT ;  /* 0x000000d60300720c */ /* 0x040fe20003fa4070 */
[C---:B------:R-:W-:Y:S01]  /*aa20*/  IMAD R215, R3.reuse, R9, R215 ;  /* 0x0000000903d77224 */ /* 0x040fe200078e02d7 */
        /* <DEDUP_REMOVED lines=13> */
[----:B------:R-:W-:-:S02]  /*ab00*/  VIADD R6, R0, 0x20 ;  /* 0x0000002000067836 */ /* 0x000fc40000000000 */
[--C-:B------:R-:W-:Y:S02]  /*ab10*/  @!P4 IMAD.IADD R215, R215, 0x1, -R3.reuse ;  /* 0x00000001d7d7c824 */ /* 0x100fe400078e0a03 */
[----:B------:R-:W-:Y:S01]  /*ab20*/  @!P1 IMAD.IADD R216, R216, 0x1, -R3 ;  /* 0x00000001d8d89824 */ /* 0x000fe200078e0a03 */
[----:B------:R-:W-:Y:S01]  /*ab30*/  ISETP.GE.AND P5, PT, R6, RZ, PT ;  /* 0x000000ff0600720c */ /* 0x000fe20003fa6270 */
[----:B------:R-:W-:Y:S01]  /*ab40*/  VIADD R4, R0, 0x1f ;  /* 0x0000001f00047836 */ /* 0x000fe20000000000 */
[----:B------:R-:W-:Y:S01]  /*ab50*/  IABS R218, R6 ;  /* 0x0000000600da7213 */ /* 0x000fe20000000000 */
[----:B------:R-:W-:Y:S01]  /*ab60*/  IMAD.HI.U32 R6, R2, R217, RZ ;  /* 0x000000d902067227 */ /* 0x000fe200078e00ff */
[C---:B------:R-:W-:Y:S02]  /*ab70*/  ISETP.GT.U32.AND P4, PT, R3.reuse, R215, PT ;  /* 0x000000d70300720c */ /* 0x040fe40003f84070 */
[C---:B------:R-:W-:Y:S01]  /*ab80*/  ISETP.GT.U32.AND P1, PT, R3.reuse, R216, PT ;  /* 0x000000d80300720c */ /* 0x040fe20003f24070 */
[----:B------:R-:W-:Y:S01]  /*ab90*/  IMAD.MOV R6, RZ, RZ, -R6 ;  /* 0x000000ffff067224 */ /* 0x000fe200078e0a06 */
[----:B------:R-:W-:Y:S01]  /*aba0*/  IABS R219, R4 ;  /* 0x0000000400db7213 */ /* 0x000fe20000000000 */
[----:B------:R-:W-:Y:S01]  /*abb0*/  @!P2 IMAD.MOV R214, RZ, RZ, -R214 ;  /* 0x000000ffffd6a224 */ /* 0x000fe200078e0ad6 */
[----:B------:R-:W-:Y:S01]  /*abc0*/  ISETP.GE.AND P2, PT, R4, RZ, PT ;  /* 0x000000ff0400720c */ /* 0x000fe20003f46270 */
[----:B------:R-:W-:-:S02]  /*abd0*/  IMAD R217, R3, R6, R217 ;  /* 0x0000000603d97224 */ /* 0x000fc400078e02d9 */
[----:B------:R-:W-:-:S04]  /*abe0*/  IMAD.HI.U32 R6, R2, R218, RZ ;  /* 0x000000da02067227 */ /* 0x000fc800078e00ff */
[----:B------:R-:W-:Y:S02]  /*abf0*/  IMAD.MOV R6, RZ, RZ, -R6 ;  /* 0x000000ffff067224 */ /* 0x000fe400078e0a06 */
[--C-:B------:R-:W-:Y:S01]  /*ac00*/  @!P4 IMAD.IADD R215, R215, 0x1, -R3.reuse ;  /* 0x00000001d7d7c824 */ /* 0x100fe200078e0a03 */
[C---:B------:R-:W-:Y:S01]  /*ac10*/  ISETP.GT.U32.AND P4, PT, R3.reuse, R217, PT ;  /* 0x000000d90300720c */ /* 0x040fe20003f84070 */
[----:B------:R-:W-:Y:S02]  /*ac20*/  @!P1 IMAD.IADD R216, R216, 0x1, -R3 ;  /* 0x00000001d8d89824 */ /* 0x000fe400078e0a03 */
[C---:B------:R-:W-:Y:S02]  /*ac30*/  IMAD R218, R3.reuse, R6, R218 ;  /* 0x0000000603da7224 */ /* 0x040fe400078e02da */
[----:B------:R-:W-:Y:S02]  /*ac40*/  @!P6 IMAD.MOV R216, RZ, RZ, -R216 ;  /* 0x000000ffffd8e224 */ /* 0x000fe400078e0ad8 */
[----:B------:R-:W-:Y:S01]  /*ac50*/  VIADD R4, R0, 0x1e ;  /* 0x0000001e00047836 */ /* 0x000fe20000000000 */
[----:B------:R-:W-:Y:S01]  /*ac60*/  ISETP.GT.U32.AND P6, PT, R3, R218, PT ;  /* 0x000000da0300720c */ /* 0x000fe20003fc4070 */
[----:B------:R-:W-:-:S03]  /*ac70*/  IMAD.HI.U32 R7, R2, R219, RZ ;  /* 0x000000db02077227 */ /* 0x000fc600078e00ff */
[----:B------:R-:W-:Y:S01]  /*ac80*/  IABS R220, R4 ;  /* 0x0000000400dc7213 */ /* 0x000fe20000000000 */
[----:B------:R-:W-:Y:S01]  /*ac90*/  IMAD.MOV R7, RZ, RZ, -R7 ;  /* 0x000000ffff077224 */ /* 0x000fe200078e0a07 */
[----:B------:R-:W-:Y:S01]  /*aca0*/  ISETP.GE.AND P1, PT, R4, RZ, PT ;  /* 0x000000ff0400720c */ /* 0x000fe20003f26270 */
[----:B------:R-:W-:Y:S02]  /*acb0*/  @!P4 IMAD.IADD R217, R217, 0x1, -R3 ;  /* 0x00000001d9d9c824 */ /* 0x000fe400078e0a03 */
[C---:B------:R-:W-:Y:S02]  /*acc0*/  IMAD R219, R3.reuse, R7, R219 ;  /* 0x0000000703db7224 */ /* 0x040fe400078e02db */
[----:B------:R-:W-:Y:S01]  /*acd0*/  VIADD R6, R0, 0x1d ;  /* 0x0000001d00067836 */ /* 0x000fe20000000000 */
[----:B------:R-:W-:Y:S01]  /*ace0*/  ISETP.GT.U32.AND P4, PT, R3, R217, PT ;  /* 0x000000d90300720c */ /* 0x000fe20003f84070 */
[----:B------:R-:W-:Y:S02]  /*acf0*/  @!P6 IMAD.IADD R218, R218, 0x1, -R3 ;  /* 0x00000001dadae824 */ /* 0x000fe400078e0a03 */
[----:B------:R-:W-:Y:S01]  /*ad00*/  IMAD.HI.U32 R7, R2, R220, RZ ;  /* 0x000000dc02077227 */ /* 0x000fe200078e00ff */
[----:B------:R-:W-:-:S02]  /*ad10*/  IABS R221, R6 ;  /* 0x0000000600dd7213 */ /* 0x000fc40000000000 */
[C---:B------:R-:W-:Y:S01]  /*ad20*/  ISETP.GT.U32.AND P6, PT, R3.reuse, R218, PT ;  /* 0x000000da0300720c */ /* 0x040fe20003fc4070 */
[----:B------:R-:W-:Y:S02]  /*ad30*/  IMAD.MOV R7, RZ, RZ, -R7 ;  /* 0x000000ffff077224 */ /* 0x000fe400078e0a07 */
[----:B------:R-:W-:Y:S02]  /*ad40*/  VIADD R4, R0, 0x1c ;  /* 0x0000001c00047836 */ /* 0x000fe40000000000 */
[----:B------:R-:W-:Y:S02]  /*ad50*/  IMAD R220, R3, R7, R220 ;  /* 0x0000000703dc7224 */ /* 0x000fe400078e02dc */
[----:B------:R-:W-:Y:S01]  /*ad60*/  IMAD.HI.U32 R7, R2, R221, RZ ;  /* 0x000000dd02077227 */ /* 0x000fe200078e00ff */
[----:B------:R-:W-:-:S03]  /*ad70*/  IABS R222, R4 ;  /* 0x0000000400de7213 */ /* 0x000fc60000000000 */
[----:B------:R-:W-:Y:S01]  /*ad80*/  @!P4 IMAD.IADD R217, R217, 0x1, -R3 ;  /* 0x00000001d9d9c824 */ /* 0x000fe200078e0a03 */
[C---:B------:R-:W-:Y:S01]  /*ad90*/  ISETP.GT.U32.AND P4, PT, R3.reuse, R219, PT ;  /* 0x000000db0300720c */ /* 0x040fe20003f84070 */
[----:B------:R-:W-:Y:S02]  /*ada0*/  IMAD.MOV R7, RZ, RZ, -R7 ;  /* 0x000000ffff077224 */ /* 0x000fe400078e0a07 */
[----:B------:R-:W-:Y:S01]  /*adb0*/  @!P6 IMAD.IADD R218, R218, 0x1, -R3 ;  /* 0x00000001dadae824 */ /* 0x000fe200078e0a03 */
[C---:B------:R-:W-:Y:S01]  /*adc0*/  ISETP.GT.U32.AND P6, PT, R3.reuse, R220, PT ;  /* 0x000000dc0300720c */ /* 0x040fe20003fc4070 */
[----:B------:R-:W-:Y:S02]  /*add0*/  IMAD R221, R3, R7, R221 ;  /* 0x0000000703dd7224 */ /* 0x000fe400078e02dd */
[----:B------:R-:W-:-:S04]  /*ade0*/  IMAD.HI.U32 R8, R2, R222, RZ ;  /* 0x000000de02087227 */ /* 0x000fc800078e00ff */
[----:B------:R-:W-:Y:S01]  /*adf0*/  @!P3 IMAD.MOV R217, RZ, RZ, -R217 ;  /* 0x000000ffffd9b224 */ /* 0x000fe200078e0ad9 */
[C---:B------:R-:W-:Y:S01]  /*ae00*/  ISETP.GT.U32.AND P3, PT, R3.reuse, R221, PT ;  /* 0x000000dd0300720c */ /* 0x040fe20003f64070 */
[----:B------:R-:W-:Y:S02]  /*ae10*/  IMAD.MOV R8, RZ, RZ, -R8 ;  /* 0x000000ffff087224 */ /* 0x000fe400078e0a08 */
[----:B------:R-:W-:Y:S01]  /*ae20*/  @!P0 IMAD.MOV R215, RZ, RZ, -R215 ;  /* 0x000000ffffd78224 */ /* 0x000fe200078e0ad7 */
[----:B------:R-:W-:Y:S01]  /*ae30*/  ISETP.GE.AND P0, PT, R6, RZ, PT ;  /* 0x000000ff0600720c */ /* 0x000fe20003f06270 */
[----:B------:R-:W-:Y:S02]  /*ae40*/  IMAD R222, R3, R8, R222 ;  /* 0x0000000803de7224 */ /* 0x000fe400078e02de */
[C---:B------:R-:W-:Y:S02]  /*ae50*/  VIADD R9, R0.reuse, 0x1b ;  /* 0x0000001b00097836 */ /* 0x040fe40000000000 */
[----:B------:R-:W-:-:S02]  /*ae60*/  VIADD R6, R0, 0x1a ;  /* 0x0000001a00067836 */ /* 0x000fc40000000000 */
[--C-:B------:R-:W-:Y:S01]  /*ae70*/  @!P4 IMAD.IADD R219, R219, 0x1, -R3.reuse ;  /* 0x00000001dbdbc824 */ /* 0x100fe200078e0a03 */
[----:B------:R-:W-:Y:S01]  /*ae80*/  IABS R223, R9 ;  /* 0x0000000900df7213 */ /* 0x000fe20000000000 */
        /* <DEDUP_REMOVED lines=10> */
[----:B------:R-:W-:-:S04]  /*af30*/  IMAD.HI.U32 R8, R2, R224, RZ ;  /* 0x000000e002087227 */ /* 0x000fc800078e00ff */
[----:B------:R-:W-:Y:S02]  /*af40*/  IMAD.MOV R7, RZ, RZ, -R7 ;  /* 0x000000ffff077224 */ /* 0x000fe400078e0a07 */
[----:B------:R-:W-:Y:S02]  /*af50*/  IMAD.MOV R8, RZ, RZ, -R8 ;  /* 0x000000ffff087224 */ /* 0x000fe400078e0a08 */
[----:B------:R-:W-:Y:S01]  /*af60*/  @!P5 IMAD.IADD R222, R222, 0x1, -R3 ;  /* 0x00000001deded824 */ /* 0x000fe200078e0a03 */
[C---:B------:R-:W-:Y:S01]  /*af70*/  ISETP.GT.U32.AND P5, PT, R3.reuse, R221, PT ;  /* 0x000000dd0300720c */ /* 0x040fe20003fa4070 */
[----:B------:R-:W-:Y:S02]  /*af80*/  IMAD R223, R3, R7, R223 ;  /* 0x0000000703df7224 */ /* 0x000fe400078e02df */
[----:B------:R-:W-:Y:S01]  /*af90*/  @!P4 IMAD.IADD R219, R219, 0x1, -R3 ;  /* 0x00000001dbdbc824 */ /* 0x000fe200078e0a03 */
[----:B------:R-:W-:Y:S01]  /*afa0*/  ISETP.GE.AND P4, PT, R4, RZ, PT ;  /* 0x000000ff0400720c */ /* 0x000fe20003f86270 */
[C---:B------:R-:W-:Y:S01]  /*afb0*/  IMAD R224, R3.reuse, R8, R224 ;  /* 0x0000000803e07224 */ /* 0x040fe200078e02e0 */
[----:B------:R-:W-:Y:S01]  /*afc0*/  ISETP.GT.U32.AND P6, PT, R3, R223, PT ;  /* 0x000000df0300720c */ /* 0x000fe20003fc4070 */
[----:B------:R-:W-:-:S04]  /*afd0*/  IMAD.HI.U32 R7, R2, R225, RZ ;  /* 0x000000e102077227 */ /* 0x000fc800078e00ff */
[----:B------:R-:W-:Y:S01]  /*afe0*/  @!P2 IMAD.MOV R219, RZ, RZ, -R219 ;  /* 0x000000ffffdba224 */ /* 0x000fe200078e0adb */
[C---:B------:R-:W-:Y:S01]  /*aff0*/  ISETP.GT.U32.AND P2, PT, R3.reuse, R222, PT ;  /* 0x000000de0300720c */ /* 0x040fe20003f44070 */
[----:B------:R-:W-:Y:S01]  /*b000*/  @!P3 IMAD.IADD R220, R220, 0x1, -R3 ;  /* 0x00000001dcdcb824 */ /* 0x000fe200078e0a03 */
[C---:B------:R-:W-:Y:S01]  /*b010*/  ISETP.GT.U32.AND P3, PT, R3.reuse, R224, PT ;  /* 0x000000e00300720c */ /* 0x040fe20003f64070 */
[----:B------:R-:W-:Y:S02]  /*b020*/  IMAD.MOV R7, RZ, RZ, -R7 ;  /* 0x000000ffff077224 */ /* 0x000fe400078e0a07 */
[C---:B------:R-:W-:Y:S02]  /*b030*/  VIADD R4, R0.reuse, 0x18 ;  /* 0x0000001800047836 */ /* 0x040fe40000000000 */
[----:B------:R-:W-:Y:S02]  /*b040*/  IMAD R225, R3, R7, R225 ;  /* 0x0000000703e17224 */ /* 0x000fe400078e02e1 */
[C---:B------:R-:W-:Y:S01]  /*b050*/  VIADD R7, R0.reuse, 0x17 ;  /* 0x0000001700077836 */ /* 0x040fe20000000000 */
[----:B------:R-:W-:Y:S01]  /*b060*/  IABS R226, R4 ;  /* 0x0000000400e27213 */ /* 0x000fe20000000000 */
[----:B------:R-:W-:Y:S01]  /*b070*/  @!P5 IMAD.IADD R221, R221, 0x1, -R3 ;  /* 0x00000001ddddd824 */ /* 0x000fe200078e0a03 */
[----:B------:R-:W-:Y:S01]  /*b080*/  ISETP.GT.U32.AND P5, PT, R3, R225, PT ;  /* 0x000000e10300720c */ /* 0x000fe20003fa4070 */
[----:B------:R-:W-:Y:S01]  /*b090*/  VIADD R8, R0, 0x16 ;  /* 0x0000001600087836 */ /* 0x000fe20000000000 */
[----:B------:R-:W-:Y:S01]  /*b0a0*/  IABS R227, R7 ;  /* 0x0000000700e37213 */ /* 0x000fe20000000000 */
[----:B------:R-:W-:-:S03]  /*b0b0*/  IMAD.HI.U32 R11, R2, R226, RZ ;  /* 0x000000e2020b7227 */ /* 0x000fc600078e00ff */
[----:B------:R-:W-:Y:S01]  /*b0c0*/  IABS R228, R8 ;  /* 0x0000000800e47213 */ /* 0x000fe20000000000 */
[--C-:B------:R-:W-:Y:S02]  /*b0d0*/  @!P6 IMAD.IADD R223, R223, 0x1, -R3.reuse ;  /* 0x00000001dfdfe824 */ /* 0x100fe400078e0a03 */
[--C-:B------:R-:W-:Y:S01]  /*b0e0*/  @!P2 IMAD.IADD R222, R222, 0x1, -R3.reuse ;  /* 0x00000001dedea824 */ /* 0x100fe200078e0a03 */
[----:B------:R-:W-:Y:S01]  /*b0f0*/  ISETP.GE.AND P2, PT, R9, RZ, PT ;  /* 0x000000ff0900720c */ /* 0x000fe20003f46270 */
[----:B------:R-:W-:Y:S01]  /*b100*/  @!P3 IMAD.IADD R224, R224, 0x1, -R3 ;  /* 0x00000001e0e0b824 */ /* 0x000fe200078e0a03 */
[----:B------:R-:W-:Y:S01]  /*b110*/  ISETP.GT.U32.AND P6, PT, R3, R223, PT ;  /* 0x000000df0300720c */ /* 0x000fe20003fc4070 */
[----:B------:R-:W-:Y:S01]  /*b120*/  IMAD.MOV R11, RZ, RZ, -R11 ;  /* 0x000000ffff0b7224 */ /* 0x000fe200078e0a0b */
[----:B------:R-:W-:Y:S01]  /*b130*/  ISETP.GE.AND P3, PT, R6, RZ, PT ;  /* 0x000000ff0600720c */ /* 0x000fe20003f66270 */
[----:B------:R-:W-:-:S04]  /*b140*/  IMAD.HI.U32 R9, R2, R227, RZ ;  /* 0x000000e302097227 */ /* 0x000fc800078e00ff */
[----:B------:R-:W-:Y:S01]  /*b150*/  @!P1 IMAD.MOV R220, RZ, RZ, -R220 ;  /* 0x000000ffffdc9224 */ /* 0x000fe200078e0adc */
[C---:B------:R-:W-:Y:S01]  /*b160*/  ISETP.GT.U32.AND P1, PT, R3.reuse, R224, PT ;  /* 0x000000e00300720c */ /* 0x040fe20003f24070 */
[----:B------:R-:W-:Y:S02]  /*b170*/  IMAD R226, R3, R11, R226 ;  /* 0x0000000b03e27224 */ /* 0x000fe400078e02e2 */
[----:B------:R-:W-:-:S04]  /*b180*/  IMAD.HI.U32 R11, R2, R228, RZ ;  /* 0x000000e4020b7227 */ /* 0x000fc800078e00ff */
[----:B------:R-:W-:Y:S02]  /*b190*/  IMAD.MOV R9, RZ, RZ, -R9 ;  /* 0x000000ffff097224 */ /* 0x000fe400078e0a09 */
[----:B------:R-:W-:Y:S01]  /*b1a0*/  @!P5 IMAD.IADD R225, R225, 0x1, -R3 ;  /* 0x00000001e1e1d824 */ /* 0x000fe200078e0a03 */
[----:B------:R-:W-:Y:S01]  /*b1b0*/  ISETP.GE.AND P5, PT, R10, RZ, PT ;  /* 0x000000ff0a00720c */ /* 0x000fe20003fa6270 */
[----:B------:R-:W-:Y:S02]  /*b1c0*/  IMAD.MOV R11, RZ, RZ, -R11 ;  /* 0x000000ffff0b7224 */ /* 0x000fe400078e0a0b */
[C---:B------:R-:W-:Y:S02]  /*b1d0*/  IMAD R227, R3.reuse, R9, R227 ;  /* 0x0000000903e37224 */ /* 0x040fe400078e02e3 */
[----:B------:R-:W-:Y:S01]  /*b1e0*/  @!P0 IMAD.MOV R221, RZ, RZ, -R221 ;  /* 0x000000ffffdd8224 */ /* 0x000fe200078e0add */
[C---:B------:R-:W-:Y:S01]  /*b1f0*/  ISETP.GT.U32.AND P0, PT, R3.reuse, R225, PT ;  /* 0x000000e10300720c */ /* 0x040fe20003f04070 */
[----:B------:R-:W-:-:S02]  /*b200*/  IMAD R228, R3, R11, R228 ;  /* 0x0000000b03e47224 */ /* 0x000fc400078e02e4 */
[----:B------:R-:W-:Y:S01]  /*b210*/  @!P4 IMAD.MOV R222, RZ, RZ, -R222 ;  /* 0x000000ffffdec224 */ /* 0x000fe200078e0ade */
[----:B------:R-:W-:Y:S01]  /*b220*/  ISETP.GT.U32.AND P4, PT, R3, R227, PT ;  /* 0x000000e30300720c */ /* 0x000fe20003f84070 */
[----:B------:R-:W-:Y:S02]  /*b230*/  VIADD R6, R0, 0x15 ;  /* 0x0000001500067836 */ /* 0x000fe40000000000 */
[--C-:B------:R-:W-:Y:S01]  /*b240*/  @!P6 IMAD.IADD R223, R223, 0x1, -R3.reuse ;  /* 0x00000001dfdfe824 */ /* 0x100fe200078e0a03 */
[C---:B------:R-:W-:Y:S01]  /*b250*/  ISETP.GT.U32.AND P6, PT, R3.reuse, R226, PT ;  /* 0x000000e20300720c */ /* 0x040fe20003fc4070 */
[----:B------:R-:W-:Y:S01]  /*b260*/  @!P1 IMAD.IADD R224, R224, 0x1, -R3 ;  /* 0x00000001e0e09824 */ /* 0x000fe200078e0a03 */
[----:B------:R-:W-:Y:S01]  /*b270*/  ISETP.GT.U32.AND P1, PT, R3, R228, PT ;  /* 0x000000e40300720c */ /* 0x000fe20003f24070 */
[----:B------:R-:W-:Y:S01]  /*b280*/  @!P2 IMAD.MOV R223, RZ, RZ, -R223 ;  /* 0x000000ffffdfa224 */ /* 0x000fe200078e0adf */
[----:B------:R-:W-:Y:S01]  /*b290*/  IABS R229, R6 ;  /* 0x0000000600e57213 */ /* 0x000fe20000000000 */
[----:B------:R-:W-:Y:S01]  /*b2a0*/  @!P0 IMAD.IADD R225, R225, 0x1, -R3 ;  /* 0x00000001e1e18824 */ /* 0x000fe200078e0a03 */
[----:B------:R-:W-:Y:S01]  /*b2b0*/  ISETP.GE.AND P2, PT, R4, RZ, PT ;  /* 0x000000ff0400720c */ /* 0x000fe20003f46270 */
[----:B------:R-:W-:Y:S01]  /*b2c0*/  VIADD R4, R0, 0x14 ;  /* 0x0000001400047836 */ /* 0x000fe20000000000 */
[----:B------:R-:W-:Y:S01]  /*b2d0*/  ISETP.GE.AND P0, PT, R7, RZ, PT ;  /* 0x000000ff0700720c */ /* 0x000fe20003f06270 */
[----:B------:R-:W-:-:S03]  /*b2e0*/  IMAD.HI.U32 R9, R2, R229, RZ ;  /* 0x000000e502097227 */ /* 0x000fc600078e00ff */
[----:B------:R-:W-:Y:S01]  /*b2f0*/  IABS R230, R4 ;  /* 0x0000000400e67213 */ /* 0x000fe20000000000 */
[----:B------:R-:W-:Y:S01]  /*b300*/  @!P4 IMAD.IADD R227, R227, 0x1, -R3 ;  /* 0x00000001e3e3c824 */ /* 0x000fe200078e0a03 */
[----:B------:R-:W-:Y:S01]  /*b310*/  ISETP.GE.AND P4, PT, R6, RZ, PT ;  /* 0x000000ff0600720c */ /* 0x000fe20003f86270 */
[----:B------:R-:W-:Y:S02]  /*b320*/  IMAD.MOV R7, RZ, RZ, -R9 ;  /* 0x000000ffff077224 */ /* 0x000fe400078e0a09 */
[--C-:B------:R-:W-:Y:S01]  /*b330*/  @!P1 IMAD.IADD R228, R228, 0x1, -R3.reuse ;  /* 0x00000001e4e49824 */ /* 0x100fe200078e0a03 */
[C---:B------:R-:W-:Y:S01]  /*b340*/  ISETP.GT.U32.AND P1, PT, R3.reuse, R227, PT ;  /* 0x000000e30300720c */ /* 0x040fe20003f24070 */
[----:B------:R-:W-:Y:S02]  /*b350*/  @!P6 IMAD.IADD R226, R226, 0x1, -R3 ;  /* 0x00000001e2e2e824 */ /* 0x000fe400078e0a03 */
[C---:B------:R-:W-:Y:S02]  /*b360*/  IMAD R229, R3.reuse, R7, R229 ;  /* 0x0000000703e57224 */ /* 0x040fe400078e02e5 */
[----:B------:R-:W-:Y:S01]  /*b370*/  IMAD.HI.U32 R7, R2, R230, RZ ;  /* 0x000000e602077227 */ /* 0x000fe200078e00ff */
[----:B------:R-:W-:-:S03]  /*b380*/  ISETP.GT.U32.AND P6, PT, R3, R226, PT ;  /* 0x000000e20300720c */ /* 0x000fc60003fc4070 */
[----:B------:R-:W-:Y:S02]  /*b390*/  IMAD.MOV R7, RZ, RZ, -R7 ;  /* 0x000000ffff077224 */ /* 0x000fe400078e0a07 */
[----:B------:R-:W-:Y:S01]  /*b3a0*/  @!P3 IMAD.MOV R224, RZ, RZ, -R224 ;  /* 0x000000ffffe0b224 */ /* 0x000fe200078e0ae0 */
[C---:B------:R-:W-:Y:S01]  /*b3b0*/  ISETP.GT.U32.AND P3, PT, R3.reuse, R229, PT ;  /* 0x000000e50300720c */ /* 0x040fe20003f64070 */
[----:B------:R-:W-:Y:S02]  /*b3c0*/  IMAD R230, R3, R7, R230 ;  /* 0x0000000703e67224 */ /* 0x000fe400078e02e6 */
[----:B------:R-:W-:Y:S02]  /*b3d0*/  VIADD R6, R0, 0x13 ;  /* 0x0000001300067836 */ /* 0x000fe40000000000 */
[--C-:B------:R-:W-:Y:S01]  /*b3e0*/  @!P1 IMAD.IADD R227, R227, 0x1, -R3.reuse ;  /* 0x00000001e3e39824 */ /* 0x100fe200078e0a03 */
[C---:B------:R-:W-:Y:S01]  /*b3f0*/  ISETP.GT.U32.AND P1, PT, R3.reuse, R230, PT ;  /* 0x000000e60300720c */ /* 0x040fe20003f24070 */
[----:B------:R-:W-:Y:S01]  /*b400*/  @!P6 IMAD.IADD R226, R226, 0x1, -R3 ;  /* 0x00000001e2e2e824 */ /* 0x000fe200078e0a03 */
[----:B------:R-:W-:Y:S01]  /*b410*/  IABS R231, R6 ;  /* 0x0000000600e77213 */ /* 0x000fe20000000000 */
[----:B------:R-:W-:Y:S01]  /*b420*/  VIADD R7, R0, 0x12 ;  /* 0x0000001200077836 */ /* 0x000fe20000000000 */
[----:B------:R-:W-:Y:S01]  /*b430*/  ISETP.GE.AND P6, PT, R8, RZ, PT ;  /* 0x000000ff0800720c */ /* 0x000fe20003fc6270 */
[----:B------:R-:W-:Y:S01]  /*b440*/  @!P5 IMAD.MOV R225, RZ, RZ, -R225 ;  /* 0x000000ffffe1d224 */ /* 0x000fe200078e0ae1 */
[----:B------:R-:W-:Y:S01]  /*b450*/  ISETP.GT.U32.AND P5, PT, R3, R228, PT ;  /* 0x000000e40300720c */ /* 0x000fe20003fa4070 */
[----:B------:R-:W-:Y:S01]  /*b460*/  IMAD.HI.U32 R8, R2, R231, RZ ;  /* 0x000000e702087227 */ /* 0x000fe200078e00ff */
[----:B------:R-:W-:-:S03]  /*b470*/  IABS R232, R7 ;  /* 0x0000000700e87213 */ /* 0x000fc60000000000 */
[----:B------:R-:W-:Y:S01]  /*b480*/  @!P2 IMAD.MOV R226, RZ, RZ, -R226 ;  /* 0x000000ffffe2a224 */ /* 0x000fe200078e0ae2 */
[----:B------:R-:W-:Y:S01]  /*b490*/  ISETP.GE.AND P2, PT, R4, RZ, PT ;  /* 0x000000ff0400720c */ /* 0x000fe20003f46270 */
[--C-:B------:R-:W-:Y:S01]  /*b4a0*/  @!P3 IMAD.IADD R229, R229, 0x1, -R3.reuse ;  /* 0x00000001e5e5b824 */ /* 0x100fe200078e0a03 */
[----:B------:R-:W-:Y:S01]  /*b4b0*/  ISETP.GE.AND P3, PT, R7, RZ, PT ;  /* 0x000000ff0700720c */ /* 0x000fe20003f66270 */
[----:B------:R-:W-:Y:S02]  /*b4c0*/  IMAD.MOV R4, RZ, RZ, -R8 ;  /* 0x000000ffff047224 */ /* 0x000fe400078e0a08 */
[----:B------:R-:W-:Y:S01]  /*b4d0*/  @!P1 IMAD.IADD R230, R230, 0x1, -R3 ;  /* 0x00000001e6e69824 */ /* 0x000fe200078e0a03 */
[C---:B------:R-:W-:Y:S01]  /*b4e0*/  ISETP.GT.U32.AND P1, PT, R3.reuse, R229, PT ;  /* 0x000000e50300720c */ /* 0x040fe20003f24070 */
[----:B------:R-:W-:Y:S02]  /*b4f0*/  IMAD R231, R3, R4, R231 ;  /* 0x0000000403e77224 */ /* 0x000fe400078e02e7 */
[----:B------:R-:W-:-:S04]  /*b500*/  IMAD.HI.U32 R4, R2, R232, RZ ;  /* 0x000000e802047227 */ /* 0x000fc800078e00ff */
[----:B------:R-:W-:Y:S02]  /*b510*/  IMAD.MOV R4, RZ, RZ, -R4 ;  /* 0x000000ffff047224 */ /* 0x000fe400078e0a04 */
[----:B------:R-:W-:Y:S01]  /*b520*/  @!P5 IMAD.IADD R228, R228, 0x1, -R3 ;  /* 0x00000001e4e4d824 */ /* 0x000fe200078e0a03 */
[----:B------:R-:W-:Y:S01]  /*b530*/  ISETP.GE.AND P5, PT, R6, RZ, PT ;  /* 0x000000ff0600720c */ /* 0x000fe20003fa6270 */
[----:B------:R-:W-:Y:S01]  /*b540*/  @!P0 IMAD.MOV R227, RZ, RZ, -R227 ;  /* 0x000000ffffe38224 */ /* 0x000fe200078e0ae3 */
[C---:B------:R-:W-:Y:S01]  /*b550*/  ISETP.GT.U32.AND P0, PT, R3.reuse, R230, PT ;  /* 0x000000e60300720c */ /* 0x040fe20003f04070 */
[C---:B------:R-:W-:Y:S02]  /*b560*/  IMAD R232, R3.reuse, R4, R232 ;  /* 0x0000000403e87224 */ /* 0x040fe400078e02e8 */
[----:B------:R-:W-:Y:S01]  /*b570*/  @!P6 IMAD.MOV R228, RZ, RZ, -R228 ;  /* 0x000000ffffe4e224 */ /* 0x000fe200078e0ae4 */
[----:B------:R-:W-:Y:S01]  /*b580*/  ISETP.GT.U32.AND P6, PT, R3, R231, PT ;  /* 0x000000e70300720c */ /* 0x000fe20003fc4070 */
[----:B------:R-:W-:Y:S01]  /*b590*/  @!P1 IMAD.IADD R229, R229, 0x1, -R3 ;  /* 0x00000001e5e59824 */ /* 0x000fe200078e0a03 */
[----:B------:R-:W-:Y:S01]  /*b5a0*/  ISETP.GT.U32.AND P1, PT, R3, R232, PT ;  /* 0x000000e80300720c */ /* 0x000fe20003f24070 */
[----:B------:R-:W-:-:S02]  /*b5b0*/  VIADD R6, R0, 0x11 ;  /* 0x0000001100067836 */ /* 0x000fc40000000000 */
[----:B------:R-:W-:-:S03]  /*b5c0*/  IMAD.HI.U32 R7, R2, R233, RZ ;  /* 0x000000e902077227 */ /* 0x000fc600078e00ff */
[----:B------:R-:W-:Y:S01]  /*b5d0*/  IABS R234, R6 ;  /* 0x0000000600ea7213 */ /* 0x000fe20000000000 */
[----:B------:R-:W-:Y:S01]  /*b5e0*/  @!P0 IMAD.IADD R230, R230, 0x1, -R3 ;  /* 0x00000001e6e68824 */ /* 0x000fe200078e0a03 */
[----:B------:R-:W-:Y:S01]  /*b5f0*/  ISETP.GE.AND P0, PT, R6, RZ, PT ;  /* 0x000000ff0600720c */ /* 0x000fe20003f06270 */
[----:B------:R-:W-:Y:S02]  /*b600*/  VIADD R4, R0, 0x10 ;  /* 0x0000001000047836 */ /* 0x000fe40000000000 */
[----:B------:R-:W-:Y:S02]  /*b610*/  IMAD.MOV R6, RZ, RZ, -R7 ;  /* 0x000000ffff067224 */ /* 0x000fe400078e0a07 */
[----:B------:R-:W-:Y:S01]  /*b620*/  @!P6 IMAD.IADD R231, R231, 0x1, -R3 ;  /* 0x00000001e7e7e824 */ /* 0x000fe200078e0a03 */
[----:B------:R-:W-:Y:S01]  /*b630*/  IABS R235, R4 ;  /* 0x0000000400eb7213 */ /* 0x000fe20000000000 */
[----:B------:R-:W-:-:S03]  /*b640*/  IMAD.HI.U32 R8, R2, R234, RZ ;  /* 0x000000ea02087227 */ /* 0x000fc600078e00ff */
[C---:B------:R-:W-:Y:S01]  /*b650*/  ISETP.GT.U32.AND P6, PT, R3.reuse, R231, PT ;  /* 0x000000e70300720c */ /* 0x040fe20003fc4070 */
[----:B------:R-:W-:Y:S02]  /*b660*/  @!P1 IMAD.IADD R232, R232, 0x1, -R3 ;  /* 0x00000001e8e89824 */ /* 0x000fe400078e0a03 */
[C---:B------:R-:W-:Y:S02]  /*b670*/  IMAD R233, R3.reuse, R6, R233 ;  /* 0x0000000603e97224 */ /* 0x040fe400078e02e9 */
[----:B------:R-:W-:Y:S01]  /*b680*/  IMAD.MOV R7, RZ, RZ, -R8 ;  /* 0x000000ffff077224 */ /* 0x000fe200078e0a08 */
[C---:B------:R-:W-:Y:S01]  /*b690*/  ISETP.GT.U32.AND P1, PT, R3.reuse, R232, PT ;  /* 0x000000e80300720c */ /* 0x040fe20003f24070 */
[----:B------:R-:W-:Y:S01]  /*b6a0*/  @!P2 IMAD.MOV R230, RZ, RZ, -R230 ;  /* 0x000000ffffe6a224 */ /* 0x000fe200078e0ae6 */
[C---:B------:R-:W-:Y:S01]  /*b6b0*/  ISETP.GT.U32.AND P2, PT, R3.reuse, R233, PT ;  /* 0x000000e90300720c */ /* 0x040fe20003f44070 */
[----:B------:R-:W-:Y:S02]  /*b6c0*/  IMAD R234, R3, R7, R234 ;  /* 0x0000000703ea7224 */ /* 0x000fe400078e02ea */
[----:B------:R-:W-:-:S04]  /*b6d0*/  IMAD.HI.U32 R7, R2, R235, RZ ;  /* 0x000000eb02077227 */ /* 0x000fc800078e00ff */
[----:B------:R-:W-:Y:S02]  /*b6e0*/  IMAD.MOV R8, RZ, RZ, -R7 ;  /* 0x000000ffff087224 */ /* 0x000fe400078e0a07 */
[----:B------:R-:W-:Y:S02]  /*b6f0*/  VIADD R6, R0, 0xf ;  /* 0x0000000f00067836 */ /* 0x000fe40000000000 */
[----:B------:R-:W-:Y:S02]  /*b700*/  @!P6 IMAD.IADD R231, R231, 0x1, -R3 ;  /* 0x00000001e7e7e824 */ /* 0x000fe400078e0a03 */
[C---:B------:R-:W-:Y:S01]  /*b710*/  IMAD R235, R3.reuse, R8, R235 ;  /* 0x0000000803eb7224 */ /* 0x040fe200078e02eb */
[----:B------:R-:W-:Y:S01]  /*b720*/  IABS R236, R6 ;  /* 0x0000000600ec7213 */ /* 0x000fe20000000000 */
[--C-:B------:R-:W-:Y:S01]  /*b730*/  @!P1 IMAD.IADD R232, R232, 0x1, -R3.reuse ;  /* 0x00000001e8e89824 */ /* 0x100fe200078e0a03 */
[----:B------:R-:W-:Y:S01]  /*b740*/  ISETP.GT.U32.AND P1, PT, R3, R234, PT ;  /* 0x000000ea0300720c */ /* 0x000fe20003f24070 */
[----:B------:R-:W-:Y:S01]  /*b750*/  @!P2 IMAD.IADD R233, R233, 0x1, -R3 ;  /* 0x00000001e9e9a824 */ /* 0x000fe200078e0a03 */
[----:B------:R-:W-:Y:S01]  /*b760*/  ISETP.GE.AND P6, PT, R6, RZ, PT ;  /* 0x000000ff0600720c */ /* 0x000fe20003fc6270 */
[----:B------:R-:W-:Y:S01]  /*b770*/  @!P5 IMAD.MOV R231, RZ, RZ, -R231 ;  /* 0x000000ffffe7d224 */ /* 0x000fe200078e0ae7 */
[C---:B------:R-:W-:Y:S01]  /*b780*/  ISETP.GT.U32.AND P5, PT, R3.reuse, R235, PT ;  /* 0x000000eb0300720c */ /* 0x040fe20003fa4070 */
[----:B------:R-:W-:Y:S01]  /*b790*/  @!P4 IMAD.MOV R229, RZ, RZ, -R229 ;  /* 0x000000ffffe5c224 */ /* 0x000fe200078e0ae5 */
[----:B------:R-:W-:Y:S01]  /*b7a0*/  ISETP.GT.U32.AND P2, PT, R3, R233, PT ;  /* 0x000000e90300720c */ /* 0x000fe20003f44070 */
[----:B------:R-:W-:Y:S01]  /*b7b0*/  IMAD.HI.U32 R6, R2, R236, RZ ;  /* 0x000000ec02067227 */ /* 0x000fe200078e00ff */
[----:B------:R-:W-:-:S03]  /*b7c0*/  ISETP.GE.AND P4, PT, R4, RZ, PT ;  /* 0x000000ff0400720c */ /* 0x000fc60003f86270 */
[C---:B------:R-:W-:Y:S02]  /*b7d0*/  VIADD R4, R0.reuse, 0xe ;  /* 0x0000000e00047836 */ /* 0x040fe40000000000 */
[----:B------:R-:W-:Y:S02]  /*b7e0*/  VIADD R7, R0, 0xd ;  /* 0x0000000d00077836 */ /* 0x000fe40000000000 */
[----:B------:R-:W-:Y:S01]  /*b7f0*/  IMAD.MOV R6, RZ, RZ, -R6 ;  /* 0x000000ffff067224 */ /* 0x000fe200078e0a06 */
[----:B------:R-:W-:Y:S01]  /*b800*/  IABS R240, R4 ;  /* 0x0000000400f07213 */ /* 0x000fe20000000000 */
[--C-:B------:R-:W-:Y:S01]  /*b810*/  @!P1 IMAD.IADD R234, R234, 0x1, -R3.reuse ;  /* 0x00000001eaea9824 */ /* 0x100fe200078e0a03 */
[----:B------:R-:W-:Y:S01]  /*b820*/  IABS R13, R7 ;  /* 0x00000007000d7213 */ /* 0x000fe20000000000 */
[----:B------:R-:W-:Y:S02]  /*b830*/  IMAD R236, R3, R6, R236 ;  /* 0x0000000603ec7224 */ /* 0x000fe400078e02ec */
[----:B------:R-:W-:Y:S01]  /*b840*/  @!P5 IMAD.IADD R235, R235, 0x1, -R3 ;  /* 0x00000001ebebd824 */ /* 0x000fe200078e0a03 */
[----:B------:R-:W-:Y:S01]  /*b850*/  ISETP.GT.U32.AND P1, PT, R3, R234, PT ;  /* 0x000000ea0300720c */ /* 0x000fe20003f24070 */
[----:B------:R-:W-:-:S03]  /*b860*/  IMAD.HI.U32 R8, R2, R240, RZ ;  /* 0x000000f002087227 */ /* 0x000fc600078e00ff */
[----:B------:R-:W-:Y:S01]  /*b870*/  ISETP.GT.U32.AND P5, PT, R3, R235, PT ;  /* 0x000000eb0300720c */ /* 0x000fe20003fa4070 */
[----:B------:R-:W-:Y:S01]  /*b880*/  @!P2 IMAD.IADD R233, R233, 0x1, -R3 ;  /* 0x00000001e9e9a824 */ /* 0x000fe200078e0a03 */
[----:B------:R-:W-:Y:S01]  /*b890*/  ISETP.GT.U32.AND P2, PT, R3, R236, PT ;  /* 0x000000ec0300720c */ /* 0x000fe20003f44070 */
[----:B------:R-:W-:-:S04]  /*b8a0*/  IMAD.HI.U32 R9, R2, R13, RZ ;  /* 0x0000000d02097227 */ /* 0x000fc800078e00ff */
[----:B------:R-:W-:Y:S02]  /*b8b0*/  IMAD.MOV R6, RZ, RZ, -R8 ;  /* 0x000000ffff067224 */ /* 0x000fe400078e0a08 */
[----:B------:R-:W-:Y:S02]  /*b8c0*/  IMAD.MOV R8, RZ, RZ, -R9 ;  /* 0x000000ffff087224 */ /* 0x000fe400078e0a09 */
[C---:B------:R-:W-:Y:S02]  /*b8d0*/  IMAD R240, R3.reuse, R6, R240 ;  /* 0x0000000603f07224 */ /* 0x040fe400078e02f0 */
[----:B------:R-:W-:Y:S01]  /*b8e0*/  @!P3 IMAD.MOV R232, RZ, RZ, -R232 ;  /* 0x000000ffffe8b224 */ /* 0x000fe200078e0ae8 */
[----:B------:R-:W-:Y:S01]  /*b8f0*/  ISETP.GE.AND P3, PT, R0, RZ, PT ;  /* 0x000000ff0000720c */ /* 0x000fe20003f66270 */
[C---:B------:R-:W-:Y:S01]  /*b900*/  IMAD R13, R3.reuse, R8, R13 ;  /* 0x00000008030d7224 */ /* 0x040fe200078e020d */
[----:B------:R-:W-:Y:S01]  /*b910*/  IABS R8, R237 ;  /* 0x000000ed00087213 */ /* 0x000fe20000000000 */
[--C-:B------:R-:W-:Y:S01]  /*b920*/  @!P1 IMAD.IADD R234, R234, 0x1, -R3.reuse ;  /* 0x00000001eaea9824 */ /* 0x100fe200078e0a03 */
[----:B------:R-:W-:Y:S01]  /*b930*/  ISETP.GT.U32.AND P1, PT, R3, R240, PT ;  /* 0x000000f00300720c */ /* 0x000fe20003f24070 */
[----:B------:R-:W-:-:S02]  /*b940*/  @!P2 IMAD.IADD R236, R236, 0x1, -R3 ;  /* 0x00000001ececa824 */ /* 0x000fc400078e0a03 */
[----:B------:R-:W-:Y:S01]  /*b950*/  @!P5 IMAD.IADD R235, R235, 0x1, -R3 ;  /* 0x00000001ebebd824 */ /* 0x000fe200078e0a03 */
[C---:B------:R-:W-:Y:S01]  /*b960*/  ISETP.GT.U32.AND P5, PT, R3.reuse, R13, PT ;  /* 0x0000000d0300720c */ /* 0x040fe20003fa4070 */
[----:B------:R-:W-:Y:S01]  /*b970*/  VIADD R6, R0, 0xc ;  /* 0x0000000c00067836 */ /* 0x000fe20000000000 */
[----:B------:R-:W-:Y:S01]  /*b980*/  ISETP.GT.U32.AND P2, PT, R3, R236, PT ;  /* 0x000000ec0300720c */ /* 0x000fe20003f44070 */
[----:B------:R-:W-:Y:S01]  /*b990*/  @!P0 IMAD.MOV R234, RZ, RZ, -R234 ;  /* 0x000000ffffea8224 */ /* 0x000fe200078e0aea */
[----:B------:R-:W-:Y:S01]  /*b9a0*/  ISETP.GE.AND P0, PT, R7, RZ, PT ;  /* 0x000000ff0700720c */ /* 0x000fe20003f06270 */
[----:B------:R-:W-:Y:S01]  /*b9b0*/  @!P3 IMAD.MOV R233, RZ, RZ, -R233 ;  /* 0x000000ffffe9b224 */ /* 0x000fe200078e0ae9 */
[----:B------:R-:W-:Y:S01]  /*b9c0*/  ISETP.GE.AND P3, PT, R4, RZ, PT ;  /* 0x000000ff0400720c */ /* 0x000fe20003f66270 */
[----:B------:R-:W-:Y:S01]  /*b9d0*/  VIADD R4, R0, 0xb ;  /* 0x0000000b00047836 */ /* 0x000fe20000000000 */
[----:B------:R-:W-:Y:S01]  /*b9e0*/  IABS R12, R6 ;  /* 0x00000006000c7213 */ /* 0x000fe20000000000 */
[----:B------:R-:W-:Y:S01]  /*b9f0*/  @!P1 IMAD.IADD R240, R240, 0x1, -R3 ;  /* 0x00000001f0f09824 */ /* 0x000fe200078e0a03 */
[----:B------:R-:W-:Y:S01]  /*ba00*/  ISETP.GE.AND P1, PT, R6, RZ, PT ;  /* 0x000000ff0600720c */ /* 0x000fe20003f26270 */
[----:B------:R-:W-:Y:S01]  /*ba10*/  @!P4 IMAD.MOV R235, RZ, RZ, -R235 ;  /* 0x000000ffffebc224 */ /* 0x000fe200078e0aeb */
[----:B------:R-:W-:Y:S01]  /*ba20*/  IABS R11, R4 ;  /* 0x00000004000b7213 */ /* 0x000fe20000000000 */
[----:B------:R-:W-:Y:S01]  /*ba30*/  @!P5 IMAD.IADD R13, R13, 0x1, -R3 ;  /* 0x000000010d0dd824 */ /* 0x000fe200078e0a03 */
[----:B------:R-:W-:Y:S01]  /*ba40*/  ISETP.GT.U32.AND P4, PT, R3, R240, PT ;  /* 0x000000f00300720c */ /* 0x000fe20003f84070 */
[----:B------:R-:W-:-:S03]  /*ba50*/  IMAD.HI.U32 R7, R2, R12, RZ ;  /* 0x0000000c02077227 */ /* 0x000fc600078e00ff */
[----:B------:R-:W-:Y:S01]  /*ba60*/  ISETP.GT.U32.AND P5, PT, R3, R13, PT ;  /* 0x0000000d0300720c */ /* 0x000fe20003fa4070 */
[----:B------:R-:W-:Y:S01]  /*ba70*/  @!P2 IMAD.IADD R236, R236, 0x1, -R3 ;  /* 0x00000001ececa824 */ /* 0x000fe200078e0a03 */
[----:B------:R-:W-:Y:S01]  /*ba80*/  ISETP.GE.AND P2, PT, R4, RZ, PT ;  /* 0x000000ff0400720c */ /* 0x000fe20003f46270 */
[----:B------:R-:W-:Y:S02]  /*ba90*/  IMAD.MOV R6, RZ, RZ, -R7 ;  /* 0x000000ffff067224 */ /* 0x000fe400078e0a07 */
[----:B------:R-:W-:Y:S02]  /*baa0*/  VIADD R4, R0, 0xa ;  /* 0x0000000a00047836 */ /* 0x000fe40000000000 */
[----:B------:R-:W-:-:S03]  /*bab0*/  IMAD.HI.U32 R7, R2, R11, RZ ;  /* 0x0000000b02077227 */ /* 0x000fc600078e00ff */
[----:B------:R-:W-:Y:S01]  /*bac0*/  IABS R10, R4 ;  /* 0x00000004000a7213 */ /* 0x000fe20000000000 */
[C---:B------:R-:W-:Y:S02]  /*bad0*/  IMAD R12, R3.reuse, R6, R12 ;  /* 0x00000006030c7224 */ /* 0x040fe400078e020c */
[----:B------:R-:W-:Y:S01]  /*bae0*/  IMAD.MOV R6, RZ, RZ, -R7 ;  /* 0x000000ffff067224 */ /* 0x000fe200078e0a07 */
[----:B------:R-:W-:Y:S01]  /*baf0*/  IABS R7, R238 ;  /* 0x000000ee00077213 */ /* 0x000fe20000000000 */
[----:B------:R-:W-:Y:S01]  /*bb00*/  @!P6 IMAD.MOV R236, RZ, RZ, -R236 ;  /* 0x000000ffffece224 */ /* 0x000fe200078e0aec */
[----:B------:R-:W-:Y:S01]  /*bb10*/  ISETP.GE.AND P6, PT, R4, RZ, PT ;  /* 0x000000ff0400720c */ /* 0x000fe20003fc6270 */
[----:B------:R-:W-:Y:S02]  /*bb20*/  VIADD R4, R0, 0x9 ;  /* 0x0000000900047836 */ /* 0x000fe40000000000 */
[C---:B------:R-:W-:Y:S02]  /*bb30*/  IMAD R11, R3.reuse, R6, R11 ;  /* 0x00000006030b7224 */ /* 0x040fe400078e020b */
[----:B------:R-:W-:Y:S01]  /*bb40*/  @!P4 IMAD.IADD R240, R240, 0x1, -R3 ;  /* 0x00000001f0f0c824 */ /* 0x000fe200078e0a03 */
[----:B------:R-:W-:Y:S01]  /*bb50*/  ISETP.GT.U32.AND P4, PT, R3, R12, PT ;  /* 0x0000000c0300720c */ /* 0x000fe20003f84070 */
[----:B------:R-:W-:Y:S01]  /*bb60*/  IMAD.HI.U32 R6, R2, R10, RZ ;  /* 0x0000000a02067227 */ /* 0x000fe200078e00ff */
[----:B------:R-:W-:-:S03]  /*bb70*/  IABS R9, R4 ;  /* 0x0000000400097213 */ /* 0x000fc60000000000 */
[----:B------:R-:W-:Y:S01]  /*bb80*/  @!P5 IMAD.IADD R13, R13, 0x1, -R3 ;  /* 0x000000010d0dd824 */ /* 0x000fe200078e0a03 */
[----:B------:R-:W-:Y:S01]  /*bb90*/  ISETP.GE.AND P5, PT, R4, RZ, PT ;  /* 0x000000ff0400720c */ /* 0x000fe20003fa6270 */
[----:B------:R-:W-:Y:S01]  /*bba0*/  IMAD.MOV R6, RZ, RZ, -R6 ;  /* 0x000000ffff067224 */ /* 0x000fe200078e0a06 */
[----:B------:R-:W-:Y:S01]  /*bbb0*/  IABS R4, R239 ;  /* 0x000000ef00047213 */ /* 0x000fe20000000000 */
[----:B------:R-:W-:-:S04]  /*bbc0*/  IMAD.HI.U32 R241, R2, R8, RZ ;  /* 0x0000000802f17227 */ /* 0x000fc800078e00ff */
[----:B------:R-:W-:Y:S02]  /*bbd0*/  IMAD R10, R3, R6, R10 ;  /* 0x00000006030a7224 */ /* 0x000fe400078e020a */
[----:B------:R-:W-:Y:S02]  /*bbe0*/  IMAD.MOV.U32 R6, RZ, RZ, R4 ;  /* 0x000000ffff067224 */ /* 0x000fe400078e0004 */
[----:B------:R-:W-:Y:S02]  /*bbf0*/  IMAD.MOV R241, RZ, RZ, -R241 ;  /* 0x000000fffff17224 */ /* 0x000fe400078e0af1 */
[----:B------:R-:W-:-:S04]  /*bc00*/  IMAD.HI.U32 R4, R2, R9, RZ ;  /* 0x0000000902047227 */ /* 0x000fc800078e00ff */
[----:B------:R-:W-:-:S04]  /*bc10*/  IMAD.HI.U32 R242, R2, R6, RZ ;  /* 0x0000000602f27227 */ /* 0x000fc800078e00ff */
[----:B------:R-:W-:Y:S01]  /*bc20*/  @!P4 IMAD.IADD R12, R12, 0x1, -R3 ;  /* 0x000000010c0cc824 */ /* 0x000fe200078e0a03 */
[C---:B------:R-:W-:Y:S01]  /*bc30*/  ISETP.GT.U32.AND P4, PT, R3.reuse, R11, PT ;  /* 0x0000000b0300720c */ /* 0x040fe20003f84070 */
[----:B------:R-:W-:Y:S02]  /*bc40*/  IMAD R8, R3, R241, R8 ;  /* 0x000000f103087224 */ /* 0x000fe400078e0208 */
[----:B------:R-:W-:Y:S02]  /*bc50*/  IMAD.MOV R4, RZ, RZ, -R4 ;  /* 0x000000ffff047224 */ /* 0x000fe400078e0a04 */
[----:B------:R-:W-:Y:S02]  /*bc60*/  IMAD.MOV R242, RZ, RZ, -R242 ;  /* 0x000000fffff27224 */ /* 0x000fe400078e0af2 */
[----:B------:R-:W-:Y:S02]  /*bc70*/  VIADD R241, R0, 0x5 ;  /* 0x0000000500f17836 */ /* 0x000fe40000000000 */
[----:B------:R-:W-:-:S04]  /*bc80*/  IMAD.HI.U32 R243, R2, R7, RZ ;  /* 0x0000000702f37227 */ /* 0x000fc800078e00ff */
[C---:B------:R-:W-:Y:S01]  /*bc90*/  IMAD R9, R3.reuse, R4, R9 ;  /* 0x0000000403097224 */ /* 0x040fe200078e0209 */
[----:B------:R-:W-:Y:S01]  /*bca0*/  IABS R4, R241 ;  /* 0x000000f100047213 */ /* 0x000fe20000000000 */
[----:B------:R-:W-:Y:S02]  /*bcb0*/  IMAD R6, R3, R242, R6 ;  /* 0x000000f203067224 */ /* 0x000fe400078e0206 */
[----:B------:R-:W-:Y:S02]  /*bcc0*/  VIADD R242, R0, 0x4 ;  /* 0x0000000400f27836 */ /* 0x000fe40000000000 */
[----:B------:R-:W-:Y:S02]  /*bcd0*/  IMAD.MOV R243, RZ, RZ, -R243 ;  /* 0x000000fffff37224 */ /* 0x000fe400078e0af3 */
[----:B------:R-:W-:Y:S01]  /*bce0*/  IMAD.HI.U32 R248, R2, R4, RZ ;  /* 0x0000000402f87227 */ /* 0x000fe200078e00ff */
[----:B------:R-:W-:-:S03]  /*bcf0*/  IABS R249, R242 ;  /* 0x000000f200f97213 */ /* 0x000fc60000000000 */
[----:B------:R-:W-:Y:S02]  /*bd00*/  @!P4 IMAD.IADD R11, R11, 0x1, -R3 ;  /* 0x000000010b0bc824 */ /* 0x000fe400078e0a03 */
[C---:B------:R-:W-:Y:S02]  /*bd10*/  IMAD R7, R3.reuse, R243, R7 ;  /* 0x000000f303077224 */ /* 0x040fe400078e0207 */
[----:B------:R-:W-:Y:S01]  /*bd20*/  VIADD R243, R0, 0x3 ;  /* 0x0000000300f37836 */ /* 0x000fe20000000000 */
[C---:B------:R-:W-:Y:S01]  /*bd30*/  ISETP.GT.U32.AND P4, PT, R3.reuse, R11, PT ;  /* 0x0000000b0300720c */ /* 0x040fe20003f84070 */
[----:B------:R-:W-:Y:S01]  /*bd40*/  @!P3 IMAD.MOV R240, RZ, RZ, -R240 ;  /* 0x000000fffff0b224 */ /* 0x000fe200078e0af0 */
[----:B------:R-:W-:Y:S01]  /*bd50*/  ISETP.GT.U32.AND P3, PT, R3, R12, PT ;  /* 0x0000000c0300720c */ /* 0x000fe20003f64070 */
[----:B------:R-:W-:Y:S01]  /*bd60*/  IMAD.MOV R252, RZ, RZ, -R248 ;  /* 0x000000fffffc7224 */ /* 0x000fe200078e0af8 */
[----:B------:R-:W-:Y:S01]  /*bd70*/  IABS R248, R244 ;  /* 0x000000f400f87213 */ /* 0x000fe20000000000 */
[----:B------:R-:W-:Y:S01]  /*bd80*/  IMAD.HI.U32 R247, R2, R249, RZ ;  /* 0x000000f902f77227 */ /* 0x000fe200078e00ff */
[----:B0-----:R-:W-:-:S02]  /*bd90*/  IABS R0, R245 ;  /* 0x000000f500007213 */ /* 0x001fc40000000000 */
[----:B------:R-:W-:Y:S01]  /*bda0*/  IABS R246, R243 ;  /* 0x000000f300f67213 */ /* 0x000fe20000000000 */
[----:B------:R-:W-:Y:S02]  /*bdb0*/  IMAD.MOV R5, RZ, RZ, -R247 ;  /* 0x000000ffff057224 */ /* 0x000fe400078e0af7 */
[----:B------:R-:W-:Y:S02]  /*bdc0*/  IMAD.MOV.U32 R247, RZ, RZ, R248 ;  /* 0x000000fffff77224 */ /* 0x000fe400078e00f8 */
[----:B------:R-:W-:Y:S02]  /*bdd0*/  IMAD.MOV.U32 R248, RZ, RZ, R0 ;  /* 0x000000fffff87224 */ /* 0x000fe400078e0000 */
[----:B------:R-:W-:Y:S02]  /*bde0*/  IMAD R4, R3, R252, R4 ;  /* 0x000000fc03047224 */ /* 0x000fe400078e0204 */
[----:B------:R-:W-:-:S04]  /*bdf0*/  IMAD.HI.U32 R252, R2, R246, RZ ;  /* 0x000000f602fc7227 */ /* 0x000fc800078e00ff */
[----:B------:R-:W-:Y:S02]  /*be00*/  IMAD R249, R3, R5, R249 ;  /* 0x0000000503f97224 */ /* 0x000fe400078e02f9 */
[----:B------:R-:W-:-:S04]  /*be10*/  IMAD.HI.U32 R5, R2, R247, RZ ;  /* 0x000000f702057227 */ /* 0x000fc800078e00ff */
[----:B------:R-:W-:-:S04]  /*be20*/  IMAD.HI.U32 R0, R2, R248, RZ ;  /* 0x000000f802007227 */ /* 0x000fc800078e00ff */
[----:B------:R-:W-:Y:S02]  /*be30*/  IMAD.MOV R2, RZ, RZ, -R252 ;  /* 0x000000ffff027224 */ /* 0x000fe400078e0afc */
[--C-:B------:R-:W-:Y:S01]  /*be40*/  @!P3 IMAD.IADD R12, R12, 0x1, -R3.reuse ;  /* 0x000000010c0cb824 */ /* 0x100fe200078e0a03 */
[----:B------:R-:W-:Y:S01]  /*be50*/  ISETP.GT.U32.AND P3, PT, R3, R10, PT ;  /* 0x0000000a0300720c */ /* 0x000fe20003f64070 */
[----:B------:R-:W-:Y:S01]  /*be60*/  @!P4 IMAD.IADD R11, R11, 0x1, -R3 ;  /* 0x000000010b0bc824 */ /* 0x000fe200078e0a03 */
[C---:B------:R-:W-:Y:S01]  /*be70*/  ISETP.GT.U32.AND P4, PT, R3.reuse, R9, PT ;  /* 0x000000090300720c */ /* 0x040fe20003f84070 */
[----:B------:R-:W-:Y:S01]  /*be80*/  IMAD R246, R3, R2, R246 ;  /* 0x0000000203f67224 */ /* 0x000fe200078e02f6 */
[----:B------:R-:W2:Y:S01]  /*be90*/  LDL.LU R252, [R1+0xbb4] ;  /* 0x000bb40001fc7983 */ /* 0x000ea20000300800 */
[----:B------:R-:W-:Y:S02]  /*bea0*/  IMAD.MOV R2, RZ, RZ, -R0 ;  /* 0x000000ffff027224 */ /* 0x000fe400078e0a00 */
[----:B------:R-:W-:Y:S01]  /*beb0*/  @!P0 IMAD.MOV R13, RZ, RZ, -R13 ;  /* 0x000000ffff0d8224 */ /* 0x000fe200078e0a0d */
[----:B------:R-:W0:Y:S01]  /*bec0*/  S2R R0, SR_TID.X ;  /* 0x0000000000007919 */ /* 0x000e220000002100 */
[----:B------:R-:W-:-:S04]  /*bed0*/  @!P1 IMAD.MOV R12, RZ, RZ, -R12 ;  /* 0x000000ffff0c9224 */ /* 0x000fc800078e0a0c */
[--C-:B------:R-:W-:Y:S01]  /*bee0*/  @!P3 IMAD.IADD R10, R10, 0x1, -R3.reuse ;  /* 0x000000010a0ab824 */ /* 0x100fe200078e0a03 */
[----:B------:R-:W-:Y:S01]  /*bef0*/  ISETP.GT.U32.AND P3, PT, R3, R8, PT ;  /* 0x000000080300720c */ /* 0x000fe20003f64070 */
[----:B------:R-:W-:Y:S01]  /*bf00*/  @!P4 IMAD.IADD R9, R9, 0x1, -R3 ;  /* 0x000000010909c824 */ /* 0x000fe200078e0a03 */
[----:B------:R-:W-:-:S04]  /*bf10*/  ISETP.GT.U32.AND P4, PT, R3, R7, PT ;  /* 0x000000070300720c */ /* 0x000fc80003f84070 */
[----:B------:R-:W-:Y:S01]  /*bf20*/  ISETP.GT.U32.AND P0, PT, R3, R9, PT ;  /* 0x000000090300720c */ /* 0x000fe20003f04070 */
[----:B------:R-:W-:-:S06]  /*bf30*/  @!P2 IMAD.MOV R11, RZ, RZ, -R11 ;  /* 0x000000ffff0ba224 */ /* 0x000fcc00078e0a0b */
[--C-:B------:R-:W-:Y:S01]  /*bf40*/  @!P3 IMAD.IADD R8, R8, 0x1, -R3.reuse ;  /* 0x000000010808b824 */ /* 0x100fe200078e0a03 */
[----:B------:R-:W-:Y:S01]  /*bf50*/  ISETP.GT.U32.AND P3, PT, R3, R10, PT ;  /* 0x0000000a0300720c */ /* 0x000fe20003f64070 */
[--C-:B------:R-:W-:Y:S01]  /*bf60*/  @!P4 IMAD.IADD R7, R7, 0x1, -R3.reuse ;  /* 0x000000010707c824 */ /* 0x100fe200078e0a03 */
[C---:B------:R-:W-:Y:S02]  /*bf70*/  ISETP.GT.U32.AND P2, PT, R3.reuse, R6, PT ;  /* 0x000000060300720c */ /* 0x040fe40003f44070 */
[C---:B------:R-:W-:Y:S02]  /*bf80*/  ISETP.GT.U32.AND P1, PT, R3.reuse, R8, PT ;  /* 0x000000080300720c */ /* 0x040fe40003f24070 */
[----:B------:R-:W-:Y:S01]  /*bf90*/  ISETP.GT.U32.AND P4, PT, R3, R7, PT ;  /* 0x000000070300720c */ /* 0x000fe20003f84070 */
[----:B------:R-:W-:Y:S01]  /*bfa0*/  @!P0 IMAD.IADD R9, R9, 0x1, -R3 ;  /* 0x0000000109098824 */ /* 0x000fe200078e0a03 */
[----:B------:R-:W-:Y:S01]  /*bfb0*/  ISETP.GT.U32.AND P0, PT, R3, R249, PT ;  /* 0x000000f90300720c */ /* 0x000fe20003f04070 */
[----:B------:R-:W-:Y:S01]  /*bfc0*/  IMAD.MOV R5, RZ, RZ, -R5 ;  /* 0x000000ffff057224 */ /* 0x000fe200078e0a05 */
[----:B0-----:R-:W-:-:S03]  /*bfd0*/  SHF.R.U32.HI R0, RZ, 0x6, R0 ;  /* 0x00000006ff007819 */ /* 0x001fc60000011600 */
[----:B------:R-:W-:Y:S01]  /*bfe0*/  @!P3 IMAD.IADD R10, R10, 0x1, -R3 ;  /* 0x000000010a0ab824 */ /* 0x000fe200078e0a03 */
[C---:B------:R-:W-:Y:S02]  /*bff0*/  ISETP.GT.U32.AND P3, PT, R3.reuse, R4, PT ;  /* 0x000000040300720c */ /* 0x040fe40003f64070 */
[----:B------:R-:W-:Y:S01]  /*c000*/  SGXT.U32 R0, R0, 0x1 ;  /* 0x000000010000781a */ /* 0x000fe20000000000 */
[C---:B------:R-:W-:Y:S02]  /*c010*/  IMAD R247, R3.reuse, R5, R247 ;  /* 0x0000000503f77224 */ /* 0x040fe400078e02f7 */
[--C-:B------:R-:W-:Y:S01]  /*c020*/  @!P2 IMAD.IADD R6, R6, 0x1, -R3.reuse ;  /* 0x000000010606a824 */ /* 0x100fe200078e0a03 */
[----:B------:R-:W-:Y:S01]  /*c030*/  LOP3.LUT R0, R0, 0x7c, RZ, 0xfc, !PT ;  /* 0x0000007c00007812 */ /* 0x000fe200078efcff */
[--C-:B------:R-:W-:Y:S01]  /*c040*/  @!P1 IMAD.IADD R8, R8, 0x1, -R3.reuse ;  /* 0x0000000108089824 */ /* 0x100fe200078e0a03 */
[----:B------:R-:W-:Y:S01]  /*c050*/  ISETP.GT.U32.AND P2, PT, R3, R247, PT ;  /* 0x000000f70300720c */ /* 0x000fe20003f44070 */
[----:B------:R-:W-:Y:S01]  /*c060*/  @!P4 IMAD.IADD R7, R7, 0x1, -R3 ;  /* 0x000000010707c824 */ /* 0x000fe200078e0a03 */
[C---:B------:R-:W-:Y:S01]  /*c070*/  ISETP.GT.U32.AND P1, PT, R3.reuse, R246, PT ;  /* 0x000000f60300720c */ /* 0x040fe20003f24070 */
[----:B------:R-:W-:Y:S01]  /*c080*/  IMAD R248, R3, R2, R248 ;  /* 0x0000000203f87224 */ /* 0x000fe200078e02f8 */
[----:B------:R-:W-:Y:S01]  /*c090*/  ISETP.GE.AND P4, PT, R237, RZ, PT ;  /* 0x000000ffed00720c */ /* 0x000fe20003f86270 */
[----:B------:R-:W-:Y:S01]  /*c0a0*/  IMAD R237, R0, UR17, RZ ;  /* 0x0000001100ed7c24 */ /* 0x000fe2000f8e02ff */
[----:B------:R-:W3:Y:S01]  /*c0b0*/  LDL.LU R5, [R1+0xbb0] ;  /* 0x000bb00001057983 */ /* 0x000ee20000300800 */
[----:B------:R-:W-:-:S02]  /*c0c0*/  IMAD R0, RZ, RZ, -UR17 ;  /* 0x80000011ff007e24 */ /* 0x000fc4000f8e02ff */
[----:B------:R-:W-:Y:S01]  /*c0d0*/  @!P0 IMAD.IADD R249, R249, 0x1, -R3 ;  /* 0x00000001f9f98824 */ /* 0x000fe200078e0a03 */
[C---:B------:R-:W-:Y:S01]  /*c0e0*/  ISETP.GT.U32.AND P0, PT, R3.reuse, R248, PT ;  /* 0x000000f80300720c */ /* 0x040fe20003f04070 */
[----:B------:R-:W-:Y:S02]  /*c0f0*/  IMAD R2, R0, 0x2, R237 ;  /* 0x0000000200027824 */ /* 0x000fe400078e02ed */
[----:B------:R-:W-:Y:S02]  /*c100*/  @!P3 IMAD.IADD R4, R4, 0x1, -R3 ;  /* 0x000000010404b824 */ /* 0x000fe400078e0a03 */
[----:B------:R-:W-:Y:S01]  /*c110*/  @!P6 IMAD.MOV R10, RZ, RZ, -R10 ;  /* 0x000000ffff0ae224 */ /* 0x000fe200078e0a0a */
[----:B------:R0:W-:Y:S01]  /*c120*/  STL [R1+0x46c], R2 ;  /* 0x00046c0201007387 */ /* 0x0001e20000100800 */
[----:B------:R-:W-:Y:S01]  /*c130*/  @!P5 IMAD.MOV R9, RZ, RZ, -R9 ;  /* 0x000000ffff09d224 */ /* 0x000fe200078e0a09 */
[----:B------:R-:W-:Y:S01]  /*c140*/  ISETP.GT.U32.AND P6, PT, R3, R249, PT ;  /* 0x000000f90300720c */ /* 0x000fe20003fc4070 */
[--C-:B------:R-:W-:Y:S01]  /*c150*/  @!P2 IMAD.IADD R247, R247, 0x1, -R3.reuse ;  /* 0x00000001f7f7a824 */ /* 0x100fe200078e0a03 */
[C---:B------:R-:W-:Y:S01]  /*c160*/  ISETP.GT.U32.AND P5, PT, R3.reuse, R4, PT ;  /* 0x000000040300720c */ /* 0x040fe20003fa4070 */
[----:B------:R-:W-:Y:S01]  /*c170*/  @!P1 IMAD.IADD R246, R246, 0x1, -R3 ;  /* 0x00000001f6f69824 */ /* 0x000fe200078e0a03 */
[----:B------:R-:W-:Y:S01]  /*c180*/  ISETP.GT.U32.AND P2, PT, R3, R6, PT ;  /* 0x000000060300720c */ /* 0x000fe20003f44070 */
[----:B0-----:R-:W-:-:S02]  /*c190*/  IMAD R2, R0, 0x2, R2 ;  /* 0x0000000200027824 */ /* 0x001fc400078e0202 */
[--C-:B------:R-:W-:Y:S01]  /*c1a0*/  @!P0 IMAD.IADD R248, R248, 0x1, -R3.reuse ;  /* 0x00000001f8f88824 */ /* 0x100fe200078e0a03 */
[----:B------:R-:W-:Y:S02]  /*c1b0*/  ISETP.GT.U32.AND P0, PT, R3, R246, PT ;  /* 0x000000f60300720c */ /* 0x000fe40003f04070 */
[----:B------:R0:W-:Y:S03]  /*c1c0*/  STL [R1+0x474], R2 ;  /* 0x0004740201007387 */ /* 0x0001e60000100800 */
[--C-:B------:R-:W-:Y:S01]  /*c1d0*/  @!P6 IMAD.IADD R249, R249, 0x1, -R3.reuse ;  /* 0x00000001f9f9e824 */ /* 0x100fe200078e0a03 */
[----:B------:R-:W-:Y:S01]  /*c1e0*/  ISETP.GE.AND P6, PT, R243, RZ, PT ;  /* 0x000000fff300720c */ /* 0x000fe20003fc6270 */
[--C-:B------:R-:W-:Y:S02]  /*c1f0*/  @!P5 IMAD.IADD R4, R4, 0x1, -R3.reuse ;  /* 0x000000010404d824 */ /* 0x100fe400078e0a03 */
[----:B0-----:R-:W-:Y:S01]  /*c200*/  IMAD R2, R0, 0x2, R2 ;  /* 0x0000000200027824 */ /* 0x001fe200078e0202 */
[----:B------:R-:W-:Y:S01]  /*c210*/  ISETP.GE.AND P5, PT, R242, RZ, PT ;  /* 0x000000fff200720c */ /* 0x000fe20003fa6270 */
[----:B------:R-:W-:-:S03]  /*c220*/  @!P2 IMAD.IADD R6, R6, 0x1, -R3 ;  /* 0x000000010606a824 */ /* 0x000fc600078e0a03 */
[----:B------:R0:W-:Y:S01]  /*c230*/  STL [R1+0x440], R2 ;  /* 0x0004400201007387 */ /* 0x0001e20000100800 */
[----:B------:R-:W-:-:S03]  /*c240*/  ISETP.GE.AND P2, PT, R241, RZ, PT ;  /* 0x000000fff100720c */ /* 0x000fc60003f46270 */
[----:B------:R-:W4:Y:S01]  /*c250*/  LDL.LU R243, [R1+0x24] ;  /* 0x0000240001f37983 */ /* 0x000f220000300800 */
[----:B------:R-:W-:-:S03]  /*c260*/  ISETP.GE.AND P1, PT, R239, RZ, PT ;  /* 0x000000ffef00720c */ /* 0x000fc60003f26270 */
[----:B------:R-:W2:Y:S01]  /*c270*/  LDL.LU R242, [R1+0x20] ;  /* 0x0000200001f27983 */ /* 0x000ea20000300800 */
[----:B0-----:R-:W-:-:S03]  /*c280*/  IMAD R2, R0, 0x2, R2 ;  /* 0x0000000200027824 */ /* 0x001fc600078e0202 */
[----:B------:R-:W2:Y:S01]  /*c290*/  LDL.LU R241, [R1+0x1c] ;  /* 0x00001c0001f17983 */ /* 0x000ea20000300800 */
[----:B------:R-:W-:Y:S01]  /*c2a0*/  ISETP.GE.AND P3, PT, R238, RZ, PT ;  /* 0x000000ffee00720c */ /* 0x000fe20003f66270 */
[----:B------:R-:W-:Y:S02]  /*c2b0*/  @!P0 IMAD.IADD R246, R246, 0x1, -R3 ;  /* 0x00000001f6f68824 */ /* 0x000fe400078e0a03 */
[----:B------:R-:W-:Y:S01]  /*c2c0*/  STL [R1+0x43c], R2 ;  /* 0x00043c0201007387 */ /* 0x000fe20000100800 */
[----:B------:R-:W-:-:S03]  /*c2d0*/  ISETP.GE.AND P0, PT, R244, RZ, PT ;  /* 0x000000fff400720c */ /* 0x000fc60003f06270 */
[----:B------:R-:W2:Y:S04]  /*c2e0*/  LDL.LU R239, [R1+0x18] ;  /* 0x0000180001ef7983 */ /* 0x000ea80000300800 */
[----:B------:R-:W2:Y:S04]  /*c2f0*/  LDL.LU R238, [R1+0x14] ;  /* 0x0000140001ee7983 */ /* 0x000ea80000300800 */
[----:B------:R-:W2:Y:S04]  /*c300*/  LDL.LU R237, [R1+0x10] ;  /* 0x0000100001ed7983 */ /* 0x000ea80000300800 */
[----:B------:R-:W2:Y:S01]  /*c310*/  LDL.LU R244, [R1+0x28] ;  /* 0x0000280001f47983 */ /* 0x000ea20000300800 */
[----:B------:R-:W-:Y:S01]  /*c320*/  @!P4 IMAD.MOV R8, RZ, RZ, -R8 ;  /* 0x000000ffff08c224 */ /* 0x000fe200078e0a08 */
[C---:B------:R-:W-:Y:S01]  /*c330*/  ISETP.GT.U32.AND P4, PT, R3.reuse, R247, PT ;  /* 0x000000f70300720c */ /* 0x040fe20003f84070 */
[----:B------:R-:W-:Y:S01]  /*c340*/  @!P3 IMAD.MOV R7, RZ, RZ, -R7 ;  /* 0x000000ffff07b224 */ /* 0x000fe200078e0a07 */
[----:B------:R-:W-:-:S11]  /*c350*/  ISETP.GT.U32.AND P3, PT, R3, R248, PT ;  /* 0x000000f80300720c */ /* 0x000fd60003f64070 */
[--C-:B------:R-:W-:Y:S01]  /*c360*/  @!P4 IMAD.IADD R247, R247, 0x1, -R3.reuse ;  /* 0x00000001f7f7c824 */ /* 0x100fe200078e0a03 */
[----:B------:R-:W-:Y:S01]  /*c370*/  ISETP.GE.AND P4, PT, R245, RZ, PT ;  /* 0x000000fff500720c */ /* 0x000fe20003f86270 */
[----:B------:R-:W-:Y:S02]  /*c380*/  IMAD R245, R0, 0x2, R2 ;  /* 0x0000000200f57824 */ /* 0x000fe400078e0202 */
[----:B------:R-:W-:-:S03]  /*c390*/  @!P3 IMAD.IADD R248, R248, 0x1, -R3 ;  /* 0x00000001f8f8b824 */ /* 0x000fc600078e0a03 */
[----:B------:R0:W-:Y:S02]  /*c3a0*/  STL [R1+0x444], R245 ;  /* 0x000444f501007387 */ /* 0x0001e40000100800 */
[----:B0-----:R-:W-:-:S05]  /*c3b0*/  IMAD R245, R0, 0x2, R245 ;  /* 0x0000000200f57824 */ /* 0x001fca00078e02f5 */
[----:B------:R-:W-:Y:S01]  /*c3c0*/  STL [R1+0x448], R245 ;  /* 0x000448f501007387 */ /* 0x000fe20000100800 */
[----:B------:R-:W-:Y:S01]  /*c3d0*/  IMAD R0, R0, 0x4, R245 ;  /* 0x0000000400007824 */ /* 0x000fe200078e02f5 */
[----:B---3--:R-:W-:Y:S02]  /*c3e0*/  ISETP.NE.AND P3, PT, R5, RZ, PT ;  /* 0x000000ff0500720c */ /* 0x008fe40003f65270 */
[----:B------:R-:W-:-:S04]  /*c3f0*/  LOP3.LUT R5, RZ, R5, RZ, 0x33, !PT ;  /* 0x00000005ff057212 */ /* 0x000fc800078e33ff */
[C---:B------:R-:W-:Y:S02]  /*c400*/  SEL R15, R5.reuse, R15, !P3 ;  /* 0x0000000f050f7207 */ /* 0x040fe40005800000 */
[C---:B----4-:R-:W-:Y:S02]  /*c410*/  SEL R3, R5.reuse, R243, !P3 ;  /* 0x000000f305037207 */ /* 0x050fe40005800000 */
[C---:B--2---:R-:W-:Y:S02]  /*c420*/  SEL R242, R5.reuse, R242, !P3 ;  /* 0x000000f205f27207 */ /* 0x044fe40005800000 */
[C---:B------:R-:W-:Y:S02]  /*c430*/  SEL R241, R5.reuse, R241, !P3 ;  /* 0x000000f105f17207 */ /* 0x040fe40005800000 */
[----:B------:R-:W-:-:S05]  /*c440*/  SEL R244, R5, R244, !P3 ;  /* 0x000000f405f47207 */ /* 0x000fca0005800000 */
[----:B------:R-:W-:Y:S04]  /*c450*/  STL [R1+0x134], R244 ;  /* 0x000134f401007387 */ /* 0x000fe80000100800 */
[----:B------:R0:W-:Y:S01]  /*c460*/  STL [R1+0x130], R3 ;  /* 0x0001300301007387 */ /* 0x0001e20000100800 */
[----:B------:R-:W-:-:S03]  /*c470*/  SEL R238, R5, R238, !P3 ;  /* 0x000000ee05ee7207 */ /* 0x000fc60005800000 */
[----:B------:R-:W-:Y:S01]  /*c480*/  STL [R1+0x12c], R242 ;  /* 0x00012cf201007387 */ /* 0x000fe20000100800 */
[C---:B------:R-:W-:Y:S02]  /*c490*/  SEL R237, R5.reuse, R237, !P3 ;  /* 0x000000ed05ed7207 */ /* 0x040fe40005800000 */
[C---:B0-----:R-:W-:Y:S01]  /*c4a0*/  SEL R3, R5.reuse, R239, !P3 ;  /* 0x000000ef05037207 */ /* 0x041fe20005800000 */
[----:B------:R-:W-:Y:S04]  /*c4b0*/  STL [R1+0x128], R241 ;  /* 0x000128f101007387 */ /* 0x000fe80000100800 */
[----:B------:R0:W-:Y:S04]  /*c4c0*/  STL [R1+0x124], R3 ;  /* 0x0001240301007387 */ /* 0x0001e80000100800 */
[----:B------:R1:W-:Y:S01]  /*c4d0*/  STL [R1+0x120], R238 ;  /* 0x000120ee01007387 */ /* 0x0003e20000100800 */
[----:B0-----:R-:W-:-:S03]  /*c4e0*/  SEL R3, R5, R252, !P3 ;  /* 0x000000fc05037207 */ /* 0x001fc60005800000 */
[----:B------:R0:W-:Y:S01]  /*c4f0*/  STL [R1+0x11c], R237 ;  /* 0x00011ced01007387 */ /* 0x0001e20000100800 */
[----:B-1----:R-:W-:-:S03]  /*c500*/  SEL R238, R5, R251, !P3 ;  /* 0x000000fb05ee7207 */ /* 0x002fc60005800000 */
[----:B------:R1:W-:Y:S01]  /*c510*/  STL [R1+0x118], R3 ;  /* 0x0001180301007387 */ /* 0x0003e20000100800 */
[----:B0-----:R-:W-:-:S03]  /*c520*/  SEL R237, R5, R250, !P3 ;  /* 0x000000fa05ed7207 */ /* 0x001fc60005800000 */
[----:B------:R-:W-:Y:S01]  /*c530*/  STL [R1+0x114], R238 ;  /* 0x000114ee01007387 */ /* 0x000fe20000100800 */
[----:B-1----:R-:W-:-:S03]  /*c540*/  SEL R3, R5, R14, !P3 ;  /* 0x0000000e05037207 */ /* 0x002fc60005800000 */
[----:B------:R-:W-:Y:S01]  /*c550*/  STL [R1+0x110], R237 ;  /* 0x000110ed01007387 */ /* 0x000fe20000100800 */
[----:B------:R-:W-:-:S03]  /*c560*/  SEL R14, R5, R16, !P3 ;  /* 0x00000010050e7207 */ /* 0x000fc60005800000 */
[----:B------:R0:W-:Y:S04]  /*c570*/  STL [R1+0x10c], R3 ;  /* 0x00010c0301007387 */ /* 0x0001e80000100800 */
[----:B------:R1:W-:Y:S01]  /*c580*/  STL [R1+0x108], R15 ;  /* 0x0001080f01007387 */ /* 0x0003e20000100800 */
[----:B0-----:R-:W-:-:S03]  /*c590*/  SEL R3, R5, R17, !P3 ;  /* 0x0000001105037207 */ /* 0x001fc60005800000 */
[----:B------:R0:W-:Y:S01]  /*c5a0*/  STL [R1+0x104], R14 ;  /* 0x0001040e01007387 */ /* 0x0001e20000100800 */
[----:B-1----:R-:W-:-:S03]  /*c5b0*/  SEL R15, R5, R18, !P3 ;  /* 0x00000012050f7207 */ /* 0x002fc60005800000 */
[----:B------:R1:W-:Y:S01]  /*c5c0*/  STL [R1+0x100], R3 ;  /* 0x0001000301007387 */ /* 0x0003e20000100800 */
[----:B0-----:R-:W-:-:S03]  /*c5d0*/  SEL R14, R5, R19, !P3 ;  /* 0x00000013050e7207 */ /* 0x001fc60005800000 */
[----:B------:R0:W-:Y:S01]  /*c5e0*/  STL [R1+0xfc], R15 ;  /* 0x0000fc0f01007387 */ /* 0x0001e20000100800 */
[----:B-1----:R-:W-:-:S03]  /*c5f0*/  SEL R3, R5, R20, !P3 ;  /* 0x0000001405037207 */ /* 0x002fc60005800000 */
[----:B------:R1:W-:Y:S04]  /*c600*/  STL [R1+0xf8], R14 ;  /* 0x0000f80e01007387 */ /* 0x0003e80000100800 */
[----:B------:R2:W-:Y:S01]  /*c610*/  STL [R1+0xf4], R3 ;  /* 0x0000f40301007387 */ /* 0x0005e20000100800 */
[C---:B0-----:R-:W-:Y:S02]  /*c620*/  SEL R15, R5.reuse, R21, !P3 ;  /* 0x00000015050f7207 */ /* 0x041fe40005800000 */
[----:B-1----:R-:W-:-:S03]  /*c630*/  SEL R14, R5, R22, !P3 ;  /* 0x00000016050e7207 */ /* 0x002fc60005800000 */
[----:B------:R0:W-:Y:S01]  /*c640*/  STL [R1+0xf0], R15 ;  /* 0x0000f00f01007387 */ /* 0x0001e20000100800 */
[----:B--2---:R-:W-:-:S03]  /*c650*/  SEL R3, R5, R23, !P3 ;  /* 0x0000001705037207 */ /* 0x004fc60005800000 */
        /* <DEDUP_REMOVED lines=22> */
[----:B------:R-:W-:Y:S01]  /*c7c0*/  STL [R1+0xc0], R15 ;  /* 0x0000c00f01007387 */ /* 0x000fe20000100800 */
[----:B--2---:R-:W-:-:S03]  /*c7d0*/  SEL R3, R5, R35, !P3 ;  /* 0x0000002305037207 */ /* 0x004fc60005800000 */
[----:B------:R-:W-:Y:S01]  /*c7e0*/  STL [R1+0xbc], R14 ;  /* 0x0000bc0e01007387 */ /* 0x000fe20000100800 */
[C---:B------:R-:W-:Y:S02]  /*c7f0*/  SEL R238, R5.reuse, R49, !P3 ;  /* 0x0000003105ee7207 */ /* 0x040fe40005800000 */
[C---:B------:R-:W-:Y:S01]  /*c800*/  SEL R237, R5.reuse, R50, !P3 ;  /* 0x0000003205ed7207 */ /* 0x040fe20005800000 */
        /* <DEDUP_REMOVED lines=45> */
[----:B------:R1:W-:Y:S01]  /*cae0*/  STL [R1+0x5c], R237 ;  /* 0x00005ced01007387 */ /* 0x0003e20000100800 */
[----:B------:R-:W-:-:S03]  /*caf0*/  SEL R239, R5, R76, !P3 ;  /* 0x0000004c05ef7207 */ /* 0x000fc60005800000 */
[----:B------:R2:W-:Y:S01]  /*cb00*/  STL [R1+0x58], R3 ;  /* 0x0000580301007387 */ /* 0x0005e20000100800 */
[C---:B0-----:R-:W-:Y:S02]  /*cb10*/  SEL R238, R5.reuse, R73, !P3 ;  /* 0x0000004905ee7207 */ /* 0x041fe40005800000 */
[----:B-1----:R-:W-:-:S03]  /*cb20*/  SEL R237, R5, R74, !P3 ;  /* 0x0000004a05ed7207 */ /* 0x002fc60005800000 */
[----:B------:R0:W-:Y:S01]  /*cb30*/  STL [R1+0x54], R238 ;  /* 0x000054ee01007387 */ /* 0x0001e20000100800 */
[C---:B------:R-:W-:Y:S02]  /*cb40*/  SEL R243, R5.reuse, R77, !P3 ;  /* 0x0000004d05f37207 */ /* 0x040fe40005800000 */
[C---:B--2---:R-:W-:Y:S01]  /*cb50*/  SEL R3, R5.reuse, R75, !P3 ;  /* 0x0000004b05037207 */ /* 0x044fe20005800000 */
[----:B------:R1:W-:Y:S01]  /*cb60*/  STL [R1+0x28], R237 ;  /* 0x000028ed01007387 */ /* 0x0003e20000100800 */
[----:B------:R-:W-:-:S03]  /*cb70*/  SEL R250, R5, R78, !P3 ;  /* 0x0000004e05fa7207 */ /* 0x000fc60005800000 */
[----:B------:R-:W-:Y:S01]  /*cb80*/  STL [R1+0xb6c], R239 ;  /* 0x000b6cef01007387 */ /* 0x000fe20000100800 */
[----:B0-----:R-:W-:-:S03]  /*cb90*/  SEL R238, R5, R79, !P3 ;  /* 0x0000004f05ee7207 */ /* 0x001fc60005800000 */
[----:B------:R0:W-:Y:S01]  /*cba0*/  STL [R1+0x24], R3 ;  /* 0x0000240301007387 */ /* 0x0001e20000100800 */
[----:B-1----:R-:W-:-:S03]  /*cbb0*/  SEL R237, R5, R80, !P3 ;  /* 0x0000005005ed7207 */ /* 0x002fc60005800000 */
[----:B------:R-:W-:Y:S04]  /*cbc0*/  STL [R1+0xb70], R243 ;  /* 0x000b70f301007387 */ /* 0x000fe80000100800 */
[----:B------:R-:W-:Y:S01]  /*cbd0*/  STL [R1+0xb74], R250 ;  /* 0x000b74fa01007387 */ /* 0x000fe20000100800 */
[----:B0-----:R-:W-:-:S03]  /*cbe0*/  SEL R3, R5, R81, !P3 ;  /* 0x0000005105037207 */ /* 0x001fc60005800000 */
        /* <DEDUP_REMOVED lines=13> */
[----:B------:R-:W2:Y:S01]  /*ccc0*/  LDL.LU R250, [R1+0x44] ;  /* 0x0000440001fa7983 */ /* 0x000ea20000300800 */
[----:B------:R-:W-:-:S03]  /*ccd0*/  SEL R252, R5, R88, !P3 ;  /* 0x0000005805fc7207 */ /* 0x000fc60005800000 */
[----:B------:R-:W-:Y:S01]  /*cce0*/  STL [R1+0x8], R237 ;  /* 0x000008ed01007387 */ /* 0x000fe20000100800 */
[----:B------:R-:W-:-:S03]  /*ccf0*/  SEL R251, R5, R89, !P3 ;  /* 0x0000005905fb7207 */ /* 0x000fc60005800000 */
[----:B------:R-:W3:Y:S04]  /*cd00*/  LDL.LU R243, [R1+0x48] ;  /* 0x0000480001f37983 */ /* 0x000ee80000300800 */
[----:B------:R0:W-:Y:S01]  /*cd10*/  STL [R1], R3 ;  /* 0x0000000301007387 */ /* 0x0001e20000100800 */
[----:B------:R-:W-:-:S03]  /*cd20*/  SEL R245, R5, R90, !P3 ;  /* 0x0000005a05f57207 */ /* 0x000fc60005800000 */
[----:B------:R-:W4:Y:S04]  /*cd30*/  LDL.LU R239, [R1+0x4c] ;  /* 0x00004c0001ef7983 */ /* 0x000f280000300800 */
[----:B0-----:R-:W2:Y:S04]  /*cd40*/  LDL.LU R3, [R1+0x2c] ;  /* 0x00002c0001037983 */ /* 0x001ea80000300800 */
[----:B------:R0:W-:Y:S04]  /*cd50*/  STL [R1+0xb50], R252 ;  /* 0x000b50fc01007387 */ /* 0x0001e80000100800 */
[----:B0-----:R-:W3:Y:S04]  /*cd60*/  LDL.LU R252, [R1+0x40] ;  /* 0x0000400001fc7983 */ /* 0x001ee80000300800 */
[----:B------:R0:W-:Y:S04]  /*cd70*/  STL [R1+0xb54], R251 ;  /* 0x000b54fb01007387 */ /* 0x0001e80000100800 */
[----:B0-----:R-:W2:Y:S04]  /*cd80*/  LDL.LU R251, [R1+0x3c] ;  /* 0x00003c0001fb7983 */ /* 0x001ea80000300800 */
[----:B------:R0:W-:Y:S04]  /*cd90*/  STL [R1+0xb58], R245 ;  /* 0x000b58f501007387 */ /* 0x0001e80000100800 */
[----:B0-----:R-:W2:Y:S01]  /*cda0*/  LDL.LU R245, [R1+0x38] ;  /* 0x0000380001f57983 */ /* 0x001ea20000300800 */
[----:B------:R-:W-:-:S02]  /*cdb0*/  SEL R244, R5, R91, !P3 ;  /* 0x0000005b05f47207 */ /* 0x000fc40005800000 */
[C---:B------:R-:W-:Y:S02]  /*cdc0*/  SEL R242, R5.reuse, R92, !P3 ;  /* 0x0000005c05f27207 */ /* 0x040fe40005800000 */
[C---:B------:R-:W-:Y:S01]  /*cdd0*/  SEL R241, R5.reuse, R93, !P3 ;  /* 0x0000005d05f17207 */ /* 0x040fe20005800000 */
[----:B------:R0:W-:Y:S01]  /*cde0*/  STL [R1+0xb5c], R244 ;  /* 0x000b5cf401007387 */ /* 0x0001e20000100800 */
[C---:B------:R-:W-:Y:S02]  /*cdf0*/  SEL R238, R5.reuse, R94, !P3 ;  /* 0x0000005e05ee7207 */ /* 0x040fe40005800000 */
[C---:B------:R-:W-:Y:S02]  /*ce00*/  SEL R237, R5.reuse, R95, !P3 ;  /* 0x0000005f05ed7207 */ /* 0x040fe40005800000 */
[C---:B------:R-:W-:Y:S02]  /*ce10*/  SEL R152, R5.reuse, R152, !P3 ;  /* 0x0000009805987207 */ /* 0x040fe40005800000 */
[C---:B------:R-:W-:Y:S01]  /*ce20*/  SEL R153, R5.reuse, R153, !P3 ;  /* 0x0000009905997207 */ /* 0x040fe20005800000 */
[----:B0-----:R-:W2:Y:S01]  /*ce30*/  LDL.LU R244, [R1+0x34] ;  /* 0x0000340001f47983 */ /* 0x001ea20000300800 */
[----:B------:R-:W-:-:S03]  /*ce40*/  SEL R154, R5, R154, !P3 ;  /* 0x0000009a059a7207 */ /* 0x000fc60005800000 */
[----:B------:R0:W-:Y:S01]  /*ce50*/  STL [R1+0xb60], R242 ;  /* 0x000b60f201007387 */ /* 0x0001e20000100800 */
[C---:B------:R-:W-:Y:S02]  /*ce60*/  SEL R155, R5.reuse, R155, !P3 ;  /* 0x0000009b059b7207 */ /* 0x040fe40005800000 */
[C---:B------:R-:W-:Y:S02]  /*ce70*/  SEL R156, R5.reuse, R156, !P3 ;  /* 0x0000009c059c7207 */ /* 0x040fe40005800000 */
[C---:B------:R-:W-:Y:S01]  /*ce80*/  SEL R157, R5.reuse, R157, !P3 ;  /* 0x0000009d059d7207 */ /* 0x040fe20005800000 */
[----:B0-----:R-:W2:Y:S04]  /*ce90*/  LDL.LU R242, [R1+0x30] ;  /* 0x0000300001f27983 */ /* 0x001ea80000300800 */
[----:B------:R-:W-:Y:S01]  /*cea0*/  STL [R1+0xb64], R241 ;  /* 0x000b64f101007387 */ /* 0x000fe20000100800 */
[----:B------:R-:W-:-:S03]  /*ceb0*/  SEL R158, R5, R158, !P3 ;  /* 0x0000009e059e7207 */ /* 0x000fc60005800000 */
[----:B------:R0:W-:Y:S01]  /*cec0*/  STL [R1+0xb68], R238 ;  /* 0x000b68ee01007387 */ /* 0x0001e20000100800 */
[----:B------:R-:W-:-:S03]  /*ced0*/  SEL R159, R5, R159, !P3 ;  /* 0x0000009f059f7207 */ /* 0x000fc60005800000 */
[----:B------:R-:W-:Y:S01]  /*cee0*/  STL [R1+0xb78], R237 ;  /* 0x000b78ed01007387 */ /* 0x000fe20000100800 */
        /* <DEDUP_REMOVED lines=9> */
[----:B------:R-:W-:Y:S04]  /*cf80*/  STL [R1+0xb8c], R156 ;  /* 0x000b8c9c01007387 */ /* 0x000fe80000100800 */
[----:B------:R-:W-:Y:S04]  /*cf90*/  STL [R1+0xb90], R157 ;  /* 0x000b909d01007387 */ /* 0x000fe80000100800 */
[----:B------:R-:W-:Y:S04]  /*cfa0*/  STL [R1+0xb94], R158 ;  /* 0x000b949e01007387 */ /* 0x000fe80000100800 */
[----:B------:R-:W-:Y:S04]  /*cfb0*/  STL [R1+0xb98], R159 ;  /* 0x000b989f01007387 */ /* 0x000fe80000100800 */
[----:B------:R-:W-:Y:S04]  /*cfc0*/  STL [R1+0xb9c], R160 ;  /* 0x000b9ca001007387 */ /* 0x000fe80000100800 */
[----:B------:R-:W-:Y:S04]  /*cfd0*/  STL [R1+0xba0], R161 ;  /* 0x000ba0a101007387 */ /* 0x000fe80000100800 */
[----:B------:R-:W-:Y:S04]  /*cfe0*/  STL [R1+0xba4], R162 ;  /* 0x000ba4a201007387 */ /* 0x000fe80000100800 */
[----:B------:R-:W-:Y:S04]  /*cff0*/  STL [R1+0xba8], R163 ;  /* 0x000ba8a301007387 */ /* 0x000fe80000100800 */
[----:B------:R1:W-:Y:S01]  /*d000*/  STL [R1+0xbac], R164 ;  /* 0x000baca401007387 */ /* 0x0003e20000100800 */
[----:B----4-:R-:W-:-:S03]  /*d010*/  SEL R28, R5, R239, !P3 ;  /* 0x000000ef051c7207 */ /* 0x010fc60005800000 */
[----:B------:R-:W4:Y:S04]  /*d020*/  LDL.LU R239, [R1+0x134] ;  /* 0x0001340001ef7983 */ /* 0x000f280000300800 */
[----:B0-----:R-:W4:Y:S04]  /*d030*/  LDL.LU R238, [R1+0x130] ;  /* 0x0001300001ee7983 */ /* 0x001f280000300800 */
[----:B------:R-:W4:Y:S01]  /*d040*/  LDL.LU R241, [R1+0x12c] ;  /* 0x00012c0001f17983 */ /* 0x000f220000300800 */
[C---:B---3--:R-:W-:Y:S02]  /*d050*/  SEL R30, R5.reuse, R252, !P3 ;  /* 0x000000fc051e7207 */ /* 0x048fe40005800000 */
[----:B--2---:R-:W-:-:S02]  /*d060*/  SEL R29, R5, R251, !P3 ;  /* 0x000000fb051d7207 */ /* 0x004fc40005800000 */
[C---:B------:R-:W-:Y:S02]  /*d070*/  SEL R27, R5.reuse, R245, !P3 ;  /* 0x000000f5051b7207 */ /* 0x040fe40005800000 */
[----:B------:R-:W2:Y:S04]  /*d080*/  LDL.LU R245, [R1+0x128] ;  /* 0x0001280001f57983 */ /* 0x000ea80000300800 */
[----:B------:R-:W3:Y:S04]  /*d090*/  LDL.LU R251, [R1+0x124] ;  /* 0x0001240001fb7983 */ /* 0x000ee80000300800 */
[----:B------:R-:W3:Y:S01]  /*d0a0*/  LDL.LU R252, [R1+0x120] ;  /* 0x0001200001fc7983 */ /* 0x000ee20000300800 */
[----:B------:R-:W0:Y:S01]  /*d0b0*/  S2R R2, SR_TID.X ;  /* 0x0000000000027919 */ /* 0x000e220000002100 */
[----:B------:R-:W-:-:S02]  /*d0c0*/  SEL R66, R5, R12, !P3 ;  /* 0x0000000c05427207 */ /* 0x000fc40005800000 */
[C---:B------:R-:W-:Y:S01]  /*d0d0*/  SEL R64, R5.reuse, R13, !P3 ;  /* 0x0000000d05407207 */ /* 0x040fe20005800000 */
[----:B------:R-:W-:Y:S04]  /*d0e0*/  STL [R1+0xb48], R0 ;  /* 0x000b480001007387 */ /* 0x000fe80000100800 */
[----:B------:R-:W3:Y:S04]  /*d0f0*/  LDL.LU R12, [R1+0x11c] ;  /* 0x00011c00010c7983 */ /* 0x000ee80000300800 */
[----:B------:R-:W3:Y:S01]  /*d100*/  LDL.LU R13, [R1+0x118] ;  /* 0x00011800010d7983 */ /* 0x000ee20000300800 */
[----:B------:R-:W-:-:S03]  /*d110*/  SEL R25, R5, R243, !P3 ;  /* 0x000000f305197207 */ /* 0x000fc60005800000 */
[----:B-1----:R-:W3:Y:S01]  /*d120*/  LDL.LU R164, [R1+0x114] ;  /* 0x0001140001a47983 */ /* 0x002ee20000300800 */
[----:B------:R-:W-:-:S03]  /*d130*/  IMAD R243, RZ, RZ, -UR17 ;  /* 0x80000011fff37e24 */ /* 0x000fc6000f8e02ff */
[----:B------:R-:W3:Y:S04]  /*d140*/  LDL.LU R163, [R1+0x110] ;  /* 0x0001100001a37983 */ /* 0x000ee80000300800 */
[----:B------:R-:W3:Y:S04]  /*d150*/  LDL.LU R162, [R1+0x10c] ;  /* 0x00010c0001a27983 */ /* 0x000ee80000300800 */
[----:B------:R-:W3:Y:S01]  /*d160*/  LDL.LU R161, [R1+0x108] ;  /* 0x0001080001a17983 */ /* 0x000ee20000300800 */
[----:B0-----:R-:W-:-:S03]  /*d170*/  LOP3.LUT R2, R2, 0x7f, RZ, 0xc0, !PT ;  /* 0x0000007f02027812 */ /* 0x001fc600078ec0ff */
[----:B------:R-:W3:Y:S01]  /*d180*/  LDL.LU R160, [R1+0x104] ;  /* 0x0001040001a07983 */ /* 0x000ee20000300800 */
[----:B------:R-:W-:Y:S02]  /*d190*/  IMAD R87, R243, 0x2, R0 ;  /* 0x00000002f3577824 */ /* 0x000fe400078e0200 */
[----:B------:R-:W-:Y:S01]  /*d1a0*/  IMAD R2, R2, UR18, RZ ;  /* 0x0000001202027c24 */ /* 0x000fe2000f8e02ff */
[----:B------:R-:W3:Y:S01]  /*d1b0*/  LDL.LU R159, [R1+0x100] ;  /* 0x00010000019f7983 */ /* 0x000ee20000300800 */
[----:B------:R-:W-:-:S03]  /*d1c0*/  @!P0 IMAD.MOV R247, RZ, RZ, -R247 ;  /* 0x000000fffff78224 */ /* 0x000fc600078e0af7 */
[----:B------:R-:W3:Y:S01]  /*d1d0*/  LDL.LU R158, [R1+0xfc] ;  /* 0x0000fc00019e7983 */ /* 0x000ee20000300800 */
[----:B------:R-:W-:-:S03]  /*d1e0*/  SEL R24, R5, R242, !P3 ;  /* 0x000000f205187207 */ /* 0x000fc60005800000 */
[----:B------:R-:W3:Y:S01]  /*d1f0*/  LDL.LU R157, [R1+0xf8] ;  /* 0x0000f800019d7983 */ /* 0x000ee20000300800 */
[----:B------:R-:W-:-:S03]  /*d200*/  SEL R33, R5, R3, !P3 ;  /* 0x0000000305217207 */ /* 0x000fc60005800000 */
[----:B------:R-:W3:Y:S01]  /*d210*/  LDL.LU R156, [R1+0xf4] ;  /* 0x0000f400019c7983 */ /* 0x000ee20000300800 */
[C---:B------:R-:W-:Y:S02]  /*d220*/  SEL R26, R5.reuse, R244, !P3 ;  /* 0x000000f4051a7207 */ /* 0x040fe40005800000 */
[----:B------:R-:W-:Y:S01]  /*d230*/  IADD3 R3, P0, R2, UR4, RZ ;  /* 0x0000000402037c10 */ /* 0x000fe2000ff1e0ff */
[----:B------:R-:W3:Y:S01]  /*d240*/  LDL.LU R155, [R1+0xf0] ;  /* 0x0000f000019b7983 */ /* 0x000ee20000300800 */
[----:B------:R-:W-:Y:S01]  /*d250*/  SEL R31, R5, R250, !P3 ;  /* 0x000000fa051f7207 */ /* 0x000fe20005800000 */
[----:B------:R-:W-:Y:S02]  /*d260*/  ULDC UR4, c[0x0][0x240] ;  /* 0x0000900000047ab9 */ /* 0x000fe40000000800 */
[----:B------:R-:W3:Y:S01]  /*d270*/  LDL.LU R242, [R1+0xec] ;  /* 0x0000ec0001f27983 */ /* 0x000ee20000300800 */
[----:B------:R-:W-:-:S03]  /*d280*/  IMAD R88, R243, 0x2, R87 ;  /* 0x00000002f3587824 */ /* 0x000fc600078e0257 */
[----:B------:R-:W3:Y:S04]  /*d290*/  LDL.LU R244, [R1+0xe8] ;  /* 0x0000e80001f47983 */ /* 0x000ee80000300800 */
[----:B------:R-:W3:Y:S04]  /*d2a0*/  LDL.LU R250, [R1+0xe4] ;  /* 0x0000e40001fa7983 */ /* 0x000ee80000300800 */
[----:B------:R-:W3:Y:S01]  /*d2b0*/  LDL.LU R243, [R1+0xe0] ;  /* 0x0000e00001f37983 */ /* 0x000ee20000300800 */
[----:B----4-:R-:W-:-:S03]  /*d2c0*/  IMAD R74, R239, UR4, RZ ;  /* 0x00000004ef4a7c24 */ /* 0x010fc6000f8e02ff */
[----:B------:R-:W4:Y:S04]  /*d2d0*/  LDL.LU R239, [R1+0xdc] ;  /* 0x0000dc0001ef7983 */ /* 0x000f280000300800 */
[----:B------:R-:W4:Y:S01]  /*d2e0*/  LDL.LU R154, [R1+0xd8] ;  /* 0x0000d800019a7983 */ /* 0x000f220000300800 */
[----:B------:R-:W-:-:S03]  /*d2f0*/  IMAD R71, R238, UR4, RZ ;  /* 0x00000004ee477c24 */ /* 0x000fc6000f8e02ff */
[----:B------:R-:W4:Y:S01]  /*d300*/  LDL.LU R153, [R1+0xd4] ;  /* 0x0000d40001997983 */ /* 0x000f220000300800 */
[----:B------:R-:W-:-:S03]  /*d310*/  IMAD R68, R241, UR4, RZ ;  /* 0x00000004f1447c24 */ /* 0x000fc6000f8e02ff */
[----:B------:R-:W4:Y:S04]  /*d320*/  LDL.LU R152, [R1+0xd0] ;  /* 0x0000d00001987983 */ /* 0x000f280000300800 */
[----:B------:R-:W4:Y:S04]  /*d330*/  LDL.LU R237, [R1+0xcc] ;  /* 0x0000cc0001ed7983 */ /* 0x000f280000300800 */
[----:B------:R-:W4:Y:S04]  /*d340*/  LDL.LU R238, [R1+0xc8] ;  /* 0x0000c80001ee7983 */ /* 0x000f280000300800 */
[----:B------:R-:W4:Y:S01]  /*d350*/  LDL.LU R241, [R1+0xc4] ;  /* 0x0000c40001f17983 */ /* 0x000f220000300800 */
[----:B--2---:R-:W-:-:S03]  /*d360*/  IMAD R65, R245, UR4, RZ ;  /* 0x00000004f5417c24 */ /* 0x004fc6000f8e02ff */
[----:B------:R-:W2:Y:S01]  /*d370*/  LDL.LU R245, [R1+0xc0] ;  /* 0x0000c00001f57983 */ /* 0x000ea20000300800 */
[----:B---3--:R-:W-:-:S03]  /*d380*/  IMAD R63, R251, UR4, RZ ;  /* 0x00000004fb3f7c24 */ /* 0x008fc6000f8e02ff */
[----:B------:R-:W3:Y:S01]  /*d390*/  LDL.LU R251, [R1+0xbc] ;  /* 0x0000bc0001fb7983 */ /* 0x000ee20000300800 */
[----:B------:R-:W-:-:S03]  /*d3a0*/  IMAD R62, R252, UR4, RZ ;  /* 0x00000004fc3e7c24 */ /* 0x000fc6000f8e02ff */
[----:B------:R-:W3:Y:S01]  /*d3b0*/  LDL.LU R252, [R1+0xb8] ;  /* 0x0000b80001fc7983 */ /* 0x000ee20000300800 */
[C---:B------:R-:W-:Y:S02]  /*d3c0*/  SEL R14, R5.reuse, R48, !P3 ;  /* 0x00000030050e7207 */ /* 0x040fe40005800000 */
[C---:B------:R-:W-:Y:S02]  /*d3d0*/  SEL R15, R5.reuse, R47, !P3 ;  /* 0x0000002f050f7207 */ /* 0x040fe40005800000 */
[C---:B------:R-:W-:Y:S02]  /*d3e0*/  SEL R16, R5.reuse, R46, !P3 ;  /* 0x0000002e05107207 */ /* 0x040fe40005800000 */
[C---:B------:R-:W-:Y:S02]  /*d3f0*/  SEL R17, R5.reuse, R45, !P3 ;  /* 0x0000002d05117207 */ /* 0x040fe40005800000 */
[C---:B------:R-:W-:Y:S02]  /*d400*/  SEL R32, R5.reuse, R38, !P3 ;  /* 0x0000002605207207 */ /* 0x040fe40005800000 */
[----:B------:R-:W-:-:S02]  /*d410*/  SEL R34, R5, R37, !P3 ;  /* 0x0000002505227207 */ /* 0x000fc40005800000 */
[----:B------:R-:W-:Y:S01]  /*d420*/  SEL R35, R5, R36, !P3 ;  /* 0x0000002405237207 */ /* 0x000fe20005800000 */
[----:B------:R-:W-:Y:S02]  /*d430*/  IMAD R49, R242, UR4, RZ ;  /* 0x00000004f2317c24 */ /* 0x000fe4000f8e02ff */
[----:B------:R-:W3:Y:S01]  /*d440*/  LDL.LU R242, [R1+0xb4] ;  /* 0x0000b40001f27983 */ /* 0x000ee20000300800 */
[----:B------:R-:W-:-:S03]  /*d450*/  IMAD R48, R244, UR4, RZ ;  /* 0x00000004f4307c24 */ /* 0x000fc6000f8e02ff */
[----:B------:R-:W3:Y:S01]  /*d460*/  LDL.LU R244, [R1+0xb0] ;  /* 0x0000b00001f47983 */ /* 0x000ee20000300800 */
[----:B------:R-:W-:-:S03]  /*d470*/  IMAD R47, R250, UR4, RZ ;  /* 0x00000004fa2f7c24 */ /* 0x000fc6000f8e02ff */
[----:B------:R-:W3:Y:S01]  /*d480*/  LDL.LU R250, [R1+0xac] ;  /* 0x0000ac0001fa7983 */ /* 0x000ee20000300800 */
[----:B------:R-:W-:-:S03]  /*d490*/  IMAD R46, R243, UR4, RZ ;  /* 0x00000004f32e7c24 */ /* 0x000fc6000f8e02ff */
[----:B------:R-:W3:Y:S01]  /*d4a0*/  LDL.LU R243, [R1+0xa8] ;  /* 0x0000a80001f37983 */ /* 0x000ee20000300800 */
[----:B----4-:R-:W-:-:S03]  /*d4b0*/  IMAD R45, R239, UR4, RZ ;  /* 0x00000004ef2d7c24 */ /* 0x010fc6000f8e02ff */
[----:B------:R-:W4:Y:S01]  /*d4c0*/  LDL.LU R239, [R1+0xa4] ;  /* 0x0000a40001ef7983 */ /* 0x000f220000300800 */
[----:B--2---:R-:W-:-:S03]  /*d4d0*/  IMAD R38, R245, UR4, RZ ;  /* 0x00000004f5267c24 */ /* 0x004fc6000f8e02ff */
[----:B------:R-:W2:Y:S01]  /*d4e0*/  LDL.LU R245, [R1+0xa0] ;  /* 0x0000a00001f57983 */ /* 0x000ea20000300800 */
[----:B---3--:R-:W-:-:S03]  /*d4f0*/  IMAD R37, R251, UR4, RZ ;  /* 0x00000004fb257c24 */ /* 0x008fc6000f8e02ff */
[----:B------:R-:W3:Y:S01]  /*d500*/  LDL.LU R251, [R1+0x9c] ;  /* 0x00009c0001fb7983 */ /* 0x000ee20000300800 */
[----:B------:R-:W-:-:S03]  /*d510*/  IMAD R36, R252, UR4, RZ ;  /* 0x00000004fc247c24 */ /* 0x000fc6000f8e02ff */
[----:B------:R-:W3:Y:S01]  /*d520*/  LDL.LU R252, [R1+0x98] ;  /* 0x0000980001fc7983 */ /* 0x000ee20000300800 */
[----:B------:R-:W-:Y:S02]  /*d530*/  @!P1 IMAD.MOV R6, RZ, RZ, -R6 ;  /* 0x000000ffff069224 */ /* 0x000fe400078e0a06 */
[----:B------:R-:W-:Y:S02]  /*d540*/  @!P2 IMAD.MOV R4, RZ, RZ, -R4 ;  /* 0x000000ffff04a224 */ /* 0x000fe400078e0a04 */
[----:B------:R-:W-:Y:S02]  /*d550*/  @!P5 IMAD.MOV R249, RZ, RZ, -R249 ;  /* 0x000000fffff9d224 */ /* 0x000fe400078e0af9 */
[----:B------:R-:W-:Y:S02]  /*d560*/  @!P6 IMAD.MOV R246, RZ, RZ, -R246 ;  /* 0x000000fffff6e224 */ /* 0x000fe400078e0af6 */
[----:B------:R-:W-:Y:S02]  /*d570*/  @!P4 IMAD.MOV R248, RZ, RZ, -R248 ;  /* 0x000000fffff8c224 */ /* 0x000fe400078e0af8 */
[----:B------:R-:W-:Y:S01]  /*d580*/  IMAD R16, R16, UR4, RZ ;  /* 0x0000000410107c24 */ /* 0x000fe2000f8e02ff */
[----:B------:R-:W-:-:S02]  /*d590*/  SEL R23, R5, R39, !P3 ;  /* 0x0000002705177207 */ /* 0x000fc40005800000 */
[C---:B------:R-:W-:Y:S02]  /*d5a0*/  SEL R22, R5.reuse, R40, !P3 ;  /* 0x0000002805167207 */ /* 0x040fe40005800000 */
[C---:B------:R-:W-:Y:S01]  /*d5b0*/  SEL R21, R5.reuse, R41, !P3 ;  /* 0x0000002905157207 */ /* 0x040fe20005800000 */
[----:B------:R0:W-:Y:S01]  /*d5c0*/  STL [R1+0xb4c], R16 ;  /* 0x000b4c1001007387 */ /* 0x0001e20000100800 */
[C---:B------:R-:W-:Y:S02]  /*d5d0*/  SEL R20, R5.reuse, R42, !P3 ;  /* 0x0000002a05147207 */ /* 0x040fe40005800000 */
[C---:B------:R-:W-:Y:S02]  /*d5e0*/  SEL R19, R5.reuse, R43, !P3 ;  /* 0x0000002b05137207 */ /* 0x040fe40005800000 */
[C---:B------:R-:W-:Y:S02]  /*d5f0*/  SEL R18, R5.reuse, R44, !P3 ;  /* 0x0000002c05127207 */ /* 0x040fe40005800000 */
[----:B------:R-:W-:-:S02]  /*d600*/  SEL R96, R5, R96, !P3 ;  /* 0x0000006005607207 */ /* 0x000fc40005800000 */
[C---:B------:R-:W-:Y:S02]  /*d610*/  SEL R97, R5.reuse, R97, !P3 ;  /* 0x0000006105617207 */ /* 0x040fe40005800000 */
[C---:B------:R-:W-:Y:S02]  /*d620*/  SEL R98, R5.reuse, R98, !P3 ;  /* 0x0000006205627207 */ /* 0x040fe40005800000 */
        /* <DEDUP_REMOVED lines=136> */
[----:B------:R-:W-:Y:S01]  /*deb0*/  SEL R248, R5, R248, !P3 ;  /* 0x000000f805f87207 */ /* 0x000fe20005800000 */
[----:B------:R-:W-:Y:S01]  /*dec0*/  IMAD R59, R164, UR4, RZ ;  /* 0x00000004a43b7c24 */ /* 0x000fe2000f8e02ff */
[----:B------:R-:W3:Y:S01]  /*ded0*/  LDL.LU R5, [R1+0x94] ;  /* 0x0000940001057983 */ /* 0x000ee20000300800 */
[----:B------:R-:W-:-:S03]  /*dee0*/  IMAD R58, R163, UR4, RZ ;  /* 0x00000004a33a7c24 */ /* 0x000fc6000f8e02ff */
        /* <DEDUP_REMOVED lines=31> */
[----:B------:R-:W-:-:S03]  /*e0e0*/  IMAD R40, R238, UR4, RZ ;  /* 0x00000004ee287c24 */ /* 0x000fc6000f8e02ff */
[----:B------:R-:W4:Y:S01]  /*e0f0*/  LDL.LU R243, [R1+0x28] ;  /* 0x0000280001f37983 */ /* 0x000f220000300800 */
[----:B------:R-:W-:-:S03]  /*e100*/  IMAD R39, R241, UR4, RZ ;  /* 0x00000004f1277c24 */ /* 0x000fc6000f8e02ff */
[----:B------:R-:W4:Y:S01]  /*e110*/  LDL.LU R239, [R1+0x24] ;  /* 0x0000240001ef7983 */ /* 0x000f220000300800 */
[----:B------:R-:W-:-:S03]  /*e120*/  IMAD R60, R13, UR4, RZ ;  /* 0x000000040d3c7c24 */ /* 0x000fc6000f8e02ff */
[----:B------:R-:W4:Y:S01]  /*e130*/  LDL.LU R238, [R1+0x4] ;  /* 0x0000040001ee7983 */ /* 0x000f220000300800 */
[----:B------:R-:W-:-:S03]  /*e140*/  IMAD R13, R242, UR4, RZ ;  /* 0x00000004f20d7c24 */ /* 0x000fc6000f8e02ff */
[----:B------:R-:W4:Y:S01]  /*e150*/  LDL.LU R241, [R1+0x10] ;  /* 0x0000100001f17983 */ /* 0x000f220000300800 */
[----:B------:R-:W-:Y:S02]  /*e160*/  IMAD R61, R12, UR4, RZ ;  /* 0x000000040c3d7c24 */ /* 0x000fe4000f8e02ff */
[----:B------:R-:W-:Y:S01]  /*e170*/  IMAD R12, R244, UR4, RZ ;  /* 0x00000004f40c7c24 */ /* 0x000fe2000f8e02ff */
[----:B------:R-:W4:Y:S01]  /*e180*/  LDL.LU R242, [R1+0x1c] ;  /* 0x00001c0001f27983 */ /* 0x000f220000300800 */
[----:B--2---:R-:W-:-:S03]  /*e190*/  IMAD R8, R245, UR4, RZ ;  /* 0x00000004f5087c24 */ /* 0x004fc6000f8e02ff */
[----:B------:R-:W2:Y:S01]  /*e1a0*/  LDL.LU R244, [R1+0x20] ;  /* 0x0000200001f47983 */ /* 0x000ea20000300800 */
[----:B---3--:R-:W-:-:S03]  /*e1b0*/  IMAD R7, R251, UR4, RZ ;  /* 0x00000004fb077c24 */ /* 0x008fc6000f8e02ff */
[----:B------:R-:W3:Y:S01]  /*e1c0*/  LDL.LU R245, [R1+0x18] ;  /* 0x0000180001f57983 */ /* 0x000ee20000300800 */
[----:B------:R-:W-:-:S03]  /*e1d0*/  IMAD R6, R252, UR4, RZ ;  /* 0x00000004fc067c24 */ /* 0x000fc6000f8e02ff */
[----:B------:R-:W3:Y:S04]  /*e1e0*/  LDL.LU R251, [R1+0x14] ;  /* 0x0000140001fb7983 */ /* 0x000ee80000300800 */
[----:B------:R-:W3:Y:S04]  /*e1f0*/  LDL.LU R252, [R1+0xc] ;  /* 0x00000c0001fc7983 */ /* 0x000ee80000300800 */
[----:B0-----:R-:W3:Y:S04]  /*e200*/  LDL.LU R16, [R1+0x8] ;  /* 0x0000080001107983 */ /* 0x001ee80000300800 */
[----:B------:R-:W3:Y:S01]  /*e210*/  LDL.LU R0, [R1] ;  /* 0x0000000001007983 */ /* 0x000ee20000300800 */
[----:B------:R-:W-:Y:S01]  /*e220*/  LEA.HI.X.SX32 R2, R2, UR5, 0x1, P0 ;  /* 0x0000000502027c11 */ /* 0x000fe200080f0eff */
[----:B------:R-:W-:-:S02]  /*e230*/  IMAD R77, R164, UR4, RZ ;  /* 0x00000004a44d7c24 */ /* 0x000fc4000f8e02ff */
        /* <DEDUP_REMOVED lines=33> */
[----:B------:R-:W-:Y:S02]  /*e450*/  IMAD R238, R238, UR4, RZ ;  /* 0x00000004eeee7c24 */ /* 0x000fe4000f8e02ff */
[----:B------:R-:W-:-:S03]  /*e460*/  IMAD R241, R241, UR4, RZ ;  /* 0x00000004f1f17c24 */ /* 0x000fc6000f8e02ff */
[----:B------:R0:W-:Y:S01]  /*e470*/  STL [R1+0x4], R238 ;  /* 0x000004ee01007387 */ /* 0x0001e20000100800 */
[----:B------:R-:W-:Y:S02]  /*e480*/  IMAD R242, R242, UR4, RZ ;  /* 0x00000004f2f27c24 */ /* 0x000fe4000f8e02ff */
[----:B--2---:R-:W-:Y:S01]  /*e490*/  IMAD R244, R244, UR4, RZ ;  /* 0x00000004f4f47c24 */ /* 0x004fe2000f8e02ff */
[----:B0-----:R-:W2:Y:S01]  /*e4a0*/  LDL.LU R238, [R1+0xb68] ;  /* 0x000b680001ee7983 */ /* 0x001ea20000300800 */
[----:B---3--:R-:W-:-:S03]  /*e4b0*/  IMAD R245, R245, UR4, RZ ;  /* 0x00000004f5f57c24 */ /* 0x008fc6000f8e02ff */
[----:B------:R0:W-:Y:S01]  /*e4c0*/  STL [R1+0x10], R241 ;  /* 0x000010f101007387 */ /* 0x0001e20000100800 */
[----:B------:R-:W-:Y:S02]  /*e4d0*/  IMAD R251, R251, UR4, RZ ;  /* 0x00000004fbfb7c24 */ /* 0x000fe4000f8e02ff */
[----:B------:R-:W-:Y:S01]  /*e4e0*/  IMAD R252, R252, UR4, RZ ;  /* 0x00000004fcfc7c24 */ /* 0x000fe2000f8e02ff */
[----:B0-----:R-:W3:Y:S04]  /*e4f0*/  LDL.LU R241, [R1+0xb64] ;  /* 0x000b640001f17983 */ /* 0x001ee80000300800 */
[----:B------:R0:W-:Y:S01]  /*e500*/  STL [R1+0x1c], R242 ;  /* 0x00001cf201007387 */ /* 0x0001e20000100800 */
[----:B------:R-:W-:-:S03]  /*e510*/  IMAD R16, R16, UR4, RZ ;  /* 0x0000000410107c24 */ /* 0x000fc6000f8e02ff */
[----:B0-----:R-:W2:Y:S04]  /*e520*/  LDL.LU R242, [R1+0xb60] ;  /* 0x000b600001f27983 */ /* 0x001ea80000300800 */
[----:B------:R0:W-:Y:S04]  /*e530*/  STL [R1+0x20], R244 ;  /* 0x000020f401007387 */ /* 0x0001e80000100800 */
[----:B0-----:R-:W3:Y:S04]  /*e540*/  LDL.LU R244, [R1+0xb5c] ;  /* 0x000b5c0001f47983 */ /* 0x001ee80000300800 */
[----:B------:R0:W-:Y:S04]  /*e550*/  STL [R1+0x18], R245 ;  /* 0x000018f501007387 */ /* 0x0001e80000100800 */
[----:B0-----:R-:W2:Y:S04]  /*e560*/  LDL.LU R245, [R1+0xb58] ;  /* 0x000b580001f57983 */ /* 0x001ea80000300800 */
[----:B------:R0:W-:Y:S04]  /*e570*/  STL [R1+0x14], R251 ;  /* 0x000014fb01007387 */ /* 0x0001e80000100800 */
[----:B0-----:R-:W3:Y:S04]  /*e580*/  LDL.LU R251, [R1+0xb54] ;  /* 0x000b540001fb7983 */ /* 0x001ee80000300800 */
[----:B------:R0:W-:Y:S04]  /*e590*/  STL [R1+0xc], R252 ;  /* 0x00000cfc01007387 */ /* 0x0001e80000100800 */
[----:B0-----:R-:W2:Y:S04]  /*e5a0*/  LDL.LU R252, [R1+0xb50] ;  /* 0x000b500001fc7983 */ /* 0x001ea80000300800 */
[----:B------:R0:W-:Y:S02]  /*e5b0*/  STL [R1+0x8], R16 ;  /* 0x0000081001007387 */ /* 0x0001e40000100800 */
[----:B0-----:R-:W-:-:S05]  /*e5c0*/  IADD3 R16, P3, R74, R3, RZ ;  /* 0x000000034a107210 */ /* 0x001fca0007f7e0ff */
        /* <DEDUP_REMOVED lines=13> */
[----:B0-----:R-:W-:-:S05]  /*e6a0*/  LEA.HI.X.SX32 R16, R74, R2, 0x1, P3 ;  /* 0x000000024a107211 */ /* 0x001fca00018f0eff */
        /* <DEDUP_REMOVED lines=96> */
[----:B------:R0:W-:Y:S01]  /*ecb0*/  STL [R1+0x11c], R16 ;  /* 0x00011c1001007387 */ /* 0x0001e20000100800 */
[----:B------:R-:W-:Y:S01]  /*ecc0*/  IMAD R35, R35, UR4, RZ ;  /* 0x0000000423237c24 */ /* 0x000fe2000f8e02ff */
        /* <DEDUP_REMOVED lines=48> */
[----:B------:R0:W-:Y:S02]  /*efd0*/  STL [R1+0x16c], R16 ;  /* 0x00016c1001007387 */ /* 0x0001e40000100800 */
[----:B0-----:R-:W-:-:S05]  /*efe0*/  IADD3 R16, P5, R17, R3, RZ ;  /* 0x0000000311107210 */ /* 0x001fca0007fbe0ff */
[----:B------:R0:W-:Y:S04]  /*eff0*/  STL [R1+0x1a8], R16 ;  /* 0x0001a81001007387 */ /* 0x0001e80000100800 */
[----:B0-----:R-:W4:Y:S01]  /*f000*/  LDL.LU R16, [R1+0xb4c] ;  /* 0x000b4c0001107983 */ /* 0x001f220000300800 */
[-C--:B------:R-:W-:Y:S01]  /*f010*/  LEA.HI.X.SX32 R23, R23, R2.reuse, 0x1, P3 ;  /* 0x0000000217177211 */ /* 0x080fe200018f0eff */
[----:B------:R-:W-:Y:S01]  /*f020*/  IMAD R15, R15, UR4, RZ ;  /* 0x000000040f0f7c24 */ /* 0x000fe2000f8e02ff */
[----:B------:R-:W-:-:S03]  /*f030*/  LEA.HI.X.SX32 R22, R22, R2, 0x1, P2 ;  /* 0x0000000216167211 */ /* 0x000fc600010f0eff */
[----:B------:R4:W-:Y:S01]  /*f040*/  STL [R1+0x174], R23 ;  /* 0x0001741701007387 */ /* 0x0009e20000100800 */
[----:B------:R-:W-:Y:S01]  /*f050*/  IMAD R14, R14, UR4, RZ ;  /* 0x000000040e0e7c24 */ /* 0x000fe2000f8e02ff */
[-C--:B------:R-:W-:Y:S02]  /*f060*/  LEA.HI.X.SX32 R20, R20, R2.reuse, 0x1, P0 ;  /* 0x0000000214147211 */ /* 0x080fe400000f0eff */
[----:B------:R-:W-:Y:S01]  /*f070*/  LEA.HI.X.SX32 R17, R17, R2, 0x1, P5 ;  /* 0x0000000211117211 */ /* 0x000fe200028f0eff */
[----:B------:R-:W-:Y:S02]  /*f080*/  IMAD R5, R5, UR4, RZ ;  /* 0x0000000405057c24 */ /* 0x000fe4000f8e02ff */
[----:B------:R-:W-:Y:S01]  /*f090*/  IMAD R4, R4, UR4, RZ ;  /* 0x0000000404047c24 */ /* 0x000fe2000f8e02ff */
[----:B----4-:R-:W-:-:S05]  /*f0a0*/  IADD3 R23, P3, R16, R3, RZ ;  /* 0x0000000310177210 */ /* 0x010fca0007f7e0ff */
[----:B------:R0:W-:Y:S04]  /*f0b0*/  STL [R1+0x1b0], R23 ;  /* 0x0001b01701007387 */ /* 0x0001e80000100800 */
[----:B------:R1:W-:Y:S01]  /*f0c0*/  STL [R1+0x17c], R22 ;  /* 0x00017c1601007387 */ /* 0x0003e20000100800 */
[-C--:B0-----:R-:W-:Y:S02]  /*f0d0*/  IADD3 R23, P2, R15, R3.reuse, RZ ;  /* 0x000000030f177210 */ /* 0x081fe40007f5e0ff */
[----:B-1----:R-:W-:Y:S02]  /*f0e0*/  LEA.HI.X.SX32 R22, R21, R2, 0x1, P1 ;  /* 0x0000000215167211 */ /* 0x002fe400008f0eff */
[-C--:B------:R-:W-:Y:S01]  /*f0f0*/  IADD3 R21, P1, R14, R3.reuse, RZ ;  /* 0x000000030e157210 */ /* 0x080fe20007f3e0ff */
[----:B------:R-:W-:Y:S04]  /*f100*/  STL [R1+0x1b8], R23 ;  /* 0x0001b81701007387 */ /* 0x000fe80000100800 */
[----:B------:R0:W-:Y:S04]  /*f110*/  STL [R1+0x184], R22 ;  /* 0x0001841601007387 */ /* 0x0001e80000100800 */
[----:B------:R1:W-:Y:S04]  /*f120*/  STL [R1+0x1c0], R21 ;  /* 0x0001c01501007387 */ /* 0x0003e80000100800 */
[----:B------:R4:W-:Y:S01]  /*f130*/  STL [R1+0x18c], R20 ;  /* 0x00018c1401007387 */ /* 0x0009e20000100800 */
[----:B0-----:R-:W-:-:S02]  /*f140*/  IADD3 R22, P0, R13, R3, RZ ;  /* 0x000000030d167210 */ /* 0x001fc40007f1e0ff */
[-C--:B-1----:R-:W-:Y:S02]  /*f150*/  LEA.HI.X.SX32 R21, R19, R2.reuse, 0x1, P4 ;  /* 0x0000000213157211 */ /* 0x082fe400020f0eff */
[----:B------:R-:W-:Y:S02]  /*f160*/  LEA.HI.X.SX32 R19, R18, R2, 0x1, P6 ;  /* 0x0000000212137211 */ /* 0x000fe400030f0eff */
[-C--:B----4-:R-:W-:Y:S01]  /*f170*/  IADD3 R20, P4, R12, R3.reuse, RZ ;  /* 0x000000030c147210 */ /* 0x090fe20007f9e0ff */
[----:B------:R-:W-:Y:S01]  /*f180*/  STL [R1+0x1c8], R22 ;  /* 0x0001c81601007387 */ /* 0x000fe20000100800 */
[----:B------:R-:W-:-:S03]  /*f190*/  IADD3 R18, P6, R11, R3, RZ ;  /* 0x000000030b127210 */ /* 0x000fc60007fde0ff */
[----:B------:R-:W-:Y:S04]  /*f1a0*/  STL [R1+0x194], R21 ;  /* 0x0001941501007387 */ /* 0x000fe80000100800 */
[----:B------:R-:W-:Y:S04]  /*f1b0*/  STL [R1+0x1d0], R20 ;  /* 0x0001d01401007387 */ /* 0x000fe80000100800 */
[----:B------:R0:W-:Y:S04]  /*f1c0*/  STL [R1+0x19c], R19 ;  /* 0x00019c1301007387 */ /* 0x0001e80000100800 */
[----:B------:R1:W-:Y:S04]  /*f1d0*/  STL [R1+0x1d8], R18 ;  /* 0x0001d81201007387 */ /* 0x0003e80000100800 */
[----:B------:R4:W-:Y:S01]  /*f1e0*/  STL [R1+0x1a4], R17 ;  /* 0x0001a41101007387 */ /* 0x0009e20000100800 */
[----:B0-----:R-:W-:-:S02]  /*f1f0*/  IADD3 R19, P5, R10, R3, RZ ;  /* 0x000000030a137210 */ /* 0x001fc40007fbe0ff */
[-C--:B-1----:R-:W-:Y:S02]  /*f200*/  LEA.HI.X.SX32 R18, R16, R2.reuse, 0x1, P3 ;  /* 0x0000000210127211 */ /* 0x082fe400018f0eff */
[-C--:B------:R-:W-:Y:S02]  /*f210*/  LEA.HI.X.SX32 R16, R15, R2.reuse, 0x1, P2 ;  /* 0x000000020f107211 */ /* 0x080fe400010f0eff */
[-C--:B----4-:R-:W-:Y:S01]  /*f220*/  IADD3 R17, P3, R9, R3.reuse, RZ ;  /* 0x0000000309117210 */ /* 0x090fe20007f7e0ff */
[----:B------:R-:W-:Y:S01]  /*f230*/  STL [R1+0x1e0], R19 ;  /* 0x0001e01301007387 */ /* 0x000fe20000100800 */
[-C--:B------:R-:W-:Y:S02]  /*f240*/  IADD3 R15, P2, R8, R3.reuse, RZ ;  /* 0x00000003080f7210 */ /* 0x080fe40007f5e0ff */
[----:B------:R-:W-:Y:S01]  /*f250*/  LEA.HI.X.SX32 R14, R14, R2, 0x1, P1 ;  /* 0x000000020e0e7211 */ /* 0x000fe200008f0eff */
        /* <DEDUP_REMOVED lines=35> */
[----:B------:R-:W-:Y:S01]  /*f490*/  STL [R1+0x1f4], R9 ;  /* 0x0001f40901007387 */ /* 0x000fe20000100800 */
[----:B------:R-:W-:-:S03]  /*f4a0*/  LEA.HI.X.SX32 R5, R5, R2, 0x1, P4 ;  /* 0x0000000205057211 */ /* 0x000fc600020f0eff */
[----:B------:R-:W-:Y:S04]  /*f4b0*/  STL [R1+0x230], R8 ;  /* 0x0002300801007387 */ /* 0x000fe80000100800 */
[----:B------:R0:W-:Y:S04]  /*f4c0*/  STL [R1+0x1fc], R7 ;  /* 0x0001fc0701007387 */ /* 0x0001e80000100800 */
[----:B------:R1:W-:Y:S01]  /*f4d0*/  STL [R1+0x238], R6 ;  /* 0x0002380601007387 */ /* 0x0003e20000100800 */
[----:B0-----:R-:W-:-:S03]  /*f4e0*/  IADD3 R7, P4, R82, R3, RZ ;  /* 0x0000000352077210 */ /* 0x001fc60007f9e0ff */
[----:B------:R0:W-:Y:S01]  /*f4f0*/  STL [R1+0x204], R5 ;  /* 0x0002040501007387 */ /* 0x0001e20000100800 */
[----:B-1----:R-:W-:-:S03]  /*f500*/  LEA.HI.X.SX32 R6, R4, R2, 0x1, P6 ;  /* 0x0000000204067211 */ /* 0x002fc600030f0eff */
[----:B------:R-:W-:Y:S01]  /*f510*/  STL [R1+0x240], R7 ;  /* 0x0002400701007387 */ /* 0x000fe20000100800 */
[----:B------:R-:W-:-:S03]  /*f520*/  LEA.HI.X.SX32 R4, R77, R2, 0x1, P5 ;  /* 0x000000024d047211 */ /* 0x000fc600028f0eff */
[----:B------:R1:W-:Y:S01]  /*f530*/  STL [R1+0x20c], R6 ;  /* 0x00020c0601007387 */ /* 0x0003e20000100800 */
[----:B0-----:R-:W-:-:S05]  /*f540*/  IADD3 R5, P6, R83, R3, RZ ;  /* 0x0000000353057210 */ /* 0x001fca0007fde0ff */
[----:B------:R0:W-:Y:S01]  /*f550*/  STL [R1+0x248], R5 ;  /* 0x0002480501007387 */ /* 0x0001e20000100800 */
[----:B-1----:R-:W-:-:S03]  /*f560*/  IADD3 R6, P5, R84, R3, RZ ;  /* 0x0000000354067210 */ /* 0x002fc60007fbe0ff */
[----:B------:R1:W-:Y:S04]  /*f570*/  STL [R1+0x214], R4 ;  /* 0x0002140401007387 */ /* 0x0003e80000100800 */
[----:B------:R-:W-:Y:S01]  /*f580*/  STL [R1+0x250], R6 ;  /* 0x0002500601007387 */ /* 0x000fe20000100800 */
[----:B0-----:R-:W-:-:S03]  /*f590*/  LEA.HI.X.SX32 R5, R78, R2, 0x1, P3 ;  /* 0x000000024e057211 */ /* 0x001fc600018f0eff */
[----:B------:R-:W4:Y:S01]  /*f5a0*/  LDL.LU R16, [R1+0x4] ;  /* 0x0000040001107983 */ /* 0x000f220000300800 */
[----:B-1----:R-:W-:-:S03]  /*f5b0*/  IADD3 R4, P3, R85, R3, RZ ;  /* 0x0000000355047210 */ /* 0x002fc60007f7e0ff */
[----:B------:R0:W-:Y:S04]  /*f5c0*/  STL [R1+0x21c], R5 ;  /* 0x00021c0501007387 */ /* 0x0001e80000100800 */
[----:B------:R1:W-:Y:S04]  /*f5d0*/  STL [R1+0x258], R4 ;  /* 0x0002580401007387 */ /* 0x0003e80000100800 */
[----:B------:R-:W4:Y:S01]  /*f5e0*/  LDL.LU R17, [R1+0x10] ;  /* 0x0000100001117983 */ /* 0x000f220000300800 */
[----:B0-----:R-:W-:Y:S02]  /*f5f0*/  LEA.HI.X.SX32 R5, R79, R2, 0x1, P2 ;  /* 0x000000024f057211 */ /* 0x001fe400010f0eff */
[----:B-1----:R-:W-:-:S03]  /*f600*/  IADD3 R4, P2, R86, R3, RZ ;  /* 0x0000000356047210 */ /* 0x002fc60007f5e0ff */
[----:B------:R0:W-:Y:S04]  /*f610*/  STL [R1+0x224], R5 ;  /* 0x0002240501007387 */ /* 0x0001e80000100800 */
[----:B------:R-:W4:Y:S04]  /*f620*/  LDL.LU R18, [R1+0x1c] ;  /* 0x00001c0001127983 */ /* 0x000f280000300800 */
[----:B------:R1:W-:Y:S01]  /*f630*/  STL [R1+0x260], R4 ;  /* 0x0002600401007387 */ /* 0x0003e20000100800 */
[----:B0-----:R-:W-:-:S03]  /*f640*/  LEA.HI.X.SX32 R5, R80, R2, 0x1, P1 ;  /* 0x0000000250057211 */ /* 0x001fc600008f0eff */
[----:B------:R-:W4:Y:S04]  /*f650*/  LDL.LU R19, [R1+0x20] ;  /* 0x0000200001137983 */ /* 0x000f280000300800 */
[----:B------:R0:W-:Y:S01]  /*f660*/  STL [R1+0x22c], R5 ;  /* 0x00022c0501007387 */ /* 0x0001e20000100800 */
[----:B-1----:R-:W-:-:S03]  /*f670*/  IADD3 R4, P1, R89, R3, RZ ;  /* 0x0000000359047210 */ /* 0x002fc60007f3e0ff */
[----:B------:R-:W4:Y:S01]  /*f680*/  LDL.LU R20, [R1+0x18] ;  /* 0x0000180001147983 */ /* 0x000f220000300800 */
[----:B0-----:R-:W-:-:S03]  /*f690*/  LEA.HI.X.SX32 R5, R81, R2, 0x1, P0 ;  /* 0x0000000251057211 */ /* 0x001fc600000f0eff */
[----:B------:R0:W-:Y:S04]  /*f6a0*/  STL [R1+0x268], R4 ;  /* 0x0002680401007387 */ /* 0x0001e80000100800 */
[----:B------:R-:W4:Y:S04]  /*f6b0*/  LDL.LU R21, [R1+0x14] ;  /* 0x0000140001157983 */ /* 0x000f280000300800 */
[----:B------:R1:W-:Y:S01]  /*f6c0*/  STL [R1+0x234], R5 ;  /* 0x0002340501007387 */ /* 0x0003e20000100800 */
[----:B0-----:R-:W-:-:S03]  /*f6d0*/  IADD3 R4, P0, R90, R3, RZ ;  /* 0x000000035a047210 */ /* 0x001fc60007f1e0ff */
[----:B------:R-:W4:Y:S04]  /*f6e0*/  LDL.LU R22, [R1+0xc] ;  /* 0x00000c0001167983 */ /* 0x000f280000300800 */
[----:B------:R0:W-:Y:S04]  /*f6f0*/  STL [R1+0x270], R4 ;  /* 0x0002700401007387 */ /* 0x0001e80000100800 */
[----:B------:R-:W4:Y:S01]  /*f700*/  LDL.LU R23, [R1+0x8] ;  /* 0x0000080001177983 */ /* 0x000f220000300800 */
[-C--:B-1----:R-:W-:Y:S02]  /*f710*/  LEA.HI.X.SX32 R5, R82, R2.reuse, 0x1, P4 ;  /* 0x0000000252057211 */ /* 0x082fe400020f0eff */
[----:B------:R-:W-:-:S02]  /*f720*/  LEA.HI.X.SX32 R6, R83, R2, 0x1, P6 ;  /* 0x0000000253067211 */ /* 0x000fc400030f0eff */
[-C--:B0-----:R-:W-:Y:S01]  /*f730*/  IADD3 R4, P4, R91, R3.reuse, RZ ;  /* 0x000000035b047210 */ /* 0x081fe20007f9e0ff */
[----:B------:R0:W-:Y:S04]  /*f740*/  STL [R1+0x23c], R5 ;  /* 0x00023c0501007387 */ /* 0x0001e80000100800 */
[----:B------:R1:W-:Y:S04]  /*f750*/  STL [R1+0x278], R4 ;  /* 0x0002780401007387 */ /* 0x0003e80000100800 */
[----:B------:R3:W-:Y:S01]  /*f760*/  STL [R1+0x244], R6 ;  /* 0x0002440601007387 */ /* 0x0007e20000100800 */
[----:B0-----:R-:W-:-:S02]  /*f770*/  IADD3 R5, P6, R92, R3, RZ ;  /* 0x000000035c057210 */ /* 0x001fc40007fde0ff */
[----:B-1----:R-:W-:-:S03]  /*f780*/  LEA.HI.X.SX32 R4, R84, R2, 0x1, P5 ;  /* 0x0000000254047211 */ /* 0x002fc600028f0eff */
[----:B------:R0:W-:Y:S01]  /*f790*/  STL [R1+0x280], R5 ;  /* 0x0002800501007387 */ /* 0x0001e20000100800 */
[----:B---3--:R-:W-:-:S03]  /*f7a0*/  IADD3 R6, P5, R93, R3, RZ ;  /* 0x000000035d067210 */ /* 0x008fc60007fbe0ff */
[----:B------:R1:W-:Y:S01]  /*f7b0*/  STL [R1+0x24c], R4 ;  /* 0x00024c0401007387 */ /* 0x0003e20000100800 */
[----:B------:R-:W-:-:S03]  /*f7c0*/  IMAD R239, R239, UR4, RZ ;  /* 0x00000004efef7c24 */ /* 0x000fc6000f8e02ff */
[----:B------:R3:W-:Y:S01]  /*f7d0*/  STL [R1+0x288], R6 ;  /* 0x0002880601007387 */ /* 0x0007e20000100800 */
[----:B0-----:R-:W-:Y:S02]  /*f7e0*/  LEA.HI.X.SX32 R5, R85, R2, 0x1, P3 ;  /* 0x0000000255057211 */ /* 0x001fe400018f0eff */
[----:B-1----:R-:W-:-:S03]  /*f7f0*/  IADD3 R4, P3, R94, R3, RZ ;  /* 0x000000035e047210 */ /* 0x002fc60007f7e0ff */
[----:B------:R0:W-:Y:S01]  /*f800*/  STL [R1+0x254], R5 ;  /* 0x0002540501007387 */ /* 0x0001e20000100800 */
[----:B---3--:R-:W-:-:S03]  /*f810*/  LEA.HI.X.SX32 R6, R86, R2, 0x1, P2 ;  /* 0x0000000256067211 */ /* 0x008fc600010f0eff */
[----:B------:R1:W-:Y:S01]  /*f820*/  STL [R1+0x290], R4 ;  /* 0x0002900401007387 */ /* 0x0003e20000100800 */
[----:B------:R-:W-:-:S03]  /*f830*/  IMAD R243, R243, UR4, RZ ;  /* 0x00000004f3f37c24 */ /* 0x000fc6000f8e02ff */
[----:B------:R3:W-:Y:S01]  /*f840*/  STL [R1+0x25c], R6 ;  /* 0x00025c0601007387 */ /* 0x0007e20000100800 */
[----:B0-----:R-:W-:Y:S02]  /*f850*/  IADD3 R5, P2, R95, R3, RZ ;  /* 0x000000035f057210 */ /* 0x001fe40007f5e0ff */
        /* <DEDUP_REMOVED lines=10> */
[----:B------:R1:W-:Y:S04]  /*f900*/  STL [R1+0x2a8], R4 ;  /* 0x0002a80401007387 */ /* 0x0003e80000100800 */
[----:B------:R-:W-:Y:S01]  /*f910*/  STL [R1+0x274], R6 ;  /* 0x0002740601007387 */ /* 0x000fe20000100800 */
[----:B0-----:R-:W-:Y:S02]  /*f920*/  IADD3 R5, P4, R250, R3, RZ ;  /* 0x00000003fa057210 */ /* 0x001fe40007f9e0ff */
[----:B-1----:R-:W-:-:S03]  /*f930*/  LEA.HI.X.SX32 R4, R92, R2, 0x1, P6 ;  /* 0x000000025c047211 */ /* 0x002fc600030f0eff */
[----:B------:R0:W-:Y:S04]  /*f940*/  STL [R1+0x2b0], R5 ;  /* 0x0002b00501007387 */ /* 0x0001e80000100800 */
[----:B------:R1:W-:Y:S01]  /*f950*/  STL [R1+0x27c], R4 ;  /* 0x00027c0401007387 */ /* 0x0003e20000100800 */
[----:B0-----:R-:W-:Y:S01]  /*f960*/  LEA.HI.X.SX32 R5, R93, R2, 0x1, P5 ;  /* 0x000000025d057211 */ /* 0x001fe200028f0eff */
[----:B------:R-:W-:Y:S02]  /*f970*/  IMAD R0, R0, UR4, RZ ;  /* 0x0000000400007c24 */ /* 0x000fe4000f8e02ff */
[----:B--2---:R-:W-:Y:S02]  /*f980*/  IMAD R252, R252, UR4, RZ ;  /* 0x00000004fcfc7c24 */ /* 0x004fe4000f8e02ff */
[----:B------:R-:W-:-:S02]  /*f990*/  IMAD R251, R251, UR4, RZ ;  /* 0x00000004fbfb7c24 */ /* 0x000fc4000f8e02ff */
[----:B------:R-:W-:Y:S02]  /*f9a0*/  IMAD R245, R245, UR4, RZ ;  /* 0x00000004f5f57c24 */ /* 0x000fe4000f8e02ff */
[----:B------:R-:W-:Y:S02]  /*f9b0*/  IMAD R244, R244, UR4, RZ ;  /* 0x00000004f4f47c24 */ /* 0x000fe4000f8e02ff */
[----:B------:R-:W-:Y:S02]  /*f9c0*/  IMAD R242, R242, UR4, RZ ;  /* 0x00000004f2f27c24 */ /* 0x000fe4000f8e02ff */
[----:B------:R-:W-:Y:S02]  /*f9d0*/  IMAD R241, R241, UR4, RZ ;  /* 0x00000004f1f17c24 */ /* 0x000fe4000f8e02ff */
[----:B------:R-:W-:Y:S02]  /*f9e0*/  IMAD R238, R238, UR4, RZ ;  /* 0x00000004eeee7c24 */ /* 0x000fe4000f8e02ff */
        /* <DEDUP_REMOVED lines=11> */
[----:B------:R-:W-:Y:S01]  /*faa0*/  IMAD R106, R106, UR4, RZ ;  /* 0x000000046a6a7c24 */ /* 0x000fe2000f8e02ff */
[----:B----4-:R-:W-:-:S05]  /*fab0*/  IADD3 R6, P6, R16, R3, RZ ;  /* 0x0000000310067210 */ /* 0x010fca0007fde0ff */
[----:B------:R0:W-:Y:S01]  /*fac0*/  STL [R1+0x2b8], R6 ;  /* 0x0002b80601007387 */ /* 0x0001e20000100800 */
[-C--:B-1----:R-:W-:Y:S02]  /*fad0*/  IADD3 R4, P5, R17, R3.reuse, RZ ;  /* 0x0000000311047210 */ /* 0x082fe40007fbe0ff */
[----:B0-----:R-:W-:Y:S01]  /*fae0*/  LEA.HI.X.SX32 R6, R94, R2, 0x1, P3 ;  /* 0x000000025e067211 */ /* 0x001fe200018f0eff */
[----:B------:R0:W-:Y:S04]  /*faf0*/  STL [R1+0x284], R5 ;  /* 0x0002840501007387 */ /* 0x0001e80000100800 */
[----:B------:R1:W-:Y:S04]  /*fb00*/  STL [R1+0x2c0], R4 ;  /* 0x0002c00401007387 */ /* 0x0003e80000100800 */
[----:B------:R2:W-:Y:S01]  /*fb10*/  STL [R1+0x28c], R6 ;  /* 0x00028c0601007387 */ /* 0x0005e20000100800 */
[----:B0-----:R-:W-:-:S02]  /*fb20*/  IADD3 R5, P3, R18, R3, RZ ;  /* 0x0000000312057210 */ /* 0x001fc40007f7e0ff */
[----:B-1----:R-:W-:-:S03]  /*fb30*/  LEA.HI.X.SX32 R4, R95, R2, 0x1, P2 ;  /* 0x000000025f047211 */ /* 0x002fc600010f0eff */
[----:B------:R0:W-:Y:S01]  /*fb40*/  STL [R1+0x2c8], R5 ;  /* 0x0002c80501007387 */ /* 0x0001e20000100800 */
[----:B--2---:R-:W-:-:S03]  /*fb50*/  IADD3 R6, P2, R19, R3, RZ ;  /* 0x0000000313067210 */ /* 0x004fc60007f5e0ff */
[----:B------:R1:W-:Y:S04]  /*fb60*/  STL [R1+0x294], R4 ;  /* 0x0002940401007387 */ /* 0x0003e80000100800 */
[----:B------:R2:W-:Y:S01]  /*fb70*/  STL [R1+0x2d0], R6 ;  /* 0x0002d00601007387 */ /* 0x0005e20000100800 */
[----:B0-----:R-:W-:Y:S02]  /*fb80*/  LEA.HI.X.SX32 R5, R239, R2, 0x1, P1 ;  /* 0x00000002ef057211 */ /* 0x001fe400008f0eff */
[----:B-1----:R-:W-:-:S03]  /*fb90*/  IADD3 R4, P1, R20, R3, RZ ;  /* 0x0000000314047210 */ /* 0x002fc60007f3e0ff */
[----:B------:R0:W-:Y:S01]  /*fba0*/  STL [R1+0x29c], R5 ;  /* 0x00029c0501007387 */ /* 0x0001e20000100800 */
[----:B--2---:R-:W-:-:S03]  /*fbb0*/  LEA.HI.X.SX32 R6, R243, R2, 0x1, P0 ;  /* 0x00000002f3067211 */ /* 0x004fc600000f0eff */
[----:B------:R1:W-:Y:S04]  /*fbc0*/  STL [R1+0x2d8], R4 ;  /* 0x0002d80401007387 */ /* 0x0003e80000100800 */
[----:B------:R2:W-:Y:S01]  /*fbd0*/  STL [R1+0x2a4], R6 ;  /* 0x0002a40601007387 */ /* 0x0005e20000100800 */
[----:B0-----:R-:W-:Y:S02]  /*fbe0*/  IADD3 R5, P0, R21, R3, RZ ;  /* 0x0000000315057210 */ /* 0x001fe40007f1e0ff */
        /* <DEDUP_REMOVED lines=35> */
[-C--:B0-----:R-:W-:Y:S02]  /*fe20*/  IADD3 R5, P6, R241, R3.reuse, RZ ;  /* 0x00000003f1057210 */ /* 0x081fe40007fde0ff */
[----:B-1----:R-:W-:Y:S02]  /*fe30*/  LEA.HI.X.SX32 R4, R0, R2, 0x1, P5 ;  /* 0x0000000200047211 */ /* 0x002fe400028f0eff */
[----:B------:R-:W3:Y:S01]  /*fe40*/  LDL.LU R0, [R1+0xb48] ;  /* 0x000b480001007983 */ /* 0x000ee20000300800 */
[----:B--2---:R-:W-:-:S03]  /*fe50*/  IADD3 R6, P5, R238, R3, RZ ;  /* 0x00000003ee067210 */ /* 0x004fc60007fbe0ff */
[----:B------:R0:W-:Y:S04]  /*fe60*/  STL [R1+0x328], R5 ;  /* 0x0003280501007387 */ /* 0x0001e80000100800 */
        /* <DEDUP_REMOVED lines=42> */
[----:B------:R1:W-:Y:S01]  /*10110*/  STL [R1+0x380], R4 ;  /* 0x0003800401007387 */ /* 0x0003e20000100800 */
[----:B------:R-:W-:-:S03]  /*10120*/  IMAD R107, R107, UR4, RZ ;  /* 0x000000046b6b7c24 */ /* 0x000fc6000f8e02ff */
[----:B------:R2:W-:Y:S01]  /*10130*/  STL [R1+0x34c], R6 ;  /* 0x00034c0601007387 */ /* 0x0005e20000100800 */
[----:B0-----:R-:W-:Y:S02]  /*10140*/  IADD3 R5, P0, R105, R3, RZ ;  /* 0x0000000369057210 */ /* 0x001fe40007f1e0ff */
[----:B-1----:R-:W-:-:S03]  /*10150*/  LEA.HI.X.SX32 R4, R99, R2, 0x1, P4 ;  /* 0x0000000263047211 */ /* 0x002fc600020f0eff */
[----:B------:R0:W-:Y:S01]  /*10160*/  STL [R1+0x388], R5 ;  /* 0x0003880501007387 */ /* 0x0001e20000100800 */
[----:B--2---:R-:W-:-:S03]  /*10170*/  IADD3 R6, P4, R106, R3, RZ ;  /* 0x000000036a067210 */ /* 0x004fc60007f9e0ff */
[----:B------:R1:W-:Y:S01]  /*10180*/  STL [R1+0x354], R4 ;  /* 0x0003540401007387 */ /* 0x0003e20000100800 */
[----:B------:R-:W-:-:S03]  /*10190*/  IMAD R108, R108, UR4, RZ ;  /* 0x000000046c6c7c24 */ /* 0x000fc6000f8e02ff */
[----:B------:R2:W-:Y:S01]  /*101a0*/  STL [R1+0x390], R6 ;  /* 0x0003900601007387 */ /* 0x0005e20000100800 */
[----:B0-----:R-:W-:Y:S01]  /*101b0*/  LEA.HI.X.SX32 R5, R100, R2, 0x1, P6 ;  /* 0x0000000264057211 */ /* 0x001fe200030f0eff */
[----:B------:R-:W-:Y:S01]  /*101c0*/  IMAD R109, R109, UR4, RZ ;  /* 0x000000046d6d7c24 */ /* 0x000fe2000f8e02ff */
        /* <DEDUP_REMOVED lines=730> */
[----:B------:R-:W-:Y:S04]  /*12f70*/  STL [R1+0xa3c], R6 ;  /* 0x000a3c0601007387 */ /* 0x000fe80000100800 */
[----:B------:R-:W2:Y:S01]  /*12f80*/  LDL.LU R21, [R1+0x45c] ;  /* 0x00045c0001157983 */ /* 0x000ea20000300800 */
[----:B------:R-:W-:Y:S01]  /*12f90*/  IMAD R75, R75, UR4, RZ ;  /* 0x000000044b4b7c24 */ /* 0x000fe2000f8e02ff */
[----:B0-----:R-:W-:Y:S01]  /*12fa0*/  LEA.HI.X.SX32 R5, R64, R2, 0x1, P6 ;  /* 0x0000000240057211 */ /* 0x001fe200030f0eff */
[----:B------:R-:W-:-:S03]  /*12fb0*/  IMAD R76, R76, UR4, RZ ;  /* 0x000000044c4c7c24 */ /* 0x000fc6000f8e02ff */
[----:B-1----:R-:W-:Y:S01]  /*12fc0*/  IADD3 R4, P6, R75, R3, RZ ;  /* 0x000000034b047210 */ /* 0x002fe20007fde0ff */
[----:B------:R0:W-:Y:S01]  /*12fd0*/  STL [R1+0xa0c], R5 ;  /* 0x000a0c0501007387 */ /* 0x0001e20000100800 */
[----:B------:R-:W-:-:S03]  /*12fe0*/  IMAD R249, R249, UR4, RZ ;  /* 0x00000004f9f97c24 */ /* 0x000fc6000f8e02ff */
[----:B------:R1:W-:Y:S01]  /*12ff0*/  STL [R1+0xa40], R4 ;  /* 0x000a400401007387 */ /* 0x0003e20000100800 */
[-C--:B0-----:R-:W-:Y:S02]  /*13000*/  LEA.HI.X.SX32 R5, R66, R2.reuse, 0x1, P5 ;  /* 0x0000000242057211 */ /* 0x081fe400028f0eff */
[-C--:B------:R-:W-:Y:S01]  /*13010*/  IADD3 R6, P5, R76, R3.reuse, RZ ;  /* 0x000000034c067210 */ /* 0x080fe20007fbe0ff */
[----:B------:R-:W-:Y:S01]  /*13020*/  IMAD R246, R246, UR4, RZ ;  /* 0x00000004f6f67c24 */ /* 0x000fe2000f8e02ff */
[----:B-1----:R-:W-:Y:S01]  /*13030*/  LEA.HI.X.SX32 R4, R67, R2, 0x1, P3 ;  /* 0x0000000243047211 */ /* 0x002fe200018f0eff */
[----:B------:R0:W-:Y:S01]  /*13040*/  STL [R1+0xa14], R5 ;  /* 0x000a140501007387 */ /* 0x0001e20000100800 */
[----:B------:R-:W1:Y:S01]  /*13050*/  S2R R23, SR_TID.X ;  /* 0x0000000000177919 */ /* 0x000e620000002100 */
[----:B------:R-:W-:Y:S01]  /*13060*/  IMAD R247, R247, UR4, RZ ;  /* 0x00000004f7f77c24 */ /* 0x000fe2000f8e02ff */
[----:B0-----:R-:W-:Y:S01]  /*13070*/  IADD3 R5, P3, R249, R3, RZ ;  /* 0x00000003f9057210 */ /* 0x001fe20007f7e0ff */
[----:B------:R0:W-:Y:S01]  /*13080*/  STL [R1+0xa44], R6 ;  /* 0x000a440601007387 */ /* 0x0001e20000100800 */
[----:B------:R-:W-:-:S03]  /*13090*/  IMAD R248, R248, UR4, RZ ;  /* 0x00000004f8f87c24 */ /* 0x000fc6000f8e02ff */
[----:B------:R4:W-:Y:S04]  /*130a0*/  STL [R1+0xa1c], R4 ;  /* 0x000a1c0401007387 */ /* 0x0009e80000100800 */
[----:B------:R3:W-:Y:S01]  /*130b0*/  STL [R1+0xa48], R5 ;  /* 0x000a480501007387 */ /* 0x0007e20000100800 */
[-C--:B0-----:R-:W-:Y:S01]  /*130c0*/  LEA.HI.X.SX32 R6, R69, R2.reuse, 0x1, P2 ;  /* 0x0000000245067211 */ /* 0x081fe200010f0eff */
[----:B------:R-:W0:Y:S01]  /*130d0*/  S2R R22, SR_TID.X ;  /* 0x0000000000167919 */ /* 0x000e220000002100 */
[-C--:B----4-:R-:W-:Y:S02]  /*130e0*/  IADD3 R4, P2, R246, R3.reuse, RZ ;  /* 0x00000003f6047210 */ /* 0x090fe40007f5e0ff */
[----:B---3--:R-:W-:Y:S01]  /*130f0*/  LEA.HI.X.SX32 R5, R70, R2, 0x1, P1 ;  /* 0x0000000246057211 */ /* 0x008fe200008f0eff */
[----:B------:R3:W-:Y:S04]  /*13100*/  STL [R1+0xa24], R6 ;  /* 0x000a240601007387 */ /* 0x0007e80000100800 */
[----:B------:R4:W-:Y:S04]  /*13110*/  STL [R1+0xa4c], R4 ;  /* 0x000a4c0401007387 */ /* 0x0009e80000100800 */
[----:B------:R1:W-:Y:S01]  /*13120*/  STL [R1+0xa2c], R5 ;  /* 0x000a2c0501007387 */ /* 0x0003e20000100800 */
[----:B---3--:R-:W-:-:S02]  /*13130*/  IADD3 R6, P1, R247, R3, RZ ;  /* 0x00000003f7067210 */ /* 0x008fc40007f3e0ff */
[----:B----4-:R-:W-:-:S03]  /*13140*/  LEA.HI.X.SX32 R4, R72, R2, 0x1, P0 ;  /* 0x0000000248047211 */ /* 0x010fc600000f0eff */
[----:B------:R-:W-:Y:S01]  /*13150*/  STL [R1+0xa50], R6 ;  /* 0x000a500601007387 */ /* 0x000fe20000100800 */
[----:B-1----:R-:W-:Y:S02]  /*13160*/  IADD3 R5, P0, R248, R3, RZ ;  /* 0x00000003f8057210 */ /* 0x002fe40007f1e0ff */
[-C--:B------:R-:W-:Y:S01]  /*13170*/  LEA.HI.X.SX32 R3, R73, R2.reuse, 0x1, P4 ;  /* 0x0000000249037211 */ /* 0x080fe200020f0eff */
[----:B------:R1:W-:Y:S04]  /*13180*/  STL [R1+0xa34], R4 ;  /* 0x000a340401007387 */ /* 0x0003e80000100800 */
[----:B------:R3:W-:Y:S04]  /*13190*/  STL [R1+0x65c], R5 ;  /* 0x00065c0501007387 */ /* 0x0007e80000100800 */
[----:B------:R4:W-:Y:S01]  /*131a0*/  STL [R1+0x454], R3 ;  /* 0x0004540301007387 */ /* 0x0009e20000100800 */
[----:B-1----:R-:W-:-:S02]  /*131b0*/  LEA.HI.X.SX32 R4, R75, R2, 0x1, P6 ;  /* 0x000000024b047211 */ /* 0x002fc400030f0eff */
[----:B---3--:R-:W-:-:S03]  /*131c0*/  LEA.HI.X.SX32 R5, R76, R2, 0x1, P5 ;  /* 0x000000024c057211 */ /* 0x008fc600028f0eff */
[----:B------:R1:W-:Y:S01]  /*131d0*/  STL [R1+0x648], R4 ;  /* 0x0006480401007387 */ /* 0x0003e20000100800 */
[----:B----4-:R-:W-:-:S03]  /*131e0*/  LEA.HI.X.SX32 R3, R249, R2, 0x1, P3 ;  /* 0x00000002f9037211 */ /* 0x010fc600018f0eff */
[----:B------:R-:W-:Y:S04]  /*131f0*/  STL [R1+0x64c], R5 ;  /* 0x00064c0501007387 */ /* 0x000fe80000100800 */
[----:B------:R3:W-:Y:S01]  /*13200*/  STL [R1+0x650], R3 ;  /* 0x0006500301007387 */ /* 0x0007e20000100800 */
[-C--:B-1----:R-:W-:Y:S02]  /*13210*/  LEA.HI.X.SX32 R4, R246, R2.reuse, 0x1, P2 ;  /* 0x00000002f6047211 */ /* 0x082fe400010f0eff */
[-C--:B---3--:R-:W-:Y:S02]  /*13220*/  LEA.HI.X.SX32 R3, R247, R2.reuse, 0x1, P1 ;  /* 0x00000002f7037211 */ /* 0x088fe400008f0eff */
[----:B------:R-:W-:Y:S01]  /*13230*/  LEA.HI.X.SX32 R2, R248, R2, 0x1, P0 ;  /* 0x00000002f8027211 */ /* 0x000fe200000f0eff */
[----:B------:R-:W-:Y:S04]  /*13240*/  STL [R1+0x654], R4 ;  /* 0x0006540401007387 */ /* 0x000fe80000100800 */
[----:B------:R-:W-:Y:S01]  /*13250*/  STL [R1+0x658], R3 ;  /* 0x0006580301007387 */ /* 0x000fe20000100800 */
[----:B------:R-:W-:-:S03]  /*13260*/  SHF.R.U32.HI R242, RZ, 0x6, R23 ;  /* 0x00000006fff27819 */ /* 0x000fc60000011617 */
[----:B------:R1:W-:Y:S01]  /*13270*/  STL [R1+0x458], R2 ;  /* 0x0004580201007387 */ /* 0x0003e20000100800 */
[----:B0-----:R-:W-:Y:S02]  /*13280*/  LOP3.LUT R22, R22, 0x3f, RZ, 0xc0, !PT ;  /* 0x0000003f16167812 */ /* 0x001fe400078ec0ff */
[----:B------:R-:W-:Y:S01]  /*13290*/  SGXT.U32 R242, R242, 0x1 ;  /* 0x00000001f2f2781a */ /* 0x000fe20000000000 */
[----:B-1----:R-:W-:-:S05]  /*132a0*/  IMAD.SHL.U32 R2, R23, 0x10, RZ ;  /* 0x0000001017027824 */ /* 0x002fca00078e00ff */
[----:B------:R-:W-:Y:S01]  /*132b0*/  LOP3.LUT R3, R2, 0x70, RZ, 0xc0, !PT ;  /* 0x0000007002037812 */ /* 0x000fe200078ec0ff */
[----:B------:R-:W-:-:S04]  /*132c0*/  IMAD.WIDE R12, R242, UR17, RZ ;  /* 0x00000011f20c7c25 */ /* 0x000fc8000f8e02ff */
[----:B------:R0:W-:Y:S01]  /*132d0*/  STL [R1+0xb3c], R3 ;  /* 0x000b3c0301007387 */ /* 0x0001e20000100800 */
[----:B------:R-:W-:Y:S02]  /*132e0*/  IMAD R9, R22, 0x80, R3 ;  /* 0x0000008016097824 */ /* 0x000fe400078e0203 */
[----:B--2---:R-:W-:-:S05]  /*132f0*/  IMAD R2, R21, UR10, RZ ;  /* 0x0000000a15027c24 */ /* 0x004fca000f8e02ff */
[----:B0-----:R-:W-:-:S04]  /*13300*/  IADD3 R3, P0, R2, UR12, RZ ;  /* 0x0000000c02037c10 */ /* 0x001fc8000ff1e0ff */
[----:B------:R-:W-:Y:S02]  /*13310*/  LEA.HI.X.SX32 R2, R2, UR13, 0x1, P0 ;  /* 0x0000000d02027c11 */ /* 0x000fe400080f0eff */
[----:B------:R-:W-:-:S05]  /*13320*/  IADD3 R14, P0, R12, R3, RZ ;  /* 0x000000030c0e7210 */ /* 0x000fca0007f1e0ff */
[----:B------:R-:W-:Y:S01]  /*13330*/  STL [R1+0x644], R14 ;  /* 0x0006440e01007387 */ /* 0x000fe20000100800 */
[----:B------:R-:W-:-:S03]  /*13340*/  IMAD.X R12, R13, 0x1, R2, P0 ;  /* 0x000000010d0c7824 */ /* 0x000fc600000e0602 */
[----:B------:R-:W2:Y:S04]  /*13350*/  LDL.LU R244, [R1+0x46c] ;  /* 0x00046c0001f47983 */ /* 0x000ea80000300800 */
[----:B------:R-:W3:Y:S04]  /*13360*/  LDL.LU R245, [R1+0x474] ;  /* 0x0004740001f57983 */ /* 0x000ee80000300800 */
[----:B------:R-:W-:Y:S04]  /*13370*/  STL [R1+0x640], R12 ;  /* 0x0006400c01007387 */ /* 0x000fe80000100800 */
[----:B------:R-:W4:Y:S04]  /*13380*/  LDL.LU R251, [R1+0x440] ;  /* 0x0004400001fb7983 */ /* 0x000f280000300800 */
[----:B------:R-:W4:Y:S04]  /*13390*/  LDL.LU R252, [R1+0x43c] ;  /* 0x00043c0001fc7983 */ /* 0x000f280000300800 */
[----:B------:R-:W4:Y:S04]  /*133a0*/  LDL.LU R250, [R1+0x444] ;  /* 0x0004440001fa7983 */ /* 0x000f280000300800 */
[----:B------:R-:W4:Y:S01]  /*133b0*/  LDL.LU R243, [R1+0x448] ;  /* 0x0004480001f37983 */ /* 0x000f220000300800 */
[----:B------:R-:W-:-:S02]  /*133c0*/  UIMAD UR10, UR16, UR17, URZ ;  /* 0x00000011100a72a4 */ /* 0x000fc4000f8e023f */
[----:B------:R-:W-:Y:S02]  /*133d0*/  UIMAD UR11, UR19, UR17, URZ ;  /* 0x00000011130b72a4 */ /* 0x000fe4000f8e023f */
[----:B------:R-:W-:Y:S02]  /*133e0*/  UIMAD UR12, UR30, UR17, URZ ;  /* 0x000000111e0c72a4 */ /* 0x000fe4000f8e023f */
[----:B------:R-:W-:Y:S01]  /*133f0*/  UIMAD UR13, UR31, UR17, URZ ;  /* 0x000000111f0d72a4 */ /* 0x000fe2000f8e023f */
[C---:B------:R-:W-:Y:S01]  /*13400*/  IADD3 R152, P0, R3.reuse, UR10, RZ ;  /* 0x0000000a03987c10 */ /* 0x040fe2000ff1e0ff */
[----:B------:R-:W-:Y:S01]  /*13410*/  UIMAD UR15, UR32, UR17, URZ ;  /* 0x00000011200f72a4 */ /* 0x000fe2000f8e023f */
[C---:B------:R-:W-:Y:S01]  /*13420*/  IADD3 R154, P6, R3.reuse, UR11, RZ ;  /* 0x0000000b039a7c10 */ /* 0x040fe2000ffde0ff */
[----:B------:R-:W-:Y:S01]  /*13430*/  UIMAD UR20, UR33, UR17, URZ ;  /* 0x00000011211472a4 */ /* 0x000fe2000f8e023f */
[----:B------:R-:W-:Y:S01]  /*13440*/  IADD3 R153, P2, R3, UR12, RZ ;  /* 0x0000000c03997c10 */ /* 0x000fe2000ff5e0ff */
[----:B------:R0:W-:Y:S01]  /*13450*/  STL [R1+0x460], R152 ;  /* 0x0004609801007387 */ /* 0x0001e20000100800 */
[----:B------:R-:W-:Y:S01]  /*13460*/  UIMAD UR21, UR34, UR17, URZ ;  /* 0x00000011221572a4 */ /* 0x000fe2000f8e023f */
[----:B------:R-:W-:Y:S01]  /*13470*/  IMAD.U32 R16, RZ, RZ, UR10 ;  /* 0x0000000aff107e24 */ /* 0x000fe2000f8e00ff */
[----:B------:R-:W-:Y:S01]  /*13480*/  LOP3.LUT R9, R9, R242, RZ, 0xfc, !PT ;  /* 0x000000f209097212 */ /* 0x000fe200078efcff */
[----:B------:R1:W-:Y:S01]  /*13490*/  STL [R1+0x4a0], R154 ;  /* 0x0004a09a01007387 */ /* 0x0003e20000100800 */
[----:B------:R-:W-:Y:S01]  /*134a0*/  IMAD.U32 R17, RZ, RZ, UR11 ;  /* 0x0000000bff117e24 */ /* 0x000fe2000f8e00ff */
[----:B0-----:R-:W-:-:S02]  /*134b0*/  IADD3 R152, P1, R3, UR13, RZ ;  /* 0x0000000d03987c10 */ /* 0x001fc4000ff3e0ff */
[----:B------:R0:W-:Y:S01]  /*134c0*/  STL [R1+0x4e0], R153 ;  /* 0x0004e09901007387 */ /* 0x0001e20000100800 */
[----:B------:R-:W-:Y:S02]  /*134d0*/  LOP3.LUT R242, R242, 0x7c, RZ, 0xfc, !PT ;  /* 0x0000007cf2f27812 */ /* 0x000fe400078efcff */
[C---:B-1----:R-:W-:Y:S01]  /*134e0*/  IADD3 R154, P4, R3.reuse, UR15, RZ ;  /* 0x0000000f039a7c10 */ /* 0x042fe2000ff9e0ff */
[----:B------:R1:W-:Y:S01]  /*134f0*/  STL [R1+0x520], R152 ;  /* 0x0005209801007387 */ /* 0x0003e20000100800 */
[----:B------:R-:W-:Y:S01]  /*13500*/  UIMAD UR22, UR35, UR17, URZ ;  /* 0x00000011231672a4 */ /* 0x000fe2000f8e023f */
[----:B------:R-:W-:Y:S01]  /*13510*/  IMAD.U32 R18, RZ, RZ, UR12 ;  /* 0x0000000cff127e24 */ /* 0x000fe2000f8e00ff */
[C---:B0-----:R-:W-:Y:S01]  /*13520*/  IADD3 R153, P5, R3.reuse, UR20, RZ ;  /* 0x0000001403997c10 */ /* 0x041fe2000ffbe0ff */
[----:B------:R-:W-:Y:S01]  /*13530*/  STL [R1+0x560], R154 ;  /* 0x0005609a01007387 */ /* 0x000fe20000100800 */
[-C--:B-1----:R-:W-:Y:S02]  /*13540*/  LEA.HI.X.SX32 R152, R16, R2.reuse, 0x1, P0 ;  /* 0x0000000210987211 */ /* 0x082fe400000f0eff */
[----:B------:R-:W-:Y:S01]  /*13550*/  IADD3 R16, P3, R3, UR21, RZ ;  /* 0x0000001503107c10 */ /* 0x000fe2000ff7e0ff */
[----:B------:R-:W-:Y:S01]  /*13560*/  STL [R1+0x5a0], R153 ;  /* 0x0005a09901007387 */ /* 0x000fe20000100800 */
[----:B------:R-:W-:Y:S01]  /*13570*/  LEA.HI.X.SX32 R17, R17, R2, 0x1, P6 ;  /* 0x0000000211117211 */ /* 0x000fe200030f0eff */
[----:B------:R-:W-:-:S02]  /*13580*/  IMAD R242, R242, UR17, RZ ;  /* 0x00000011f2f27c24 */ /* 0x000fc4000f8e02ff */
[----:B------:R-:W-:Y:S01]  /*13590*/  STL [R1+0x45c], R152 ;  /* 0x00045c9801007387 */ /* 0x000fe20000100800 */
[----:B------:R-:W-:Y:S01]  /*135a0*/  IMAD.U32 R19, RZ, RZ, UR13 ;  /* 0x0000000dff137e24 */ /* 0x000fe2000f8e00ff */
[----:B------:R-:W-:Y:S02]  /*135b0*/  LEA.HI.X.SX32 R18, R18, R2, 0x1, P2 ;  /* 0x0000000212127211 */ /* 0x000fe400010f0eff */
[----:B------:R0:W-:Y:S01]  /*135c0*/  STL [R1+0x5e0], R16 ;  /* 0x0005e01001007387 */ /* 0x0001e20000100800 */
[----:B------:R-:W-:-:S03]  /*135d0*/  IMAD.U32 R20, RZ, RZ, UR15 ;  /* 0x0000000fff147e24 */ /* 0x000fc6000f8e00ff */
[----:B------:R1:W-:Y:S01]  /*135e0*/  STL [R1+0x49c], R17 ;  /* 0x00049c1101007387 */ /* 0x0003e20000100800 */
[----:B0-----:R-:W-:Y:S02]  /*135f0*/  IADD3 R16, P0, R3, UR22, RZ ;  /* 0x0000001603107c10 */ /* 0x001fe4000ff1e0ff */
[----:B-1----:R-:W-:-:S03]  /*13600*/  IADD3 R17, P2, R242, R3, RZ ;  /* 0x00000003f2117210 */ /* 0x002fc60007f5e0ff */
[----:B------:R0:W-:Y:S01]  /*13610*/  STL [R1+0x620], R16 ;  /* 0x0006201001007387 */ /* 0x0001e20000100800 */
[----:B------:R-:W-:-:S03]  /*13620*/  IMAD.U32 R21, RZ, RZ, UR20 ;  /* 0x00000014ff157e24 */ /* 0x000fc6000f8e00ff */
[----:B------:R-:W-:Y:S04]  /*13630*/  STL [R1+0x4dc], R18 ;  /* 0x0004dc1201007387 */ /* 0x000fe80000100800 */
[----:B------:R1:W-:Y:S01]  /*13640*/  STL [R1+0x468], R17 ;  /* 0x0004681101007387 */ /* 0x0003e20000100800 */
[----:B0-----:R-:W-:Y:S01]  /*13650*/  LEA.HI.X.SX32 R16, R19, R2, 0x1, P1 ;  /* 0x0000000213107211 */ /* 0x001fe200008f0eff */
[----:B------:R-:W-:-:S04]  /*13660*/  IMAD.U32 R22, RZ, RZ, UR21 ;  /* 0x00000015ff167e24 */ /* 0x000fc8000f8e00ff */
[----:B------:R3:W-:Y:S01]  /*13670*/  STL [R1+0x51c], R16 ;  /* 0x00051c1001007387 */ /* 0x0007e20000100800 */
[-C--:B-1----:R-:W-:Y:S01]  /*13680*/  LEA.HI.X.SX32 R17, R20, R2.reuse, 0x1, P4 ;  /* 0x0000000214117211 */ /* 0x082fe200020f0eff */
[----:B------:R-:W-:Y:S01]  /*13690*/  IMAD.U32 R23, RZ, RZ, UR22 ;  /* 0x00000016ff177e24 */ /* 0x000fe2000f8e00ff */
[----:B------:R-:W-:Y:S01]  /*136a0*/  LEA.HI.X.SX32 R19, R22, R2, 0x1, P3 ;  /* 0x0000000216137211 */ /* 0x000fe200018f0eff */
[----:B------:R-:W-:-:S04]  /*136b0*/  IMAD R239, RZ, RZ, -UR17 ;  /* 0x80000011ffef7e24 */ /* 0x000fc8000f8e02ff */
[----:B------:R-:W-:-:S04]  /*136c0*/  IMAD R4, R239, 0x2, R88 ;  /* 0x00000002ef047824 */ /* 0x000fc800078e0258 */
        /* <DEDUP_REMOVED lines=9> */
[----:B------:R-:W-:Y:S01]  /*13760*/  IMAD R15, R239, 0x2, R14 ;  /* 0x00000002ef0f7824 */ /* 0x000fe200078e020e */
[-C--:B--2---:R-:W-:Y:S02]  /*13770*/  IADD3 R18, P1, R244, R3.reuse, RZ ;  /* 0x00000003f4127210 */ /* 0x084fe40007f3e0ff */
[----:B---3--:R-:W-:-:S03]  /*13780*/  IADD3 R16, P4, R245, R3, RZ ;  /* 0x00000003f5107210 */ /* 0x008fc60007f9e0ff */
[----:B------:R0:W-:Y:S04]  /*13790*/  STL [R1+0x470], R18 ;  /* 0x0004701201007387 */ /* 0x0001e80000100800 */
[----:B------:R4:W-:Y:S01]  /*137a0*/  STL [R1+0x55c], R17 ;  /* 0x00055c1101007387 */ /* 0x0009e20000100800 */
[----:B0-----:R-:W-:-:S03]  /*137b0*/  LEA.HI.X.SX32 R18, R21, R2, 0x1, P5 ;  /* 0x0000000215127211 */ /* 0x001fc600028f0eff */
[----:B------:R-:W-:Y:S01]  /*137c0*/  STL [R1+0x478], R16 ;  /* 0x0004781001007387 */ /* 0x000fe20000100800 */
[----:B----4-:R-:W-:-:S03]  /*137d0*/  IADD3 R17, P5, R251, R3, RZ ;  /* 0x00000003fb117210 */ /* 0x010fc60007fbe0ff */
[----:B------:R0:W-:Y:S04]  /*137e0*/  STL [R1+0x59c], R18 ;  /* 0x00059c1201007387 */ /* 0x0001e80000100800 */
[----:B------:R1:W-:Y:S04]  /*137f0*/  STL [R1+0x480], R17 ;  /* 0x0004801101007387 */ /* 0x0003e80000100800 */
[----:B------:R2:W-:Y:S01]  /*13800*/  STL [R1+0x5dc], R19 ;  /* 0x0005dc1301007387 */ /* 0x0005e20000100800 */
[----:B0-----:R-:W-:Y:S02]  /*13810*/  LEA.HI.X.SX32 R18, R23, R2, 0x1, P0 ;  /* 0x0000000217127211 */ /* 0x001fe400000f0eff */
[----:B-1----:R-:W-:-:S02]  /*13820*/  IADD3 R17, P3, R252, R3, RZ ;  /* 0x00000003fc117210 */ /* 0x002fc40007f7e0ff */
[----:B--2---:R-:W-:-:S03]  /*13830*/  IADD3 R19, P0, R250, R3, RZ ;  /* 0x00000003fa137210 */ /* 0x004fc60007f1e0ff */
[----:B------:R-:W-:Y:S01]  /*13840*/  STL [R1+0x488], R17 ;  /* 0x0004881101007387 */ /* 0x000fe20000100800 */
[----:B------:R-:W-:-:S03]  /*13850*/  LEA.HI.X.SX32 R20, R244, R2, 0x1, P1 ;  /* 0x00000002f4147211 */ /* 0x000fc600008f0eff */
[----:B------:R0:W-:Y:S04]  /*13860*/  STL [R1+0x61c], R18 ;  /* 0x00061c1201007387 */ /* 0x0001e80000100800 */
[----:B------:R1:W-:Y:S01]  /*13870*/  STL [R1+0x490], R19 ;  /* 0x0004901301007387 */ /* 0x0003e20000100800 */
[----:B0-----:R-:W-:Y:S02]  /*13880*/  LEA.HI.X.SX32 R18, R242, R2, 0x1, P2 ;  /* 0x00000002f2127211 */ /* 0x001fe400010f0eff */
[----:B-1----:R-:W-:-:S03]  /*13890*/  IADD3 R19, P2, R243, R3, RZ ;  /* 0x00000003f3137210 */ /* 0x002fc60007f5e0ff */
[----:B------:R-:W-:Y:S04]  /*138a0*/  STL [R1+0x464], R18 ;  /* 0x0004641201007387 */ /* 0x000fe80000100800 */
[----:B------:R0:W-:Y:S04]  /*138b0*/  STL [R1+0x498], R19 ;  /* 0x0004981301007387 */ /* 0x0001e80000100800 */
[----:B------:R1:W-:Y:S01]  /*138c0*/  STL [R1+0x46c], R20 ;  /* 0x00046c1401007387 */ /* 0x0003e20000100800 */
[----:B0-----:R-:W-:Y:S02]  /*138d0*/  IADD3 R19, P1, R0, R3, RZ ;  /* 0x0000000300137210 */ /* 0x001fe40007f3e0ff */
[----:B-1----:R-:W-:-:S02]  /*138e0*/  LEA.HI.X.SX32 R20, R245, R2, 0x1, P4 ;  /* 0x00000002f5147211 */ /* 0x002fc400020f0eff */
[----:B------:R-:W-:Y:S01]  /*138f0*/  IADD3 R21, P4, R87, R3, RZ ;  /* 0x0000000357157210 */ /* 0x000fe20007f9e0ff */
[----:B------:R-:W-:Y:S04]  /*13900*/  STL [R1+0x4a8], R19 ;  /* 0x0004a81301007387 */ /* 0x000fe80000100800 */
[----:B------:R0:W-:Y:S04]  /*13910*/  STL [R1+0x474], R20 ;  /* 0x0004741401007387 */ /* 0x0001e80000100800 */
[----:B------:R1:W-:Y:S01]  /*13920*/  STL [R1+0x4b0], R21 ;  /* 0x0004b01501007387 */ /* 0x0003e20000100800 */
[----:B------:R-:W-:-:S02]  /*13930*/  LEA.HI.X.SX32 R22, R252, R2, 0x1, P3 ;  /* 0x00000002fc167211 */ /* 0x000fc400018f0eff */
[----:B0-----:R-:W-:Y:S02]  /*13940*/  LEA.HI.X.SX32 R20, R251, R2, 0x1, P5 ;  /* 0x00000002fb147211 */ /* 0x001fe400028f0eff */
[----:B-1----:R-:W-:-:S03]  /*13950*/  IADD3 R21, P5, R88, R3, RZ ;  /* 0x0000000358157210 */ /* 0x002fc60007fbe0ff */
[----:B------:R-:W-:Y:S01]  /*13960*/  STL [R1+0x47c], R20 ;  /* 0x00047c1401007387 */ /* 0x000fe20000100800 */
[----:B------:R-:W-:-:S03]  /*13970*/  LEA.HI.X.SX32 R23, R250, R2, 0x1, P0 ;  /* 0x00000002fa177211 */ /* 0x000fc600000f0eff */
[----:B------:R0:W-:Y:S04]  /*13980*/  STL [R1+0x4b8], R21 ;  /* 0x0004b81501007387 */ /* 0x0001e80000100800 */
[----:B------:R1:W-:Y:S01]  /*13990*/  STL [R1+0x484], R22 ;  /* 0x0004841601007387 */ /* 0x0003e20000100800 */
[-C--:B0-----:R-:W-:Y:S02]  /*139a0*/  IADD3 R21, P3, R4, R3.reuse, RZ ;  /* 0x0000000304157210 */ /* 0x081fe40007f7e0ff */
[----:B-1----:R-:W-:-:S03]  /*139b0*/  IADD3 R22, P0, R5, R3, RZ ;  /* 0x0000000305167210 */ /* 0x002fc60007f1e0ff */
[----:B------:R-:W-:Y:S04]  /*139c0*/  STL [R1+0x4c0], R21 ;  /* 0x0004c01501007387 */ /* 0x000fe80000100800 */
[----:B------:R0:W-:Y:S01]  /*139d0*/  STL [R1+0x48c], R23 ;  /* 0x00048c1701007387 */ /* 0x0001e20000100800 */
[----:B------:R-:W-:-:S03]  /*139e0*/  LEA.HI.X.SX32 R152, R0, R2, 0x1, P1 ;  /* 0x0000000200987211 */ /* 0x000fc600008f0eff */
[----:B------:R1:W-:Y:S01]  /*139f0*/  STL [R1+0x4c8], R22 ;  /* 0x0004c81601007387 */ /* 0x0003e20000100800 */
[----:B0-----:R-:W-:Y:S02]  /*13a00*/  LEA.HI.X.SX32 R23, R243, R2, 0x1, P2 ;  /* 0x00000002f3177211 */ /* 0x001fe400010f0eff */
[----:B-1----:R-:W-:-:S03]  /*13a10*/  IADD3 R22, P2, R6, R3, RZ ;  /* 0x0000000306167210 */ /* 0x002fc60007f5e0ff */
[----:B------:R0:W-:Y:S01]  /*13a20*/  STL [R1+0x494], R23 ;  /* 0x0004941701007387 */ /* 0x0001e20000100800 */
[----:B------:R-:W-:-:S03]  /*13a30*/  LEA.HI.X.SX32 R153, R87, R2, 0x1, P4 ;  /* 0x0000000257997211 */ /* 0x000fc600020f0eff */
[----:B------:R1:W5:Y:S04]  /*13a40*/  LDL.LU R0, [R1+0xb44] ;  /* 0x000b440001007983 */ /* 0x0003680000300800 */
[----:B------:R-:W-:Y:S01]  /*13a50*/  STL [R1+0x4d0], R22 ;  /* 0x0004d01601007387 */ /* 0x000fe20000100800 */
[----:B0-----:R-:W-:-:S03]  /*13a60*/  IADD3 R23, P1, R7, R3, RZ ;  /* 0x0000000307177210 */ /* 0x001fc60007f3e0ff */
[----:B------:R0:W-:Y:S01]  /*13a70*/  STL [R1+0x4a4], R152 ;  /* 0x0004a49801007387 */ /* 0x0001e20000100800 */
[----:B------:R-:W-:-:S03]  /*13a80*/  LEA.HI.X.SX32 R154, R88, R2, 0x1, P5 ;  /* 0x00000002589a7211 */ /* 0x000fc600028f0eff */
[----:B------:R-:W-:Y:S01]  /*13a90*/  STL [R1+0x4d8], R23 ;  /* 0x0004d81701007387 */ /* 0x000fe20000100800 */
[----:B0-----:R-:W-:-:S03]  /*13aa0*/  IADD3 R152, P4, R8, R3, RZ ;  /* 0x0000000308987210 */ /* 0x001fc60007f9e0ff */
[----:B------:R0:W-:Y:S04]  /*13ab0*/  STL [R1+0x4ac], R153 ;  /* 0x0004ac9901007387 */ /* 0x0001e80000100800 */
[----:B------:R2:W-:Y:S01]  /*13ac0*/  STL [R1+0x4e8], R152 ;  /* 0x0004e89801007387 */ /* 0x0005e20000100800 */
[----:B0-----:R-:W-:-:S03]  /*13ad0*/  IADD3 R153, P5, R10, R3, RZ ;  /* 0x000000030a997210 */ /* 0x001fc60007fbe0ff */
[----:B------:R-:W-:Y:S01]  /*13ae0*/  STL [R1+0x4b4], R154 ;  /* 0x0004b49a01007387 */ /* 0x000fe20000100800 */
[----:B--2---:R-:W-:-:S03]  /*13af0*/  LEA.HI.X.SX32 R152, R4, R2, 0x1, P3 ;  /* 0x0000000204987211 */ /* 0x004fc600018f0eff */
[----:B------:R0:W-:Y:S04]  /*13b00*/  STL [R1+0x4f0], R153 ;  /* 0x0004f09901007387 */ /* 0x0001e80000100800 */
[----:B------:R2:W-:Y:S01]  /*13b10*/  STL [R1+0x4bc], R152 ;  /* 0x0004bc9801007387 */ /* 0x0005e20000100800 */
[-C--:B0-----:R-:W-:Y:S02]  /*13b20*/  IADD3 R153, P3, R11, R3.reuse, RZ ;  /* 0x000000030b997210 */ /* 0x081fe40007f7e0ff */
[-C--:B--2---:R-:W-:Y:S02]  /*13b30*/  LEA.HI.X.SX32 R152, R5, R2.reuse, 0x1, P0 ;  /* 0x0000000205987211 */ /* 0x084fe400000f0eff */
[----:B------:R-:W-:Y:S01]  /*13b40*/  IADD3 R5, P0, R12, R3, RZ ;  /* 0x000000030c057210 */ /* 0x000fe20007f1e0ff */
[----:B------:R-:W-:Y:S04]  /*13b50*/  STL [R1+0x4f8], R153 ;  /* 0x0004f89901007387 */ /* 0x000fe80000100800 */
[----:B------:R0:W-:Y:S04]  /*13b60*/  STL [R1+0x4c4], R152 ;  /* 0x0004c49801007387 */ /* 0x0001e80000100800 */
[----:B------:R2:W-:Y:S01]  /*13b70*/  STL [R1+0x500], R5 ;  /* 0x0005000501007387 */ /* 0x0005e20000100800 */
[----:B0-----:R-:W-:-:S02]  /*13b80*/  LEA.HI.X.SX32 R152, R6, R2, 0x1, P2 ;  /* 0x0000000206987211 */ /* 0x001fc400010f0eff */
[-C--:B------:R-:W-:Y:S02]  /*13b90*/  IADD3 R6, P2, R13, R3.reuse, RZ ;  /* 0x000000030d067210 */ /* 0x080fe40007f5e0ff */
[----:B--2---:R-:W-:Y:S01]  /*13ba0*/  LEA.HI.X.SX32 R5, R7, R2, 0x1, P1 ;  /* 0x0000000207057211 */ /* 0x004fe200008f0eff */
[----:B------:R-:W-:Y:S01]  /*13bb0*/  STL [R1+0x4cc], R152 ;  /* 0x0004cc9801007387 */ /* 0x000fe20000100800 */
[----:B------:R-:W-:-:S03]  /*13bc0*/  IADD3 R7, P1, R14, R3, RZ ;  /* 0x000000030e077210 */ /* 0x000fc60007f3e0ff */
[----:B------:R0:W-:Y:S04]  /*13bd0*/  STL [R1+0x508], R6 ;  /* 0x0005080601007387 */ /* 0x0001e80000100800 */
[----:B------:R2:W-:Y:S01]  /*13be0*/  STL [R1+0x4d4], R5 ;  /* 0x0004d40501007387 */ /* 0x0005e20000100800 */
[----:B0-----:R-:W-:-:S03]  /*13bf0*/  LEA.HI.X.SX32 R6, R8, R2, 0x1, P4 ;  /* 0x0000000208067211 */ /* 0x001fc600020f0eff */
[----:B------:R0:W-:Y:S01]  /*13c00*/  STL [R1+0x510], R7 ;  /* 0x0005100701007387 */ /* 0x0001e20000100800 */
[----:B--2---:R-:W-:-:S03]  /*13c10*/  IADD3 R5, P4, R15, R3, RZ ;  /* 0x000000030f057210 */ /* 0x004fc60007f9e0ff */
[----:B------:R2:W-:Y:S04]  /*13c20*/  STL [R1+0x4e4], R6 ;  /* 0x0004e40601007387 */ /* 0x0005e80000100800 */
[----:B------:R3:W-:Y:S01]  /*13c30*/  STL [R1+0x518], R5 ;  /* 0x0005180501007387 */ /* 0x0007e20000100800 */
[-C--:B0-----:R-:W-:Y:S01]  /*13c40*/  LEA.HI.X.SX32 R7, R10, R2.reuse, 0x1, P5 ;  /* 0x000000020a077211 */ /* 0x081fe200028f0eff */
[----:B------:R-:W-:Y:S01]  /*13c50*/  IMAD R16, R239, 0x4, R15 ;  /* 0x00000004ef107824 */ /* 0x000fe200078e020f */
[-C--:B--2---:R-:W-:Y:S02]  /*13c60*/  LEA.HI.X.SX32 R6, R12, R2.reuse, 0x1, P0 ;  /* 0x000000020c067211 */ /* 0x084fe400000f0eff */
[----:B---3--:R-:W-:Y:S01]  /*13c70*/  LEA.HI.X.SX32 R5, R11, R2, 0x1, P3 ;  /* 0x000000020b057211 */ /* 0x008fe200018f0eff */
[----:B------:R0:W-:Y:S01]  /*13c80*/  STL [R1+0x4ec], R7 ;  /* 0x0004ec0701007387 */ /* 0x0001e20000100800 */
[----:B------:R-:W-:-:S03]  /*13c90*/  IMAD R17, R239, 0x2, R16 ;  /* 0x00000002ef117824 */ /* 0x000fc600078e0210 */
[----:B------:R2:W-:Y:S01]  /*13ca0*/  STL [R1+0x4f4], R5 ;  /* 0x0004f40501007387 */ /* 0x0005e20000100800 */
[----:B------:R-:W-:-:S03]  /*13cb0*/  IMAD R18, R239, 0x2, R17 ;  /* 0x00000002ef127824 */ /* 0x000fc600078e0211 */
[----:B------:R3:W-:Y:S01]  /*13cc0*/  STL [R1+0x4fc], R6 ;  /* 0x0004fc0601007387 */ /* 0x0007e20000100800 */
[-C--:B0-----:R-:W-:Y:S02]  /*13cd0*/  LEA.HI.X.SX32 R7, R14, R2.reuse, 0x1, P1 ;  /* 0x000000020e077211 */ /* 0x081fe400008f0eff */
[-C--:B--2---:R-:W-:Y:S02]  /*13ce0*/  LEA.HI.X.SX32 R5, R13, R2.reuse, 0x1, P2 ;  /* 0x000000020d057211 */ /* 0x084fe400010f0eff */
[----:B---3--:R-:W-:-:S03]  /*13cf0*/  LEA.HI.X.SX32 R6, R15, R2, 0x1, P4 ;  /* 0x000000020f067211 */ /* 0x008fc600020f0eff */
[----:B------:R-:W-:Y:S01]  /*13d00*/  STL [R1+0x504], R5 ;  /* 0x0005040501007387 */ /* 0x000fe20000100800 */
[----:B------:R-:W-:-:S03]  /*13d10*/  IADD3 R10, P1, R17, R3, RZ ;  /* 0x00000003110a7210 */ /* 0x000fc60007f3e0ff */
[----:B------:R0:W-:Y:S01]  /*13d20*/  STL [R1+0x50c], R7 ;  /* 0x00050c0701007387 */ /* 0x0001e20000100800 */
[----:B------:R-:W-:-:S03]  /*13d30*/  IMAD R19, R239, 0x2, R18 ;  /* 0x00000002ef137824 */ /* 0x000fc600078e0212 */
[----:B------:R2:W-:Y:S01]  /*13d40*/  STL [R1+0x514], R6 ;  /* 0x0005140601007387 */ /* 0x0005e20000100800 */
[-C--:B0-----:R-:W-:Y:S02]  /*13d50*/  IADD3 R7, P0, R16, R3.reuse, RZ ;  /* 0x0000000310077210 */ /* 0x081fe40007f1e0ff */
[----:B--2---:R-:W-:-:S03]  /*13d60*/  IADD3 R6, P2, R18, R3, RZ ;  /* 0x0000000312067210 */ /* 0x004fc60007f5e0ff */
[----:B------:R-:W-:Y:S01]  /*13d70*/  STL [R1+0x528], R7 ;  /* 0x0005280701007387 */ /* 0x000fe20000100800 */
[----:B------:R-:W-:-:S03]  /*13d80*/  LEA.HI.X.SX32 R12, R17, R2, 0x1, P1 ;  /* 0x00000002110c7211 */ /* 0x000fc600008f0eff */
[----:B------:R0:W-:Y:S01]  /*13d90*/  STL [R1+0x530], R10 ;  /* 0x0005300a01007387 */ /* 0x0001e20000100800 */
[----:B------:R-:W-:-:S03]  /*13da0*/  IMAD R20, R239, 0x2, R19 ;  /* 0x00000002ef147824 */ /* 0x000fc600078e0213 */
[----:B------:R2:W-:Y:S01]  /*13db0*/  STL [R1+0x538], R6 ;  /* 0x0005380601007387 */ /* 0x0005e20000100800 */
[-C--:B0-----:R-:W-:Y:S02]  /*13dc0*/  LEA.HI.X.SX32 R10, R16, R2.reuse, 0x1, P0 ;  /* 0x00000002100a7211 */ /* 0x081fe400000f0eff */
[----:B--2---:R-:W-:-:S03]  /*13dd0*/  LEA.HI.X.SX32 R6, R18, R2, 0x1, P2 ;  /* 0x0000000212067211 */ /* 0x004fc600010f0eff */
[----:B------:R-:W-:Y:S01]  /*13de0*/  STL [R1+0x524], R10 ;  /* 0x0005240a01007387 */ /* 0x000fe20000100800 */
[----:B------:R-:W-:-:S03]  /*13df0*/  IMAD R21, R239, 0x2, R20 ;  /* 0x00000002ef157824 */ /* 0x000fc600078e0214 */
[----:B------:R0:W-:Y:S01]  /*13e00*/  STL [R1+0x52c], R12 ;  /* 0x00052c0c01007387 */ /* 0x0001e20000100800 */
[----:B------:R-:W-:-:S03]  /*13e10*/  IMAD R22, R239, 0x2, R21 ;  /* 0x00000002ef167824 */ /* 0x000fc600078e0215 */
[----:B------:R2:W-:Y:S01]  /*13e20*/  STL [R1+0x534], R6 ;  /* 0x0005340601007387 */ /* 0x0005e20000100800 */
[-C--:B------:R-:W-:Y:S02]  /*13e30*/  IADD3 R13, P2, R21, R3.reuse, RZ ;  /* 0x00000003150d7210 */ /* 0x080fe40007f5e0ff */
[-C--:B0-----:R-:W-:Y:S02]  /*13e40*/  IADD3 R12, P0, R19, R3.reuse, RZ ;  /* 0x00000003130c7210 */ /* 0x081fe40007f1e0ff */
[----:B--2---:R-:W-:-:S03]  /*13e50*/  IADD3 R6, P1, R20, R3, RZ ;  /* 0x0000000314067210 */ /* 0x004fc60007f3e0ff */
[----:B------:R-:W-:Y:S01]  /*13e60*/  STL [R1+0x540], R12 ;  /* 0x0005400c01007387 */ /* 0x000fe20000100800 */
[----:B------:R-:W-:-:S03]  /*13e70*/  IMAD R23, R239, 0x4, R22 ;  /* 0x00000004ef177824 */ /* 0x000fc600078e0216 */
[----:B------:R0:W-:Y:S01]  /*13e80*/  STL [R1+0x548], R6 ;  /* 0x0005480601007387 */ /* 0x0001e20000100800 */
[-C--:B------:R-:W-:Y:S01]  /*13e90*/  LEA.HI.X.SX32 R14, R20, R2.reuse, 0x1, P1 ;  /* 0x00000002140e7211 */ /* 0x080fe200008f0eff */
[----:B------:R-:W-:Y:S02]  /*13ea0*/  IMAD R4, R239, 0x2, R23 ;  /* 0x00000002ef047824 */ /* 0x000fe400078e0217 */
[----:B------:R2:W-:Y:S01]  /*13eb0*/  STL [R1+0x550], R13 ;  /* 0x0005500d01007387 */ /* 0x0005e20000100800 */
[-C--:B0-----:R-:W-:Y:S02]  /*13ec0*/  LEA.HI.X.SX32 R6, R19, R2.reuse, 0x1, P0 ;  /* 0x0000000213067211 */ /* 0x081fe400000f0eff */
[----:B--2---:R-:W-:-:S03]  /*13ed0*/  LEA.HI.X.SX32 R13, R21, R2, 0x1, P2 ;  /* 0x00000002150d7211 */ /* 0x004fc600010f0eff */
        /* <DEDUP_REMOVED lines=8> */
[C---:B------:R-:W-:Y:S01]  /*13f60*/  IMAD R24, R239.reuse, 0x2, R25 ;  /* 0x00000002ef187824 */ /* 0x040fe200078e0219 */
[----:B------:R-:W-:Y:S02]  /*13f70*/  LEA.HI.X.SX32 R16, R22, R2, 0x1, P0 ;  /* 0x0000000216107211 */ /* 0x000fe400000f0eff */
[----:B------:R0:W-:Y:S04]  /*13f80*/  STL [R1+0x568], R15 ;  /* 0x0005680f01007387 */ /* 0x0001e80000100800 */
[----:B------:R2:W-:Y:S01]  /*13f90*/  STL [R1+0x570], R13 ;  /* 0x0005700d01007387 */ /* 0x0005e20000100800 */
[----:B------:R-:W-:-:S03]  /*13fa0*/  IMAD R8, R239, 0x2, R24 ;  /* 0x00000002ef087824 */ /* 0x000fc600078e0218 */
[----:B------:R3:W-:Y:S01]  /*13fb0*/  STL [R1+0x554], R16 ;  /* 0x0005541001007387 */ /* 0x0007e20000100800 */
[-C--:B0-----:R-:W-:Y:S02]  /*13fc0*/  LEA.HI.X.SX32 R15, R4, R2.reuse, 0x1, P2 ;  /* 0x00000002040f7211 */ /* 0x081fe400010f0eff */
[----:B--2---:R-:W-:-:S05]  /*13fd0*/  LEA.HI.X.SX32 R13, R23, R2, 0x1, P1 ;  /* 0x00000002170d7211 */ /* 0x004fca00008f0eff */
[----:B------:R0:W-:Y:S01]  /*13fe0*/  STL [R1+0x564], R13 ;  /* 0x0005640d01007387 */ /* 0x0001e20000100800 */
[----:B---3--:R-:W-:-:S03]  /*13ff0*/  IADD3 R16, P1, R24, R3, RZ ;  /* 0x0000000318107210 */ /* 0x008fc60007f3e0ff */
[----:B------:R2:W-:Y:S01]  /*14000*/  STL [R1+0x56c], R15 ;  /* 0x00056c0f01007387 */ /* 0x0005e20000100800 */
[----:B------:R-:W-:Y:S01]  /*14010*/  IMAD R11, R239, 0x2, R8 ;  /* 0x00000002ef0b7824 */ /* 0x000fe200078e0208 */
[-C--:B0-----:R-:W-:Y:S02]  /*14020*/  IADD3 R13, P0, R25, R3.reuse, RZ ;  /* 0x00000003190d7210 */ /* 0x081fe40007f1e0ff */
[----:B--2---:R-:W-:-:S03]  /*14030*/  IADD3 R15, P2, R8, R3, RZ ;  /* 0x00000003080f7210 */ /* 0x004fc60007f5e0ff */
[----:B------:R-:W-:Y:S01]  /*14040*/  STL [R1+0x578], R13 ;  /* 0x0005780d01007387 */ /* 0x000fe20000100800 */
[----:B------:R-:W-:-:S03]  /*14050*/  LEA.HI.X.SX32 R17, R25, R2, 0x1, P0 ;  /* 0x0000000219117211 */ /* 0x000fc600000f0eff */
[----:B------:R0:W-:Y:S01]  /*14060*/  STL [R1+0x580], R16 ;  /* 0x0005801001007387 */ /* 0x0001e20000100800 */
[----:B------:R-:W-:-:S03]  /*14070*/  IMAD R5, R239, 0x2, R11 ;  /* 0x00000002ef057824 */ /* 0x000fc600078e020b */
[----:B------:R2:W-:Y:S01]  /*14080*/  STL [R1+0x588], R15 ;  /* 0x0005880f01007387 */ /* 0x0005e20000100800 */
[C---:B------:R-:W-:Y:S01]  /*14090*/  IMAD R7, R239.reuse, 0x4, R5 ;  /* 0x00000004ef077824 */ /* 0x040fe200078e0205 */
[-C--:B0-----:R-:W-:Y:S02]  /*140a0*/  LEA.HI.X.SX32 R16, R8, R2.reuse, 0x1, P2 ;  /* 0x0000000208107211 */ /* 0x081fe400010f0eff */
[----:B--2---:R-:W-:Y:S01]  /*140b0*/  LEA.HI.X.SX32 R15, R24, R2, 0x1, P1 ;  /* 0x00000002180f7211 */ /* 0x004fe200008f0eff */
[----:B------:R-:W-:Y:S04]  /*140c0*/  STL [R1+0x574], R17 ;  /* 0x0005741101007387 */ /* 0x000fe80000100800 */
[----:B------:R0:W-:Y:S01]  /*140d0*/  STL [R1+0x57c], R15 ;  /* 0x00057c0f01007387 */ /* 0x0001e20000100800 */
[----:B------:R-:W-:-:S03]  /*140e0*/  IMAD R10, R239, 0x2, R7 ;  /* 0x00000002ef0a7824 */ /* 0x000fc600078e0207 */
[----:B------:R2:W-:Y:S01]  /*140f0*/  STL [R1+0x584], R16 ;  /* 0x0005841001007387 */ /* 0x0005e20000100800 */
[-C--:B0-----:R-:W-:Y:S02]  /*14100*/  IADD3 R15, P0, R11, R3.reuse, RZ ;  /* 0x000000030b0f7210 */ /* 0x081fe40007f1e0ff */
[----:B--2---:R-:W-:-:S03]  /*14110*/  IADD3 R16, P1, R5, R3, RZ ;  /* 0x0000000305107210 */ /* 0x004fc60007f3e0ff */
[----:B------:R-:W-:Y:S01]  /*14120*/  STL [R1+0x590], R15 ;  /* 0x0005900f01007387 */ /* 0x000fe20000100800 */
[----:B------:R-:W-:Y:S01]  /*14130*/  IADD3 R17, P2, R7, R3, RZ ;  /* 0x0000000307117210 */ /* 0x000fe20007f5e0ff */
[----:B------:R-:W-:Y:S02]  /*14140*/  IMAD R12, R239, 0x2, R10 ;  /* 0x00000002ef0c7824 */ /* 0x000fe400078e020a */
[----:B------:R0:W-:Y:S01]  /*14150*/  STL [R1+0x598], R16 ;  /* 0x0005981001007387 */ /* 0x0001e20000100800 */
[-C--:B------:R-:W-:Y:S01]  /*14160*/  LEA.HI.X.SX32 R7, R7, R2.reuse, 0x1, P2 ;  /* 0x0000000207077211 */ /* 0x080fe200010f0eff */
[----:B------:R-:W-:Y:S02]  /*14170*/  IMAD R6, R239, 0x2, R12 ;  /* 0x00000002ef067824 */ /* 0x000fe400078e020c */
[----:B------:R-:W-:Y:S01]  /*14180*/  STL [R1+0x5a8], R17 ;  /* 0x0005a81101007387 */ /* 0x000fe20000100800 */
[-C--:B0-----:R-:W-:Y:S02]  /*14190*/  LEA.HI.X.SX32 R16, R11, R2.reuse, 0x1, P0 ;  /* 0x000000020b107211 */ /* 0x081fe400000f0eff */
[----:B------:R-:W-:-:S03]  /*141a0*/  LEA.HI.X.SX32 R11, R5, R2, 0x1, P1 ;  /* 0x00000002050b7211 */ /* 0x000fc600008f0eff */
[----:B------:R0:W-:Y:S04]  /*141b0*/  STL [R1+0x58c], R16 ;  /* 0x00058c1001007387 */ /* 0x0001e80000100800 */
[----:B------:R2:W-:Y:S01]  /*141c0*/  STL [R1+0x594], R11 ;  /* 0x0005940b01007387 */ /* 0x0005e20000100800 */
[----:B------:R-:W-:-:S03]  /*141d0*/  IMAD R14, R239, 0x2, R6 ;  /* 0x00000002ef0e7824 */ /* 0x000fc600078e0206 */
[----:B------:R3:W-:Y:S01]  /*141e0*/  STL [R1+0x5a4], R7 ;  /* 0x0005a40701007387 */ /* 0x0007e20000100800 */
[-C--:B0-----:R-:W-:Y:S02]  /*141f0*/  IADD3 R16, P1, R12, R3.reuse, RZ ;  /* 0x000000030c107210 */ /* 0x081fe40007f3e0ff */
[-C--:B--2---:R-:W-:Y:S02]  /*14200*/  IADD3 R11, P0, R10, R3.reuse, RZ ;  /* 0x000000030a0b7210 */ /* 0x084fe40007f1e0ff */
[----:B---3--:R-:W-:-:S03]  /*14210*/  IADD3 R7, P2, R6, R3, RZ ;  /* 0x0000000306077210 */ /* 0x008fc60007f5e0ff */
[----:B------:R-:W-:Y:S01]  /*14220*/  STL [R1+0x5b0], R11 ;  /* 0x0005b00b01007387 */ /* 0x000fe20000100800 */
[----:B------:R-:W-:-:S03]  /*14230*/  IMAD R4, R239, 0x2, R14 ;  /* 0x00000002ef047824 */ /* 0x000fc600078e020e */
[----:B------:R0:W-:Y:S04]  /*14240*/  STL [R1+0x5b8], R16 ;  /* 0x0005b81001007387 */ /* 0x0001e80000100800 */
[----:B------:R2:W-:Y:S01]  /*14250*/  STL [R1+0x5c0], R7 ;  /* 0x0005c00701007387 */ /* 0x0005e20000100800 */
[----:B------:R-:W-:Y:S01]  /*14260*/  IMAD R13, R239, 0x2, R4 ;  /* 0x00000002ef0d7824 */ /* 0x000fe200078e0204 */
[-C--:B0-----:R-:W-:Y:S02]  /*14270*/  LEA.HI.X.SX32 R16, R10, R2.reuse, 0x1, P0 ;  /* 0x000000020a107211 */ /* 0x081fe400000f0eff */
[-C--:B------:R-:W-:Y:S02]  /*14280*/  LEA.HI.X.SX32 R10, R6, R2.reuse, 0x1, P2 ;  /* 0x00000002060a7211 */ /* 0x080fe400010f0eff */
[----:B--2---:R-:W-:Y:S01]  /*14290*/  LEA.HI.X.SX32 R7, R12, R2, 0x1, P1 ;  /* 0x000000020c077211 */ /* 0x004fe200008f0eff */
[----:B------:R-:W-:Y:S01]  /*142a0*/  STL [R1+0x5ac], R16 ;  /* 0x0005ac1001007387 */ /* 0x000fe20000100800 */
[----:B------:R-:W-:-:S03]  /*142b0*/  IADD3 R12, P2, R13, R3, RZ ;  /* 0x000000030d0c7210 */ /* 0x000fc60007f5e0ff */
[----:B------:R0:W-:Y:S04]  /*142c0*/  STL [R1+0x5b4], R7 ;  /* 0x0005b40701007387 */ /* 0x0001e80000100800 */
[----:B------:R2:W-:Y:S01]  /*142d0*/  STL [R1+0x5bc], R10 ;  /* 0x0005bc0a01007387 */ /* 0x0005e20000100800 */
[-C--:B0-----:R-:W-:Y:S02]  /*142e0*/  IADD3 R7, P0, R14, R3.reuse, RZ ;  /* 0x000000030e077210 */ /* 0x081fe40007f1e0ff */
[----:B--2---:R-:W-:-:S03]  /*142f0*/  IADD3 R10, P1, R4, R3, RZ ;  /* 0x00000003040a7210 */ /* 0x004fc60007f3e0ff */
[----:B------:R-:W-:Y:S01]  /*14300*/  STL [R1+0x5c8], R7 ;  /* 0x0005c80701007387 */ /* 0x000fe20000100800 */
[----:B------:R-:W-:-:S03]  /*14310*/  IMAD R8, R239, 0x4, R13 ;  /* 0x00000004ef087824 */ /* 0x000fc600078e020d */
[----:B------:R0:W-:Y:S01]  /*14320*/  STL [R1+0x5d0], R10 ;  /* 0x0005d00a01007387 */ /* 0x0001e20000100800 */
[----:B------:R-:W-:-:S03]  /*14330*/  IMAD R15, R239, 0x2, R8 ;  /* 0x00000002ef0f7824 */ /* 0x000fc600078e0208 */
[----:B------:R2:W-:Y:S01]  /*14340*/  STL [R1+0x5d8], R12 ;  /* 0x0005d80c01007387 */ /* 0x0005e20000100800 */
[-C--:B0-----:R-:W-:Y:S02]  /*14350*/  LEA.HI.X.SX32 R10, R14, R2.reuse, 0x1, P0 ;  /* 0x000000020e0a7211 */ /* 0x081fe400000f0eff */
[-C--:B--2---:R-:W-:Y:S02]  /*14360*/  LEA.HI.X.SX32 R12, R4, R2.reuse, 0x1, P1 ;  /* 0x00000002040c7211 */ /* 0x084fe400008f0eff */
[----:B------:R-:W-:Y:S01]  /*14370*/  LEA.HI.X.SX32 R4, R13, R2, 0x1, P2 ;  /* 0x000000020d047211 */ /* 0x000fe200010f0eff */
[----:B------:R-:W-:Y:S01]  /*14380*/  STL [R1+0x5c4], R10 ;  /* 0x0005c40a01007387 */ /* 0x000fe20000100800 */
[----:B------:R-:W-:-:S03]  /*14390*/  IMAD R5, R239, 0x2, R15 ;  /* 0x00000002ef057824 */ /* 0x000fc600078e020f */
[----:B------:R0:W-:Y:S04]  /*143a0*/  STL [R1+0x5cc], R12 ;  /* 0x0005cc0c01007387 */ /* 0x0001e80000100800 */
[----:B------:R2:W-:Y:S01]  /*143b0*/  STL [R1+0x5d4], R4 ;  /* 0x0005d40401007387 */ /* 0x0005e20000100800 */
[----:B------:R-:W-:Y:S01]  /*143c0*/  IMAD R11, R239, 0x2, R5 ;  /* 0x00000002ef0b7824 */ /* 0x000fe200078e0205 */
        /* <DEDUP_REMOVED lines=11> */
[----:B------:R-:W-:Y:S01]  /*14480*/  STL [R1+0x5e4], R4 ;  /* 0x0005e40401007387 */ /* 0x000fe20000100800 */
[----:B------:R-:W-:-:S03]  /*14490*/  IMAD R10, R239, 0x2, R7 ;  /* 0x00000002ef0a7824 */ /* 0x000fc600078e0207 */
[----:B------:R0:W-:Y:S04]  /*144a0*/  STL [R1+0x5ec], R8 ;  /* 0x0005ec0801007387 */ /* 0x0001e80000100800 */
[----:B------:R2:W-:Y:S01]  /*144b0*/  STL [R1+0x5f4], R5 ;  /* 0x0005f40501007387 */ /* 0x0005e20000100800 */
[-C--:B0-----:R-:W-:Y:S02]  /*144c0*/  IADD3 R8, P0, R11, R3.reuse, RZ ;  /* 0x000000030b087210 */ /* 0x081fe40007f1e0ff */
[----:B--2---:R-:W-:-:S03]  /*144d0*/  IADD3 R5, P1, R6, R3, RZ ;  /* 0x0000000306057210 */ /* 0x004fc60007f3e0ff */
[----:B------:R-:W-:Y:S01]  /*144e0*/  STL [R1+0x600], R8 ;  /* 0x0006000801007387 */ /* 0x000fe20000100800 */
[----:B------:R-:W-:Y:S01]  /*144f0*/  IMAD R12, R239, 0x4, R10 ;  /* 0x00000004ef0c7824 */ /* 0x000fe200078e020a */
[-C--:B------:R-:W-:Y:S02]  /*14500*/  IADD3 R13, P2, R7, R3.reuse, RZ ;  /* 0x00000003070d7210 */ /* 0x080fe40007f5e0ff */
[----:B------:R0:W-:Y:S01]  /*14510*/  STL [R1+0x608], R5 ;  /* 0x0006080501007387 */ /* 0x0001e20000100800 */
[-C--:B------:R-:W-:Y:S01]  /*14520*/  LEA.HI.X.SX32 R6, R6, R2.reuse, 0x1, P1 ;  /* 0x0000000206067211 */ /* 0x080fe200008f0eff */
[----:B------:R-:W-:Y:S01]  /*14530*/  IMAD R4, R239, 0x2, R12 ;  /* 0x00000002ef047824 */ /* 0x000fe200078e020c */
[-C--:B------:R-:W-:Y:S01]  /*14540*/  LEA.HI.X.SX32 R7, R7, R2.reuse, 0x1, P2 ;  /* 0x0000000207077211 */ /* 0x080fe200010f0eff */
[----:B------:R-:W-:Y:S01]  /*14550*/  STL [R1+0x610], R13 ;  /* 0x0006100d01007387 */ /* 0x000fe20000100800 */
[----:B0-----:R-:W-:Y:S01]  /*14560*/  LEA.HI.X.SX32 R5, R11, R2, 0x1, P0 ;  /* 0x000000020b057211 */ /* 0x001fe200000f0eff */
[----:B------:R-:W-:Y:S01]  /*14570*/  IMAD R8, R239, 0x2, R4 ;  /* 0x00000002ef087824 */ /* 0x000fe200078e0204 */
[----:B------:R-:W-:-:S03]  /*14580*/  IADD3 R11, P1, R12, R3, RZ ;  /* 0x000000030c0b7210 */ /* 0x000fc60007f3e0ff */
[----:B------:R0:W-:Y:S04]  /*14590*/  STL [R1+0x5fc], R5 ;  /* 0x0005fc0501007387 */ /* 0x0001e80000100800 */
[----:B------:R2:W-:Y:S04]  /*145a0*/  STL [R1+0x604], R6 ;  /* 0x0006040601007387 */ /* 0x0005e80000100800 */
[----:B------:R3:W-:Y:S01]  /*145b0*/  STL [R1+0x60c], R7 ;  /* 0x00060c0701007387 */ /* 0x0007e20000100800 */
[----:B0-----:R-:W-:Y:S01]  /*145c0*/  IMAD R5, R239, 0x2, R8 ;  /* 0x00000002ef057824 */ /* 0x001fe200078e0208 */
[----:B--2---:R-:W-:-:S02]  /*145d0*/  IADD3 R6, P0, R10, R3, RZ ;  /* 0x000000030a067210 */ /* 0x004fc40007f1e0ff */
[----:B---3--:R-:W-:-:S03]  /*145e0*/  IADD3 R7, P2, R4, R3, RZ ;  /* 0x0000000304077210 */ /* 0x008fc60007f5e0ff */
[----:B------:R0:W-:Y:S04]  /*145f0*/  STL [R1+0x618], R6 ;  /* 0x0006180601007387 */ /* 0x0001e80000100800 */
[----:B------:R2:W-:Y:S04]  /*14600*/  STL [R1+0x628], R11 ;  /* 0x0006280b01007387 */ /* 0x0005e80000100800 */
[----:B------:R3:W-:Y:S01]  /*14610*/  STL [R1+0x630], R7 ;  /* 0x0006300701007387 */ /* 0x0007e20000100800 */
[----:B0-----:R-:W-:Y:S01]  /*14620*/  IMAD R6, R239, 0x2, R5 ;  /* 0x00000002ef067824 */ /* 0x001fe200078e0205 */
[----:B--2---:R-:W-:-:S02]  /*14630*/  LEA.HI.X.SX32 R11, R10, R2, 0x1, P0 ;  /* 0x000000020a0b7211 */ /* 0x004fc400000f0eff */
[-C--:B------:R-:W-:Y:S02]  /*14640*/  LEA.HI.X.SX32 R10, R12, R2.reuse, 0x1, P1 ;  /* 0x000000020c0a7211 */ /* 0x080fe400008f0eff */
[----:B---3--:R-:W-:Y:S01]  /*14650*/  LEA.HI.X.SX32 R7, R4, R2, 0x1, P2 ;  /* 0x0000000204077211 */ /* 0x008fe200010f0eff */
[----:B------:R0:W-:Y:S01]  /*14660*/  STL [R1+0x614], R11 ;  /* 0x0006140b01007387 */ /* 0x0001e20000100800 */
[----:B------:R-:W-:-:S03]  /*14670*/  IMAD R4, R239, 0x2, R6 ;  /* 0x00000002ef047824 */ /* 0x000fc600078e0206 */
[----:B------:R2:W-:Y:S04]  /*14680*/  STL [R1+0x624], R10 ;  /* 0x0006240a01007387 */ /* 0x0005e80000100800 */
[----:B------:R3:W-:Y:S01]  /*14690*/  STL [R1+0x62c], R7 ;  /* 0x00062c0701007387 */ /* 0x0007e20000100800 */
[-C--:B0-----:R-:W-:Y:S02]  /*146a0*/  IADD3 R11, P0, R8, R3.reuse, RZ ;  /* 0x00000003080b7210 */ /* 0x081fe40007f1e0ff */
[-C--:B--2---:R-:W-:Y:S02]  /*146b0*/  IADD3 R10, P2, R6, R3.reuse, RZ ;  /* 0x00000003060a7210 */ /* 0x084fe40007f5e0ff */
[CC--:B---3--:R-:W-:Y:S02]  /*146c0*/  IADD3 R7, P1, R5.reuse, R3.reuse, RZ ;  /* 0x0000000305077210 */ /* 0x0c8fe40007f3e0ff */
[----:B------:R-:W-:Y:S01]  /*146d0*/  IADD3 R3, P3, R4, R3, RZ ;  /* 0x0000000304037210 */ /* 0x000fe20007f7e0ff */
[----:B------:R-:W-:Y:S01]  /*146e0*/  STL [R1+0x634], R11 ;  /* 0x0006340b01007387 */ /* 0x000fe20000100800 */
[----:B------:R-:W-:-:S03]  /*146f0*/  LEA.HI.X.SX32 R5, R5, R2, 0x1, P1 ;  /* 0x0000000205057211 */ /* 0x000fc600008f0eff */
[----:B------:R0:W-:Y:S04]  /*14700*/  STL [R1+0x638], R7 ;  /* 0x0006380701007387 */ /* 0x0001e80000100800 */
[----:B------:R-:W-:Y:S04]  /*14710*/  STL [R1+0x63c], R10 ;  /* 0x00063c0a01007387 */ /* 0x000fe80000100800 */
[----:B------:R2:W-:Y:S01]  /*14720*/  STL [R1+0x44c], R3 ;  /* 0x00044c0301007387 */ /* 0x0005e20000100800 */
[----:B0-----:R-:W-:-:S05]  /*14730*/  LEA.HI.X.SX32 R7, R8, R2, 0x1, P0 ;  /* 0x0000000208077211 */ /* 0x001fca00000f0eff */
[----:B------:R0:W-:Y:S01]  /*14740*/  STL [R1+0x43c], R7 ;  /* 0x00043c0701007387 */ /* 0x0001e20000100800 */
[-C--:B--2---:R-:W-:Y:S02]  /*14750*/  LEA.HI.X.SX32 R3, R6, R2.reuse, 0x1, P2 ;  /* 0x0000000206037211 */ /* 0x084fe400010f0eff */
[----:B------:R-:W-:Y:S01]  /*14760*/  LEA.HI.X.SX32 R2, R4, R2, 0x1, P3 ;  /* 0x0000000204027211 */ /* 0x000fe200018f0eff */
[----:B------:R2:W-:Y:S04]  /*14770*/  STL [R1+0x444], R5 ;  /* 0x0004440501007387 */ /* 0x0005e80000100800 */
[----:B------:R3:W-:Y:S01]  /*14780*/  STL [R1+0x448], R3 ;  /* 0x0004480301007387 */ /* 0x0007e20000100800 */
[----:B------:R-:W-:-:S03]  /*14790*/  UIADD3 UR9, UR7, 0x8000, URZ ;  /* 0x0000800007097890 */ /* 0x000fc6000fffe03f */
[----:B------:R4:W-:Y:S01]  /*147a0*/  STL [R1+0x440], R2 ;  /* 0x0004400201007387 */ /* 0x0009e20000100800 */
[----:B------:R-:W-:Y:S02]  /*147b0*/  USHF.R.U32.HI UR14, URZ, 0x4, UR7 ;  /* 0x000000043f0e7899 */ /* 0x000fe40008011607 */
[----:B------:R-:W-:Y:S02]  /*147c0*/  USHF.R.U32.HI UR9, URZ, 0x4, UR9 ;  /* 0x000000043f097899 */ /* 0x000fe40008011609 */
[----:B------:R-:W-:Y:S02]  /*147d0*/  USHF.R.S32.HI UR10, URZ, 0x1f, UR8 ;  /* 0x0000001f3f0a7899 */ /* 0x000fe40008011408 */
[----:B------:R-:W-:Y:S02]  /*147e0*/  USGXT.U32 UR14, UR14, 0xe ;  /* 0x0000000e0e0e789a */ /* 0x000fe40008000000 */
[----:B------:R-:W-:Y:S02]  /*147f0*/  USGXT.U32 UR12, UR9, 0xe ;  /* 0x0000000e090c789a */ /* 0x000fe40008000000 */
[----:B------:R-:W-:-:S02]  /*14800*/  ULEA.HI UR10, UR10, UR8, URZ, 0x7 ;  /* 0x000000080a0a7291 */ /* 0x000fc4000f8f383f */
[----:B------:R-:W-:Y:S02]  /*14810*/  UIADD3 UR13, UP1, UR14, 0x2, URZ ;  /* 0x000000020e0d7890 */ /* 0x000fe4000ff3e03f */
[----:B------:R-:W-:Y:S01]  /*14820*/  UIADD3 UR8, UP0, UR12, 0x2, URZ ;  /* 0x000000020c087890 */ /* 0x000fe2000ff1e03f */
[----:B------:R-:W-:Y:S01]  /*14830*/  UMOV UR5, URZ ;  /* 0x0000003f00057c82 */ /* 0x000fe20008000000 */
[----:B------:R-:W-:Y:S01]  /*14840*/  UMOV UR6, URZ ;  /* 0x0000003f00067c82 */ /* 0x000fe20008000000 */
[----:B------:R-:W-:Y:S01]  /*14850*/  USHF.L.U32 UR17, UR17, 0x7, URZ ;  /* 0x0000000711117899 */ /* 0x000fe2000800063f */
[----:B------:R-:W-:Y:S01]  /*14860*/  CS2R R24, SRZ ;  /* 0x0000000000187805 */ /* 0x000fe2000001ff00 */
[----:B------:R-:W-:Y:S01]  /*14870*/  USHF.L.U32 UR18, UR18, 0x7, URZ ;  /* 0x0000000712127899 */ /* 0x000fe2000800063f */
[----:B------:R-:W-:Y:S01]  /*14880*/  CS2R R26, SRZ ;  /* 0x00000000001a7805 */ /* 0x000fe2000001ff00 */
[----:B------:R-:W-:Y:S01]  /*14890*/  UIADD3.X UR11, UR6, 0x40000040, URZ, UP1, !UPT ;  /* 0x40000040060b7890 */ /* 0x000fe20008ffe43f */
[----:B------:R-:W-:Y:S01]  /*148a0*/  CS2R R28, SRZ ;  /* 0x00000000001c7805 */ /* 0x000fe2000001ff00 */
[----:B------:R-:W-:Y:S01]  /*148b0*/  UIADD3.X UR9, UR5, 0x40000040, URZ, UP0, !UPT ;  /* 0x4000004005097890 */ /* 0x000fe200087fe43f */
        /* <DEDUP_REMOVED lines=39> */
[----:B------:R-:W-:Y:S01]  /*14b30*/  CS2R R108, SRZ ;  /* 0x00000000006c7805 */ /* 0x000fe2000001ff00 */
[----:B------:R-:W-:Y:S01]  /*14b40*/  USHF.R.S32.HI UR5, URZ, 0x7, UR10 ;  /* 0x000000073f057899 */ /* 0x000fe2000801140a */
[----:B------:R-:W-:Y:S02]  /*14b50*/  IMAD.MOV.U32 R110, RZ, RZ, RZ ;  /* 0x000000ffff6e7224 */ /* 0x000fe400078e00ff */
[----:B------:R-:W-:Y:S01]  /*14b60*/  UMOV UR10, UR13 ;  /* 0x0000000d000a7c82 */ /* 0x000fe20008000000 */
[----:B------:R-:W-:Y:S01]  /*14b70*/  UMOV UR4, URZ ;  /* 0x0000003f00047c82 */ /* 0x000fe20008000000 */
[----:B------:R-:W-:-:S02]  /*14b80*/  USHF.R.S32.HI UR36, URZ, 0x1f, UR17 ;  /* 0x0000001f3f247899 */ /* 0x000fc40008011411 */
[----:B------:R-:W-:Y:S02]  /*14b90*/  USHF.R.S32.HI UR37, URZ, 0x1f, UR18 ;  /* 0x0000001f3f257899 */ /* 0x000fe40008011412 */
[----:B------:R-:W-:Y:S02]  /*14ba0*/  UIADD3.64 UR22, UR10, 0x2, URZ ;  /* 0x000000020a167897 */ /* 0x000fe4000fffe03f */
[----:B------:R-:W-:Y:S02]  /*14bb0*/  UIADD3.64 UR26, UR10, 0x4, URZ ;  /* 0x000000040a1a7897 */ /* 0x000fe4000fffe03f */
[----:B------:R-:W-:Y:S01]  /*14bc0*/  UIADD3.64 UR20, UR8, 0x2, URZ ;  /* 0x0000000208147897 */ /* 0x000fe2000fffe03f */
[----:B------:R-:W-:Y:S01]  /*14bd0*/  IMAD.MOV.U32 R111, RZ, RZ, RZ ;  /* 0x000000ffff6f7224 */ /* 0x000fe200078e00ff */
        /* <DEDUP_REMOVED lines=20> */
[C---:B------:R-:W-:Y:S01]  /*14d20*/  LOP3.LUT R8, R9.reuse, 0x10, RZ, 0x3c, !PT ;  /* 0x0000001009087812 */ /* 0x040fe200078e3cff */
[----:B------:R-:W-:Y:S01]  /*14d30*/  UIADD3.64 UR24, UR8, 0x4, URZ ;  /* 0x0000000408187897 */ /* 0x000fe2000fffe03f */
[C---:B0-----:R-:W-:Y:S01]  /*14d40*/  LOP3.LUT R7, R9.reuse, 0x20, RZ, 0x3c, !PT ;  /* 0x0000002009077812 */ /* 0x041fe200078e3cff */
[----:B------:R-:W-:Y:S01]  /*14d50*/  ULDC UR6, c[0x0][0x230] ;  /* 0x00008c0000067ab9 */ /* 0x000fe20000000800 */
[C---:B------:R-:W-:Y:S02]  /*14d60*/  LOP3.LUT R6, R9.reuse, 0x30, RZ, 0x3c, !PT ;  /* 0x0000003009067812 */ /* 0x040fe400078e3cff */
[C---:B--2---:R-:W-:Y:S02]  /*14d70*/  LOP3.LUT R5, R9.reuse, 0x40, RZ, 0x3c, !PT ;  /* 0x0000004009057812 */ /* 0x044fe400078e3cff */
[C---:B------:R-:W-:Y:S02]  /*14d80*/  LOP3.LUT R4, R9.reuse, 0x50, RZ, 0x3c, !PT ;  /* 0x0000005009047812 */ /* 0x040fe400078e3cff */
[----:B---3--:R-:W-:-:S02]  /*14d90*/  LOP3.LUT R3, R9, 0x60, RZ, 0x3c, !PT ;  /* 0x0000006009037812 */ /* 0x008fc400078e3cff */
[----:B-1--4-:R-:W-:-:S07]  /*14da0*/  LOP3.LUT R2, R9, 0x70, RZ, 0x3c, !PT ;  /* 0x0000007009027812 */ /* 0x012fce00078e3cff */
.L_x_2:
[----:B------:R-:W2:Y:S01]  /*14db0*/  LDL R13, [R1+0x44c] ;  /* 0x00044c00010d7983 */ /* 0x000ea20000100800 */
[----:B------:R-:W0:Y:S03]  /*14dc0*/  S2R R10, SR_TID.X ;  /* 0x00000000000a7919 */ /* 0x000e260000002100 */
[----:B------:R1:W-:Y:S04]  /*14dd0*/  STL [R1+0xbf0], R23 ;  /* 0x000bf01701007387 */ /* 0x0003e80000100800 */
[----:B-1----:R-:W3:Y:S01]  /*14de0*/  LDL R23, [R1+0x440] ;  /* 0x0004400001177983 */ /* 0x002ee20000100800 */
[----:B------:R-:W-:-:S03]  /*14df0*/  UIMAD UR13, UR4, -0x80, UR6 ;  /* 0xffffff80040d78a4 */ /* 0x000fc6000f8e0206 */
[----:B------:R1:W-:Y:S04]  /*14e00*/  STL [R1+0xbec], R22 ;  /* 0x000bec1601007387 */ /* 0x0003e80000100800 */
[----:B------:R4:W-:Y:S04]  /*14e10*/  STL [R1+0xbe8], R21 ;  /* 0x000be81501007387 */ /* 0x0009e80000100800 */
[----:B------:R4:W-:Y:S01]  /*14e20*/  STL [R1+0xbe4], R20 ;  /* 0x000be41401007387 */ /* 0x0009e20000100800 */
[----:B-1----:R-:W1:Y:S01]  /*14e30*/  S2R R22, SR_TID.X ;  /* 0x0000000000167919 */ /* 0x002e620000002100 */
[----:B0-----:R-:W-:-:S02]  /*14e40*/  SHF.R.U32.HI R10, RZ, 0x6, R10 ;  /* 0x00000006ff0a7819 */ /* 0x001fc4000001160a */
[----:B------:R0:W-:Y:S02]  /*14e50*/  STL [R1+0xbe0], R19 ;  /* 0x000be01301007387 */ /* 0x0001e40000100800 */
[----:B------:R-:W-:Y:S02]  /*14e60*/  SGXT.U32 R10, R10, 0x1 ;  /* 0x000000010a0a781a */ /* 0x000fe40000000000 */
[----:B------:R-:W-:Y:S02]  /*14e70*/  STL [R1+0xbdc], R18 ;  /* 0x000bdc1201007387 */ /* 0x000fe40000100800 */
[----:B----4-:R-:W-:Y:S02]  /*14e80*/  LOP3.LUT R21, R10, 0x2, RZ, 0xfc, !PT ;  /* 0x000000020a157812 */ /* 0x010fe400078efcff */
[----:B------:R4:W-:Y:S02]  /*14e90*/  STL [R1+0xbd8], R17 ;  /* 0x000bd81101007387 */ /* 0x0009e40000100800 */
[----:B------:R-:W-:-:S02]  /*14ea0*/  ISETP.GE.AND P2, PT, R21, UR13, PT ;  /* 0x0000000d15007c0c */ /* 0x000fc4000bf46270 */
[----:B------:R-:W-:Y:S04]  /*14eb0*/  STL [R1+0xbd4], R16 ;  /* 0x000bd41001007387 */ /* 0x000fe80000100800 */
[----:B------:R-:W-:Y:S04]  /*14ec0*/  STL [R1+0xbd0], R15 ;  /* 0x000bd00f01007387 */ /* 0x000fe80000100800 */
[----:B------:R-:W-:Y:S04]  /*14ed0*/  STL [R1+0xbcc], R14 ;  /* 0x000bcc0e01007387 */ /* 0x000fe80000100800 */
[----:B-----5:R-:W-:Y:S01]  /*14ee0*/  STL [R1+0xbc8], R9 ;  /* 0x000bc80901007387 */ /* 0x020fe20000100800 */
[----:B-1----:R-:W-:-:S03]  /*14ef0*/  SHF.R.U32.HI R20, RZ, 0x6, R22 ;  /* 0x00000006ff147819 */ /* 0x002fc60000011616 */
[----:B------:R-:W-:Y:S01]  /*14f00*/  STL [R1+0xbc4], R207 ;  /* 0x000bc4cf01007387 */ /* 0x000fe20000100800 */
[----:B------:R-:W-:-:S03]  /*14f10*/  SGXT.U32 R20, R20, 0x1 ;  /* 0x000000011414781a */ /* 0x000fc60000000000 */
[----:B------:R-:W-:Y:S04]  /*14f20*/  STL [R1+0xbc0], R8 ;  /* 0x000bc00801007387 */ /* 0x000fe80000100800 */
[----:B------:R-:W-:Y:S04]  /*14f30*/  STL [R1+0xbbc], R7 ;  /* 0x000bbc0701007387 */ /* 0x000fe80000100800 */
[----:B------:R-:W-:Y:S04]  /*14f40*/  STL [R1+0xbb8], R6 ;  /* 0x000bb80601007387 */ /* 0x000fe80000100800 */
[----:B------:R-:W-:Y:S01]  /*14f50*/  STL [R1+0xbb4], R5 ;  /* 0x000bb40501007387 */ /* 0x000fe20000100800 */
[----:B0-----:R-:W-:-:S03]  /*14f60*/  LOP3.LUT R19, R20, 0x4, RZ, 0xfc, !PT ;  /* 0x0000000414137812 */ /* 0x001fc600078efcff */
[----:B------:R-:W-:Y:S04]  /*14f70*/  STL [R1+0xbb0], R4 ;  /* 0x000bb00401007387 */ /* 0x000fe80000100800 */
[----:B------:R-:W-:Y:S04]  /*14f80*/  STL [R1+0xbac], R3 ;  /* 0x000bac0301007387 */ /* 0x000fe80000100800 */
[----:B------:R-:W-:Y:S04]  /*14f90*/  STL [R1+0xba8], R2 ;  /* 0x000ba80201007387 */ /* 0x000fe80000100800 */
[----:B-----5:R-:W-:Y:S04]  /*14fa0*/  STL [R1+0xb44], R0 ;  /* 0x000b440001007387 */ /* 0x020fe80000100800 */
[----:B------:R-:W3:Y:S04]  /*14fb0*/  LDL R21, [R1+0x448] ;  /* 0x0004480001157983 */ /* 0x000ee80000100800 */
[----:B------:R-:W3:Y:S01]  /*14fc0*/  LDL R20, [R1+0x63c] ;  /* 0x00063c0001147983 */ /* 0x000ee20000100800 */
[----:B------:R-:W-:-:S03]  /*14fd0*/  ISETP.GE.AND P3, PT, R19, UR13, PT ;  /* 0x0000000d13007c0c */ /* 0x000fc6000bf66270 */
[----:B------:R-:W3:Y:S04]  /*14fe0*/  LDL R19, [R1+0x444] ;  /* 0x0004440001137983 */ /* 0x000ee80000100800 */
[----:B----4-:R-:W4:Y:S01]  /*14ff0*/  LDL R17, [R1+0x638] ;  /* 0x0006380001117983 */ /* 0x010f220000100800 */
[----:B------:R-:W-:Y:S01]  /*15000*/  SHF.R.U32.HI R22, RZ, 0x6, R22 ;  /* 0x00000006ff167819 */ /* 0x000fe20000011616 */
[----:B------:R-:W0:Y:S03]  /*15010*/  S2R R12, SR_TID.X ;  /* 0x00000000000c7919 */ /* 0x000e260000002100 */
[----:B------:R-:W-:-:S04]  /*15020*/  SGXT.U32 R22, R22, 0x1 ;  /* 0x000000011616781a */ /* 0x000fc80000000000 */
[----:B------:R-:W-:Y:S02]  /*15030*/  LOP3.LUT R11, R22, 0x6, RZ, 0xfc, !PT ;  /* 0x00000006160b7812 */ /* 0x000fe400078efcff */
[----:B------:R-:W1:Y:S02]  /*15040*/  S2R R22, SR_TID.X ;  /* 0x0000000000167919 */ /* 0x000e640000002100 */
[----:B------:R-:W-:Y:S02]  /*15050*/  ISETP.GE.AND P4, PT, R11, UR13, PT ;  /* 0x0000000d0b007c0c */ /* 0x000fe4000bf86270 */
[----:B------:R-:W1:Y:S01]  /*15060*/  S2R R11, SR_TID.X ;  /* 0x00000000000b7919 */ /* 0x000e620000002100 */
[----:B------:R-:W-:Y:S02]  /*15070*/  PRMT R199, RZ, 0x7610, R199 ;  /* 0x00007610ffc77816 */ /* 0x000fe400000000c7 */
[----:B0-----:R-:W-:-:S04]  /*15080*/  SHF.R.U32.HI R10, RZ, 0x6, R12 ;  /* 0x00000006ff0a7819 */ /* 0x001fc8000001160c */
[----:B------:R-:W-:Y:S02]  /*15090*/  SGXT.U32 R10, R10, 0x1 ;  /* 0x000000010a0a781a */ /* 0x000fe40000000000 */
[----:B-1----:R-:W-:-:S04]  /*150a0*/  SHF.R.U32.HI R22, RZ, 0x6, R22 ;  /* 0x00000006ff167819 */ /* 0x002fc80000011616 */
[----:B------:R-:W-:Y:S02]  /*150b0*/  SGXT.U32 R22, R22, 0x1 ;  /* 0x000000011616781a */ /* 0x000fe40000000000 */
[----:B------:R-:W-:Y:S02]  /*150c0*/  ISETP.GE.AND P1, PT, R10, UR13, PT ;  /* 0x0000000d0a007c0c */ /* 0x000fe4000bf26270 */
[----:B------:R-:W-:Y:S02]  /*150d0*/  LOP3.LUT R11, R11, 0x7f, RZ, 0xc0, !PT ;  /* 0x0000007f0b0b7812 */ /* 0x000fe400078ec0ff */
[----:B------:R-:W-:Y:S02]  /*150e0*/  LOP3.LUT R10, R22, 0x8, RZ, 0xfc, !PT ;  /* 0x00000008160a7812 */ /* 0x000fe400078efcff */
[----:B------:R-:W-:Y:S02]  /*150f0*/  ISETP.GE.AND P0, PT, R11, UR13, PT ;  /* 0x0000000d0b007c0c */ /* 0x000fe4000bf06270 */
[----:B------:R-:W-:-:S02]  /*15100*/  ISETP.GE.AND P5, PT, R10, UR13, PT ;  /* 0x0000000d0a007c0c */ /* 0x000fc4000bfa6270 */
[----:B------:R-:W-:Y:S02]  /*15110*/  PRMT R195, RZ, 0x7610, R195 ;  /* 0x00007610ffc37816 */ /* 0x000fe400000000c3 */
[----:B------:R-:W-:Y:S01]  /*15120*/  PRMT R189, RZ, 0x7610, R189 ;  /* 0x00007610ffbd7816 */ /* 0x000fe200000000bd */
[----:B--2---:R-:W-:Y:S02]  /*15130*/  @!P2 IMAD.MOV.U32 R10, RZ, RZ, R13 ;  /* 0x000000ffff0aa224 */ /* 0x004fe400078e000d */
[----:B---3--:R-:W-:Y:S02]  /*15140*/  @!P2 IMAD.MOV.U32 R11, RZ, RZ, R23 ;  /* 0x000000ffff0ba224 */ /* 0x008fe400078e0017 */
[----:B------:R-:W2:Y:S04]  /*15150*/  LDL R23, [R1+0x634] ;  /* 0x0006340001177983 */ /* 0x000ea80000100800 */
[----:B------:R0:W3:Y:S02]  /*15160*/  @!P2 LDG.E.U8 R199, desc[UR28][R10.64] ;  /* 0x0000001c0ac7a981 */ /* 0x0000e4000c1e1100 */
[----:B0-----:R-:W-:-:S02]  /*15170*/  @!P3 IMAD.MOV.U32 R11, RZ, RZ, R21 ;  /* 0x000000ffff0bb224 */ /* 0x001fc400078e0015 */
[----:B------:R-:W-:-:S05]  /*15180*/  @!P3 IMAD.MOV.U32 R10, RZ, RZ, R20 ;  /* 0x000000ffff0ab224 */ /* 0x000fca00078e0014 */
[----:B------:R4:W3:Y:S02]  /*15190*/  @!P3 LDG.E.U8 R195, desc[UR28][R10.64] ;  /* 0x0000001c0ac3b981 */ /* 0x0008e4000c1e1100 */
[----:B----4-:R-:W-:Y:S02]  /*151a0*/  @!P4 IMAD.MOV.U32 R10, RZ, RZ, R17 ;  /* 0x000000ffff0ac224 */ /* 0x010fe400078e0011 */
[----:B------:R-:W-:Y:S01]  /*151b0*/  @!P4 IMAD.MOV.U32 R11, RZ, RZ, R19 ;  /* 0x000000ffff0bc224 */ /* 0x000fe200078e0013 */
[----:B------:R-:W0:Y:S04]  /*151c0*/  S2R R13, SR_TID.X ;  /* 0x00000000000d7919 */ /* 0x000e280000002100 */
[----:B------:R1:W4:Y:S01]  /*151d0*/  @!P4 LDG.E.U8 R189, desc[UR28][R10.64] ;  /* 0x0000001c0abdc981 */ /* 0x000322000c1e1100 */
[----:B------:R-:W1:Y:S01]  /*151e0*/  S2R R21, SR_TID.X ;  /* 0x0000000000157919 */ /* 0x000e620000002100 */
[----:B------:R-:W-:-:S02]  /*151f0*/  PRMT R161, RZ, 0x7610, R161 ;  /* 0x00007610ffa17816 */ /* 0x000fc400000000a1 */
[----:B------:R-:W-:Y:S01]  /*15200*/  LOP3.LUT R22, R22, 0xa, RZ, 0xfc, !PT ;  /* 0x0000000a16167812 */ /* 0x000fe200078efcff */
[----:B------:R-:W3:Y:S04]  /*15210*/  LDL R19, [R1+0x60c] ;  /* 0x00060c0001137983 */ /* 0x000ee80000100800 */
[----:B------:R-:W4:Y:S01]  /*15220*/  LDL R11, [R1+0x43c] ;  /* 0x00043c00010b7983 */ /* 0x000f220000100800 */
[----:B0-----:R-:W-:-:S04]  /*15230*/  SHF.R.U32.HI R13, RZ, 0x6, R13 ;  /* 0x00000006ff0d7819 */ /* 0x001fc8000001160d */
[----:B------:R-:W-:-:S04]  /*15240*/  SGXT.U32 R13, R13, 0x1 ;  /* 0x000000010d0d781a */ /* 0x000fc80000000000 */
[----:B------:R-:W-:Y:S02]  /*15250*/  LOP3.LUT R17, R13, 0xc, RZ, 0xfc, !PT ;  /* 0x0000000c0d117812 */ /* 0x000fe400078efcff */
[----:B------:R-:W0:Y:S02]  /*15260*/  S2R R13, SR_TID.X ;  /* 0x00000000000d7919 */ /* 0x000e240000002100 */
[----:B------:R-:W-:Y:S02]  /*15270*/  ISETP.GE.AND P2, PT, R17, UR13, PT ;  /* 0x0000000d11007c0c */ /* 0x000fe4000bf46270 */
[----:B0-----:R-:W-:Y:S02]  /*15280*/  SHF.R.U32.HI R20, RZ, 0x6, R13 ;  /* 0x00000006ff147819 */ /* 0x001fe4000001160d */
[----:B------:R-:W-:Y:S01]  /*15290*/  ISETP.GE.AND P6, PT, R22, UR13, PT ;  /* 0x0000000d16007c0c */ /* 0x000fe2000bfc6270 */
[----:B------:R-:W3:Y:S01]  /*152a0*/  LDL R13, [R1+0x628] ;  /* 0x00062800010d7983 */ /* 0x000ee20000100800 */
[----:B------:R-:W-:-:S03]  /*152b0*/  SGXT.U32 R20, R20, 0x1 ;  /* 0x000000011414781a */ /* 0x000fc60000000000 */
[----:B------:R-:W3:Y:S01]  /*152c0*/  LDL R22, [R1+0x624] ;  /* 0x0006240001167983 */ /* 0x000ee20000100800 */
[----:B------:R-:W-:Y:S02]  /*152d0*/  LOP3.LUT R17, R20, 0x10, RZ, 0xfc, !PT ;  /* 0x0000001014117812 */ /* 0x000fe400078efcff */
[----:B-1----:R-:W-:Y:S02]  /*152e0*/  SHF.R.U32.HI R20, RZ, 0x6, R21 ;  /* 0x00000006ff147819 */ /* 0x002fe40000011615 */
[----:B------:R-:W3:Y:S02]  /*152f0*/  LDL R21, [R1+0x614] ;  /* 0x0006140001157983 */ /* 0x000ee40000100800 */
[----:B------:R-:W-:-:S04]  /*15300*/  SGXT.U32 R20, R20, 0x1 ;  /* 0x000000011414781a */ /* 0x000fc80000000000 */
[----:B------:R-:W-:Y:S02]  /*15310*/  LOP3.LUT R10, R20, 0x12, RZ, 0xfc, !PT ;  /* 0x00000012140a7812 */ /* 0x000fe400078efcff */
[----:B------:R-:W3:Y:S02]  /*15320*/  LDL R20, [R1+0x618] ;  /* 0x0006180001147983 */ /* 0x000ee40000100800 */
[----:B------:R-:W-:Y:S02]  /*15330*/  ISETP.GE.AND P4, PT, R10, UR13, PT ;  /* 0x0000000d0a007c0c */ /* 0x000fe4000bf86270 */
[----:B------:R-:W-:Y:S02]  /*15340*/  ISETP.GE.AND P3, PT, R17, UR13, PT ;  /* 0x0000000d11007c0c */ /* 0x000fe4000bf66270 */
[----:B------:R-:W3:Y:S01]  /*15350*/  LDL R17, [R1+0x610] ;  /* 0x0006100001117983 */ /* 0x000ee20000100800 */
[----:B--2---:R-:W-:-:S05]  /*15360*/  @!P5 IMAD.MOV.U32 R10, RZ, RZ, R23 ;  /* 0x000000ffff0ad224 */ /* 0x004fca00078e0017 */
[----:B----4-:R0:W2:Y:S04]  /*15370*/  @!P5 LDG.E.U8 R161, desc[UR28][R10.64] ;  /* 0x0000001c0aa1d981 */ /* 0x0100a8000c1e1100 */
[----:B------:R-:W0:Y:S04]  /*15380*/  LDL R10, [R1+0x62c] ;  /* 0x00062c00010a7983 */ /* 0x000e280000100800 */
[----:B------:R-:W0:Y:S01]  /*15390*/  LDL R11, [R1+0x630] ;  /* 0x00063000010b7983 */ /* 0x000e220000100800 */
[----:B------:R-:W1:Y:S01]  /*153a0*/  S2R R23, SR_TID.X ;  /* 0x0000000000177919 */ /* 0x000e620000002100 */
[----:B------:R-:W-:-:S02]  /*153b0*/  PRMT R160, RZ, 0x7610, R160 ;  /* 0x00007610ffa07816 */ /* 0x000fc400000000a0 */
[----:B------:R-:W-:Y:S02]  /*153c0*/  PRMT R163, RZ, 0x7610, R163 ;  /* 0x00007610ffa37816 */ /* 0x000fe400000000a3 */
[----:B------:R-:W-:Y:S02]  /*153d0*/  PRMT R165, RZ, 0x7610, R165 ;  /* 0x00007610ffa57816 */ /* 0x000fe400000000a5 */
[----:B------:R-:W-:Y:S02]  /*153e0*/  PRMT R164, RZ, 0x7610, R164 ;  /* 0x00007610ffa47816 */ /* 0x000fe400000000a4 */
[----:B-1----:R-:W-:-:S04]  /*153f0*/  SHF.R.U32.HI R23, RZ, 0x6, R23 ;  /* 0x00000006ff177819 */ /* 0x002fc80000011617 */
[----:B------:R-:W-:Y:S02]  /*15400*/  SGXT.U32 R23, R23, 0x1 ;  /* 0x000000011717781a */ /* 0x000fe40000000000 */
[----:B0-----:R-:W-:-:S04]  /*15410*/  @!P6 LOP3.LUT R11, R11, R10, RZ, 0x3c, !PT ;  /* 0x0000000a0b0be212 */ /* 0x001fc800078e3cff */
[----:B------:R-:W-:-:S04]  /*15420*/  @!P6 LOP3.LUT R10, R11, R10, RZ, 0x3c, !PT ;  /* 0x0000000a0b0ae212 */ /* 0x000fc800078e3cff */
[----:B------:R-:W-:-:S05]  /*15430*/  @!P6 LOP3.LUT R11, R11, R10, RZ, 0x3c, !PT ;  /* 0x0000000a0b0be212 */ /* 0x000fca00078e3cff */
[----:B------:R0:W4:Y:S02]  /*15440*/  @!P6 LDG.E.U8 R160, desc[UR28][R10.64] ;  /* 0x0000001c0aa0e981 */ /* 0x000124000c1e1100 */
[----:B0-----:R-:W-:Y:S01]  /*15450*/  LOP3.LUT R11, R23, 0x14, RZ, 0xfc, !PT ;  /* 0x00000014170b7812 */ /* 0x001fe200078efcff */
[----:B---3--:R-:W-:-:S03]  /*15460*/  @!P2 IMAD.MOV.U32 R10, RZ, RZ, R13 ;  /* 0x000000ffff0aa224 */ /* 0x008fc600078e000d */
[----:B------:R-:W-:Y:S01]  /*15470*/  ISETP.GE.AND P5, PT, R11, UR13, PT ;  /* 0x0000000d0b007c0c */ /* 0x000fe2000bfa6270 */
[----:B------:R-:W-:Y:S01]  /*15480*/  @!P2 IMAD.MOV.U32 R11, RZ, RZ, R22 ;  /* 0x000000ffff0ba224 */ /* 0x000fe200078e0016 */
[----:B------:R-:W-:-:S04]  /*15490*/  LOP3.LUT R23, R23, 0x16, RZ, 0xfc, !PT ;  /* 0x0000001617177812 */ /* 0x000fc800078efcff */
[----:B------:R0:W3:Y:S01]  /*154a0*/  @!P2 LDG.E.U8 R163, desc[UR28][R10.64] ;  /* 0x0000001c0aa3a981 */ /* 0x0000e2000c1e1100 */
[----:B------:R-:W-:-:S03]  /*154b0*/  ISETP.GE.AND P6, PT, R23, UR13, PT ;  /* 0x0000000d17007c0c */ /* 0x000fc6000bfc6270 */
[----:B------:R-:W2:Y:S01]  /*154c0*/  LDL R23, [R1+0x608] ;  /* 0x0006080001177983 */ /* 0x000ea20000100800 */
[----:B0-----:R-:W-:Y:S02]  /*154d0*/  @!P3 IMAD.MOV.U32 R10, RZ, RZ, R20 ;  /* 0x000000ffff0ab224 */ /* 0x001fe400078e0014 */
[----:B------:R-:W-:Y:S01]  /*154e0*/  @!P3 IMAD.MOV.U32 R11, RZ, RZ, R21 ;  /* 0x000000ffff0bb224 */ /* 0x000fe200078e0015 */
[----:B------:R-:W0:Y:S04]  /*154f0*/  S2R R13, SR_TID.X ;  /* 0x00000000000d7919 */ /* 0x000e280000002100 */
[----:B------:R1:W3:Y:S01]  /*15500*/  @!P3 LDG.E.U8 R165, desc[UR28][R10.64] ;  /* 0x0000001c0aa5b981 */ /* 0x0002e2000c1e1100 */
[----:B------:R-:W0:Y:S01]  /*15510*/  S2R R22, SR_TID.X ;  /* 0x0000000000167919 */ /* 0x000e220000002100 */
[----:B------:R-:W-:-:S02]  /*15520*/  PRMT R167, RZ, 0x7610, R167 ;  /* 0x00007610ffa77816 */ /* 0x000fc400000000a7 */
[----:B------:R-:W4:Y:S01]  /*15530*/  LDL R20, [R1+0x5f0] ;  /* 0x0005f00001147983 */ /* 0x000f220000100800 */
[----:B-1----:R-:W-:Y:S02]  /*15540*/  @!P4 IMAD.MOV.U32 R10, RZ, RZ, R17 ;  /* 0x000000ffff0ac224 */ /* 0x002fe400078e0011 */
[----:B------:R-:W-:-:S05]  /*15550*/  @!P4 IMAD.MOV.U32 R11, RZ, RZ, R19 ;  /* 0x000000ffff0bc224 */ /* 0x000fca00078e0013 */
[----:B------:R2:W3:Y:S04]  /*15560*/  @!P4 LDG.E.U8 R164, desc[UR28][R10.64] ;  /* 0x0000001c0aa4c981 */ /* 0x0004e8000c1e1100 */
[----:B------:R-:W4:Y:S01]  /*15570*/  LDL R11, [R1+0x604] ;  /* 0x00060400010b7983 */ /* 0x000f220000100800 */
[----:B0-----:R-:W-:-:S04]  /*15580*/  SHF.R.U32.HI R13, RZ, 0x6, R13 ;  /* 0x00000006ff0d7819 */ /* 0x001fc8000001160d */
[----:B------:R-:W-:-:S04]  /*15590*/  SGXT.U32 R13, R13, 0x1 ;  /* 0x000000010d0d781a */ /* 0x000fc80000000000 */
[----:B------:R-:W-:Y:S02]  /*155a0*/  LOP3.LUT R13, R13, 0x18, RZ, 0xfc, !PT ;  /* 0x000000180d0d7812 */ /* 0x000fe400078efcff */
[----:B------:R-:W-:Y:S02]  /*155b0*/  SHF.R.U32.HI R21, RZ, 0x6, R22 ;  /* 0x00000006ff157819 */ /* 0x000fe40000011616 */
[----:B------:R-:W-:Y:S01]  /*155c0*/  ISETP.GE.AND P2, PT, R13, UR13, PT ;  /* 0x0000000d0d007c0c */ /* 0x000fe2000bf46270 */
[----:B------:R-:W3:Y:S01]  /*155d0*/  LDL R22, [R1+0x5f4] ;  /* 0x0005f40001167983 */ /* 0x000ee20000100800 */
[----:B------:R-:W-:-:S03]  /*155e0*/  SGXT.U32 R21, R21, 0x1 ;  /* 0x000000011515781a */ /* 0x000fc60000000000 */
[----:B------:R-:W3:Y:S01]  /*155f0*/  LDL R13, [R1+0x5f8] ;  /* 0x0005f800010d7983 */ /* 0x000ee20000100800 */
[C---:B------:R-:W-:Y:S02]  /*15600*/  LOP3.LUT R19, R21.reuse, 0x1a, RZ, 0xfc, !PT ;  /* 0x0000001a15137812 */ /* 0x040fe400078efcff */
[----:B------:R-:W-:Y:S02]  /*15610*/  LOP3.LUT R17, R21, 0x1c, RZ, 0xfc, !PT ;  /* 0x0000001c15117812 */ /* 0x000fe400078efcff */
[----:B------:R-:W3:Y:S01]  /*15620*/  LDL R21, [R1+0x5ec] ;  /* 0x0005ec0001157983 */ /* 0x000ee20000100800 */
[----:B------:R-:W-:Y:S02]  /*15630*/  ISETP.GE.AND P3, PT, R19, UR13, PT ;  /* 0x0000000d13007c0c */ /* 0x000fe4000bf66270 */
[----:B------:R-:W-:Y:S01]  /*15640*/  ISETP.GE.AND P4, PT, R17, UR13, PT ;  /* 0x0000000d11007c0c */ /* 0x000fe2000bf86270 */
[----:B------:R-:W3:Y:S04]  /*15650*/  LDL R19, [R1+0x5e4] ;  /* 0x0005e40001137983 */ /* 0x000ee80000100800 */
        /* <DEDUP_REMOVED lines=20> */
[----:B------:R-:W-:Y:S01]  /*157a0*/  LOP3.LUT R23, R23, 0x22, RZ, 0xfc, !PT ;  /* 0x0000002217177812 */ /* 0x000fe200078efcff */
[----:B------:R-:W0:Y:S03]  /*157b0*/  S2R R13, SR_TID.X ;  /* 0x00000000000d7919 */ /* 0x000e260000002100 */
[----:B------:R1:W3:Y:S01]  /*157c0*/  @!P2 LDG.E.U8 R169, desc[UR28][R10.64] ;  /* 0x0000001c0aa9a981 */ /* 0x0002e2000c1e1100 */
[----:B------:R-:W-:-:S03]  /*157d0*/  ISETP.GE.AND P6, PT, R23, UR13, PT ;  /* 0x0000000d17007c0c */ /* 0x000fc6000bfc6270 */
[----:B------:R-:W2:Y:S01]  /*157e0*/  LDL R23, [R1+0x5d8] ;  /* 0x0005d80001177983 */ /* 0x000ea20000100800 */
[----:B------:R-:W-:-:S03]  /*157f0*/  PRMT R173, RZ, 0x7610, R173 ;  /* 0x00007610ffad7816 */ /* 0x000fc600000000ad */
[----:B------:R-:W4:Y:S01]  /*15800*/  LDL R22, [R1+0x5c4] ;  /* 0x0005c40001167983 */ /* 0x000f220000100800 */
[----:B-1----:R-:W-:Y:S02]  /*15810*/  @!P3 IMAD.MOV.U32 R10, RZ, RZ, R20 ;  /* 0x000000ffff0ab224 */ /* 0x002fe400078e0014 */
[----:B------:R-:W-:-:S05]  /*15820*/  @!P3 IMAD.MOV.U32 R11, RZ, RZ, R21 ;  /* 0x000000ffff0bb224 */ /* 0x000fca00078e0015 */
[----:B------:R1:W3:Y:S02]  /*15830*/  @!P3 LDG.E.U8 R168, desc[UR28][R10.64] ;  /* 0x0000001c0aa8b981 */ /* 0x0002e4000c1e1100 */
[----:B-1----:R-:W-:Y:S02]  /*15840*/  @!P4 IMAD.MOV.U32 R10, RZ, RZ, R17 ;  /* 0x000000ffff0ac224 */ /* 0x002fe400078e0011 */
[----:B------:R-:W-:Y:S01]  /*15850*/  @!P4 IMAD.MOV.U32 R11, RZ, RZ, R19 ;  /* 0x000000ffff0bc224 */ /* 0x000fe200078e0013 */
[----:B0-----:R-:W-:Y:S01]  /*15860*/  SHF.R.U32.HI R13, RZ, 0x6, R13 ;  /* 0x00000006ff0d7819 */ /* 0x001fe2000001160d */
[----:B------:R-:W0:Y:S03]  /*15870*/  S2R R21, SR_TID.X ;  /* 0x0000000000157919 */ /* 0x000e260000002100 */
[----:B------:R1:W3:Y:S04]  /*15880*/  @!P4 LDG.E.U8 R171, desc[UR28][R10.64] ;  /* 0x0000001c0aabc981 */ /* 0x0002e8000c1e1100 */
[----:B------:R-:W3:Y:S04]  /*15890*/  LDL R19, [R1+0x5b4] ;  /* 0x0005b40001137983 */ /* 0x000ee80000100800 */
[----:B------:R-:W4:Y:S01]  /*158a0*/  LDL R11, [R1+0x5d4] ;  /* 0x0005d400010b7983 */ /* 0x000f220000100800 */
[----:B------:R-:W-:-:S04]  /*158b0*/  SGXT.U32 R13, R13, 0x1 ;  /* 0x000000010d0d781a */ /* 0x000fc80000000000 */
[----:B------:R-:W-:Y:S02]  /*158c0*/  LOP3.LUT R17, R13, 0x24, RZ, 0xfc, !PT ;  /* 0x000000240d117812 */ /* 0x000fe400078efcff */
[----:B------:R-:W1:Y:S02]  /*158d0*/  S2R R13, SR_TID.X ;  /* 0x00000000000d7919 */ /* 0x000e640000002100 */
[----:B------:R-:W-:Y:S02]  /*158e0*/  ISETP.GE.AND P2, PT, R17, UR13, PT ;  /* 0x0000000d11007c0c */ /* 0x000fe4000bf46270 */
[----:B-1----:R-:W-:Y:S02]  /*158f0*/  SHF.R.U32.HI R20, RZ, 0x6, R13 ;  /* 0x00000006ff147819 */ /* 0x002fe4000001160d */
[----:B------:R-:W3:Y:S02]  /*15900*/  LDL R13, [R1+0x5c8] ;  /* 0x0005c800010d7983 */ /* 0x000ee40000100800 */
[----:B------:R-:W-:-:S04]  /*15910*/  SGXT.U32 R20, R20, 0x1 ;  /* 0x000000011414781a */ /* 0x000fc80000000000 */
[----:B------:R-:W-:Y:S02]  /*15920*/  LOP3.LUT R17, R20, 0x26, RZ, 0xfc, !PT ;  /* 0x0000002614117812 */ /* 0x000fe400078efcff */
[----:B0-----:R-:W-:Y:S02]  /*15930*/  SHF.R.U32.HI R20, RZ, 0x6, R21 ;  /* 0x00000006ff147819 */ /* 0x001fe40000011615 */
        /* <DEDUP_REMOVED lines=240> */
[----:B------:R-:W-:Y:S01]  /*16840*/  @!P2 IMAD.MOV.U32 R11, RZ, RZ, R19 ;  /* 0x000000ffff0ba224 */ /* 0x000fe200078e0013 */
[----:B------:R-:W3:Y:S04]  /*16850*/  LDL R20, [R1+0x4d8] ;  /* 0x0004d80001147983 */ /* 0x000ee80000100800 */
[----:B------:R2:W3:Y:S04]  /*16860*/  @!P2 LDG.E.U8 R198, desc[UR28][R10.64] ;  /* 0x0000001c0ac6a981 */ /* 0x0004e8000c1e1100 */
[----:B------:R-:W4:Y:S01]  /*16870*/  LDL R11, [R1+0x4f4] ;  /* 0x0004f400010b7983 */ /* 0x000f220000100800 */
[----:B0-----:R-:W-:-:S04]  /*16880*/  SHF.R.U32.HI R13, RZ, 0x6, R13 ;  /* 0x00000006ff0d7819 */ /* 0x001fc8000001160d */
[----:B------:R-:W-:-:S04]  /*16890*/  SGXT.U32 R13, R13, 0x1 ;  /* 0x000000010d0d781a */ /* 0x000fc80000000000 */
[----:B------:R-:W-:Y:S02]  /*168a0*/  LOP3.LUT R13, R13, 0x5c, RZ, 0xfc, !PT ;  /* 0x0000005c0d0d7812 */ /* 0x000fe400078efcff */
[----:B------:R-:W-:Y:S02]  /*168b0*/  SHF.R.U32.HI R22, RZ, 0x6, R22 ;  /* 0x00000006ff167819 */ /* 0x000fe40000011616 */
[----:B------:R-:W-:Y:S02]  /*168c0*/  ISETP.GE.AND P4, PT, R13, UR13, PT ;  /* 0x0000000d0d007c0c */ /* 0x000fe4000bf86270 */
[----:B------:R-:W-:Y:S01]  /*168d0*/  SGXT.U32 R22, R22, 0x1 ;  /* 0x000000011616781a */ /* 0x000fe20000000000 */
[----:B------:R-:W3:Y:S03]  /*168e0*/  LDL R13, [R1+0x4e8] ;  /* 0x0004e800010d7983 */ /* 0x000ee60000100800 */
[----:B------:R-:W-:-:S02]  /*168f0*/  LOP3.LUT R19, R22, 0x60, RZ, 0xfc, !PT ;  /* 0x0000006016137812 */ /* 0x000fc400078efcff */
        /* <DEDUP_REMOVED lines=25> */
[----:B------:R-:W0:Y:S04]  /*16a90*/  S2R R13, SR_TID.X ;  /* 0x00000000000d7919 */ /* 0x000e280000002100 */
[----:B------:R1:W3:Y:S01]  /*16aa0*/  @!P4 LDG.E.U8 R204, desc[UR28][R10.64] ;  /* 0x0000001c0accc981 */ /* 0x0002e2000c1e1100 */
[----:B------:R-:W-:Y:S02]  /*16ab0*/  LOP3.LUT R23, R23, 0x66, RZ, 0xfc, !PT ;  /* 0x0000006617177812 */ /* 0x000fe400078efcff */
[----:B------:R-:W-:Y:S01]  /*16ac0*/  PRMT R209, RZ, 0x7610, R209 ;  /* 0x00007610ffd17816 */ /* 0x000fe200000000d1 */
[----:B------:R-:W2:Y:S01]  /*16ad0*/  LDL R21, [R1+0x4c0] ;  /* 0x0004c00001157983 */ /* 0x000ea20000100800 */
[----:B-1----:R-:W-:-:S02]  /*16ae0*/  @!P3 IMAD.MOV.U32 R10, RZ, RZ, R20 ;  /* 0x000000ffff0ab224 */ /* 0x002fc400078e0014 */
[----:B------:R-:W-:Y:S01]  /*16af0*/  @!P3 IMAD.MOV.U32 R11, RZ, RZ, R22 ;  /* 0x000000ffff0bb224 */ /* 0x000fe200078e0016 */
[----:B0-----:R-:W-:-:S04]  /*16b00*/  SHF.R.U32.HI R13, RZ, 0x6, R13 ;  /* 0x00000006ff0d7819 */ /* 0x001fc8000001160d */
[----:B------:R0:W3:Y:S01]  /*16b10*/  @!P3 LDG.E.U8 R208, desc[UR28][R10.64] ;  /* 0x0000001c0ad0b981 */ /* 0x0000e2000c1e1100 */
[----:B------:R-:W-:-:S03]  /*16b20*/  ISETP.GE.AND P5, PT, R23, UR13, PT ;  /* 0x0000000d17007c0c */ /* 0x000fc6000bfa6270 */
[----:B------:R-:W4:Y:S01]  /*16b30*/  LDL R20, [R1+0x4ac] ;  /* 0x0004ac0001147983 */ /* 0x000f220000100800 */
[----:B0-----:R-:W-:Y:S02]  /*16b40*/  @!P2 IMAD.MOV.U32 R10, RZ, RZ, R17 ;  /* 0x000000ffff0aa224 */ /* 0x001fe400078e0011 */
[----:B------:R-:W-:Y:S01]  /*16b50*/  @!P2 IMAD.MOV.U32 R11, RZ, RZ, R19 ;  /* 0x000000ffff0ba224 */ /* 0x000fe200078e0013 */
[----:B------:R-:W-:Y:S01]  /*16b60*/  SGXT.U32 R13, R13, 0x1 ;  /* 0x000000010d0d781a */ /* 0x000fe20000000000 */
[----:B------:R-:W3:Y:S04]  /*16b70*/  LDL R19, [R1+0x4a4] ;  /* 0x0004a40001137983 */ /* 0x000ee80000100800 */
[----:B------:R0:W3:Y:S04]  /*16b80*/  @!P2 LDG.E.U8 R210, desc[UR28][R10.64] ;  /* 0x0000001c0ad2a981 */ /* 0x0000e8000c1e1100 */
[----:B------:R-:W0:Y:S04]  /*16b90*/  LDL R10, [R1+0x4c4] ;  /* 0x0004c400010a7983 */ /* 0x000e280000100800 */
[----:B------:R-:W0:Y:S01]  /*16ba0*/  LDL R11, [R1+0x4c8] ;  /* 0x0004c800010b7983 */ /* 0x000e220000100800 */
[----:B------:R-:W-:-:S02]  /*16bb0*/  LOP3.LUT R17, R13, 0x68, RZ, 0xfc, !PT ;  /* 0x000000680d117812 */ /* 0x000fc400078efcff */
[----:B------:R-:W1:Y:S02]  /*16bc0*/  S2R R13, SR_TID.X ;  /* 0x00000000000d7919 */ /* 0x000e640000002100 */
[----:B------:R-:W-:Y:S02]  /*16bd0*/  ISETP.GE.AND P2, PT, R17, UR13, PT ;  /* 0x0000000d11007c0c */ /* 0x000fe4000bf46270 */
[----:B------:R-:W3:Y:S01]  /*16be0*/  LDL R17, [R1+0x4a8] ;  /* 0x0004a80001117983 */ /* 0x000ee20000100800 */
[----:B-1----:R-:W-:-:S03]  /*16bf0*/  SHF.R.U32.HI R22, RZ, 0x6, R13 ;  /* 0x00000006ff167819 */ /* 0x002fc6000001160d */
[----:B------:R-:W4:Y:S01]  /*16c00*/  LDL R13, [R1+0x4b0] ;  /* 0x0004b000010d7983 */ /* 0x000f220000100800 */
[----:B------:R-:W-:-:S04]  /*16c10*/  SGXT.U32 R22, R22, 0x1 ;  /* 0x000000011616781a */ /* 0x000fc80000000000 */
[----:B------:R-:W-:-:S04]  /*16c20*/  LOP3.LUT R23, R22, 0x6a, RZ, 0xfc, !PT ;  /* 0x0000006a16177812 */ /* 0x000fc800078efcff */
[----:B------:R-:W-:Y:S02]  /*16c30*/  ISETP.GE.AND P4, PT, R23, UR13, PT ;  /* 0x0000000d17007c0c */ /* 0x000fe4000bf86270 */
[----:B------:R-:W3:Y:S01]  /*16c40*/  LDL.LU R23, [R1+0xbf0] ;  /* 0x000bf00001177983 */ /* 0x000ee20000300800 */
[----:B0-----:R-:W-:-:S04]  /*16c50*/  @!P6 LOP3.LUT R11, R11, R10, RZ, 0x3c, !PT ;  /* 0x0000000a0b0be212 */ /* 0x001fc800078e3cff */
[----:B------:R-:W-:-:S04]  /*16c60*/  @!P6 LOP3.LUT R10, R11, R10, RZ, 0x3c, !PT ;  /* 0x0000000a0b0ae212 */ /* 0x000fc800078e3cff */
[----:B------:R-:W-:-:S05]  /*16c70*/  @!P6 LOP3.LUT R11, R11, R10, RZ, 0x3c, !PT ;  /* 0x0000000a0b0be212 */ /* 0x000fca00078e3cff */
[----:B------:R2:W3:Y:S04]  /*16c80*/  @!P6 LDG.E.U8 R209, desc[UR28][R10.64] ;  /* 0x0000001c0ad1e981 */ /* 0x0004e8000c1e1100 */
[----:B------:R-:W4:Y:S01]  /*16c90*/  LDL R11, [R1+0x4bc] ;  /* 0x0004bc00010b7983 */ /* 0x000f220000100800 */
[----:B------:R-:W-:Y:S01]  /*16ca0*/  PRMT R216, RZ, 0x7610, R216 ;  /* 0x00007610ffd87816 */ /* 0x000fe200000000d8 */
[----:B--2---:R-:W-:Y:S01]  /*16cb0*/  @!P5 IMAD.MOV.U32 R10, RZ, RZ, R21 ;  /* 0x000000ffff0ad224 */ /* 0x004fe200078e0015 */
[----:B------:R-:W-:-:S04]  /*16cc0*/  LOP3.LUT R22, R22, 0x6c, RZ, 0xfc, !PT ;  /* 0x0000006c16167812 */ /* 0x000fc800078efcff */
[----:B------:R-:W-:Y:S02]  /*16cd0*/  ISETP.GE.AND P3, PT, R22, UR13, PT ;  /* 0x0000000d16007c0c */ /* 0x000fe4000bf66270 */
[----:B------:R-:W0:Y:S01]  /*16ce0*/  S2R R22, SR_TID.X ;  /* 0x0000000000167919 */ /* 0x000e220000002100 */
[----:B----4-:R1:W2:Y:S04]  /*16cf0*/  @!P5 LDG.E.U8 R216, desc[UR28][R10.64] ;  /* 0x0000001c0ad8d981 */ /* 0x0102a8000c1e1100 */
[----:B------:R-:W1:Y:S04]  /*16d00*/  LDL R10, [R1+0x4b4] ;  /* 0x0004b400010a7983 */ /* 0x000e680000100800 */
[----:B------:R-:W1:Y:S01]  /*16d10*/  LDL R11, [R1+0x4b8] ;  /* 0x0004b800010b7983 */ /* 0x000e620000100800 */
[----:B------:R-:W-:-:S02]  /*16d20*/  PRMT R218, RZ, 0x7610, R218 ;  /* 0x00007610ffda7816 */ /* 0x000fc400000000da */
[----:B0-----:R-:W-:Y:S02]  /*16d30*/  SHF.R.U32.HI R21, RZ, 0x6, R22 ;  /* 0x00000006ff157819 */ /* 0x001fe40000011616 */
[----:B------:R-:W-:Y:S02]  /*16d40*/  PRMT R220, RZ, 0x7610, R220 ;  /* 0x00007610ffdc7816 */ /* 0x000fe400000000dc */
[----:B------:R-:W-:Y:S02]  /*16d50*/  SGXT.U32 R21, R21, 0x1 ;  /* 0x000000011515781a */ /* 0x000fe40000000000 */
[----:B------:R-:W-:Y:S02]  /*16d60*/  PRMT R224, RZ, 0x7610, R224 ;  /* 0x00007610ffe07816 */ /* 0x000fe400000000e0 */
[C---:B------:R-:W-:Y:S02]  /*16d70*/  LOP3.LUT R22, R21.reuse, 0x70, RZ, 0xfc, !PT ;  /* 0x0000007015167812 */ /* 0x040fe400078efcff */
[----:B------:R-:W-:-:S02]  /*16d80*/  LOP3.LUT R21, R21, 0x72, RZ, 0xfc, !PT ;  /* 0x0000007215157812 */ /* 0x000fc400078efcff */
[----:B------:R-:W-:Y:S02]  /*16d90*/  ISETP.GE.AND P5, PT, R22, UR13, PT ;  /* 0x0000000d16007c0c */ /* 0x000fe4000bfa6270 */
[----:B------:R-:W4:Y:S01]  /*16da0*/  LDL.LU R22, [R1+0xbec] ;  /* 0x000bec0001167983 */ /* 0x000f220000300800 */
[----:B------:R-:W-:-:S03]  /*16db0*/  ISETP.GE.AND P6, PT, R21, UR13, PT ;  /* 0x0000000d15007c0c */ /* 0x000fc6000bfc6270 */
[----:B------:R-:W2:Y:S01]  /*16dc0*/  LDL.LU R21, [R1+0xbe8] ;  /* 0x000be80001157983 */ /* 0x000ea20000300800 */
[----:B-1----:R-:W-:-:S04]  /*16dd0*/  @!P2 LOP3.LUT R11, R11, R10, RZ, 0x3c, !PT ;  /* 0x0000000a0b0ba212 */ /* 0x002fc800078e3cff */
[----:B------:R-:W-:-:S04]  /*16de0*/  @!P2 LOP3.LUT R10, R11, R10, RZ, 0x3c, !PT ;  /* 0x0000000a0b0aa212 */ /* 0x000fc800078e3cff */
[----:B------:R-:W-:-:S05]  /*16df0*/  @!P2 LOP3.LUT R11, R11, R10, RZ, 0x3c, !PT ;  /* 0x0000000a0b0ba212 */ /* 0x000fca00078e3cff */
[----:B------:R0:W2:Y:S02]  /*16e00*/  @!P2 LDG.E.U8 R218, desc[UR28][R10.64] ;  /* 0x0000001c0adaa981 */ /* 0x0000a4000c1e1100 */
[----:B0-----:R-:W-:Y:S02]  /*16e10*/  @!P4 IMAD.MOV.U32 R10, RZ, RZ, R13 ;  /* 0x000000ffff0ac224 */ /* 0x001fe400078e000d */
[----:B------:R-:W-:-:S05]  /*16e20*/  @!P4 IMAD.MOV.U32 R11, RZ, RZ, R20 ;  /* 0x000000ffff0bc224 */ /* 0x000fca00078e0014 */
[----:B------:R3:W2:Y:S02]  /*16e30*/  @!P4 LDG.E.U8 R220, desc[UR28][R10.64] ;  /* 0x0000001c0adcc981 */ /* 0x0006a4000c1e1100 */
[----:B---3--:R-:W-:Y:S02]  /*16e40*/  @!P3 IMAD.MOV.U32 R10, RZ, RZ, R17 ;  /* 0x000000ffff0ab224 */ /* 0x008fe400078e0011 */
[----:B------:R-:W-:Y:S01]  /*16e50*/  @!P3 IMAD.MOV.U32 R11, RZ, RZ, R19 ;  /* 0x000000ffff0bb224 */ /* 0x000fe200078e0013 */
[----:B------:R-:W0:Y:S04]  /*16e60*/  S2R R13, SR_TID.X ;  /* 0x00000000000d7919 */ /* 0x000e280000002100 */
[----:B------:R1:W3:Y:S01]  /*16e70*/  @!P3 LDG.E.U8 R224, desc[UR28][R10.64] ;  /* 0x0000001c0ae0b981 */ /* 0x0002e2000c1e1100 */
[----:B------:R-:W-:-:S03]  /*16e80*/  PRMT R226, RZ, 0x7610, R226 ;  /* 0x00007610ffe27816 */ /* 0x000fc600000000e2 */
[----:B------:R-:W4:Y:S04]  /*16e90*/  LDL R17, [R1+0x47c] ;  /* 0x00047c0001117983 */ /* 0x000f280000100800 */
[----:B------:R-:W1:Y:S04]  /*16ea0*/  LDL R10, [R1+0x494] ;  /* 0x00049400010a7983 */ /* 0x000e680000100800 */
[----:B------:R-:W1:Y:S01]  /*16eb0*/  LDL R11, [R1+0x498] ;  /* 0x00049800010b7983 */ /* 0x000e620000100800 */
[----:B0-----:R-:W-:-:S03]  /*16ec0*/  SHF.R.U32.HI R19, RZ, 0x6, R13 ;  /* 0x00000006ff137819 */ /* 0x001fc6000001160d */
[----:B------:R-:W2:Y:S01]  /*16ed0*/  LDL R13, [R1+0x480] ;  /* 0x00048000010d7983 */ /* 0x000ea20000100800 */
[----:B------:R-:W-:-:S04]  /*16ee0*/  SGXT.U32 R19, R19, 0x1 ;  /* 0x000000011313781a */ /* 0x000fc80000000000 */
[C---:B------:R-:W-:Y:S02]  /*16ef0*/  LOP3.LUT R20, R19.reuse, 0x74, RZ, 0xfc, !PT ;  /* 0x0000007413147812 */ /* 0x040fe400078efcff */
[----:B------:R-:W-:Y:S02]  /*16f00*/  LOP3.LUT R19, R19, 0x76, RZ, 0xfc, !PT ;  /* 0x0000007613137812 */ /* 0x000fe400078efcff */
[----:B------:R-:W-:Y:S02]  /*16f10*/  ISETP.GE.AND P2, PT, R20, UR13, PT ;  /* 0x0000000d14007c0c */ /* 0x000fe4000bf46270 */
[----:B------:R-:W3:Y:S01]  /*16f20*/  LDL.LU R20, [R1+0xbe4] ;  /* 0x000be40001147983 */ /* 0x000ee20000300800 */
[----:B------:R-:W-:-:S03]  /*16f30*/  ISETP.GE.AND P3, PT, R19, UR13, PT ;  /* 0x0000000d13007c0c */ /* 0x000fc6000bf66270 */
[----:B------:R-:W3:Y:S01]  /*16f40*/  LDL.LU R19, [R1+0xbe0] ;  /* 0x000be00001137983 */ /* 0x000ee20000300800 */
[----:B-1----:R-:W-:-:S04]  /*16f50*/  @!P5 LOP3.LUT R11, R11, R10, RZ, 0x3c, !PT ;  /* 0x0000000a0b0bd212 */ /* 0x002fc800078e3cff */
[----:B------:R-:W-:-:S04]  /*16f60*/  @!P5 LOP3.LUT R10, R11, R10, RZ, 0x3c, !PT ;  /* 0x0000000a0b0ad212 */ /* 0x000fc800078e3cff */
[----:B------:R-:W-:-:S05]  /*16f70*/  @!P5 LOP3.LUT R11, R11, R10, RZ, 0x3c, !PT ;  /* 0x0000000a0b0bd212 */ /* 0x000fca00078e3cff */
[----:B------:R0:W3:Y:S04]  /*16f80*/  @!P5 LDG.E.U8 R226, desc[UR28][R10.64] ;  /* 0x0000001c0ae2d981 */ /* 0x0000e8000c1e1100 */
[----:B------:R-:W0:Y:S04]  /*16f90*/  LDL R10, [R1+0x48c] ;  /* 0x00048c00010a7983 */ /* 0x000e280000100800 */
[----:B------:R-:W0:Y:S01]  /*16fa0*/  LDL R11, [R1+0x490] ;  /* 0x00049000010b7983 */ /* 0x000e220000100800 */
[----:B------:R-:W-:Y:S02]  /*16fb0*/  PRMT R228, RZ, 0x7610, R228 ;  /* 0x00007610ffe47816 */ /* 0x000fe400000000e4 */
[----:B0-----:R-:W-:-:S04]  /*16fc0*/  @!P6 LOP3.LUT R11, R11, R10, RZ, 0x3c, !PT ;  /* 0x0000000a0b0be212 */ /* 0x001fc800078e3cff */
[----:B------:R-:W-:-:S04]  /*16fd0*/  @!P6 LOP3.LUT R10, R11, R10, RZ, 0x3c, !PT ;  /* 0x0000000a0b0ae212 */ /* 0x000fc800078e3cff */
[----:B------:R-:W-:-:S05]  /*16fe0*/  @!P6 LOP3.LUT R11, R11, R10, RZ, 0x3c, !PT ;  /* 0x0000000a0b0be212 */ /* 0x000fca00078e3cff */
[----:B------:R0:W3:Y:S04]  /*16ff0*/  @!P6 LDG.E.U8 R228, desc[UR28][R10.64] ;  /* 0x0000001c0ae4e981 */ /* 0x0000e8000c1e1100 */
[----:B------:R-:W0:Y:S04]  /*17000*/  LDL R10, [R1+0x484] ;  /* 0x00048400010a7983 */ /* 0x000e280000100800 */
[----:B------:R-:W0:Y:S01]  /*17010*/  LDL R11, [R1+0x488] ;  /* 0x00048800010b7983 */ /* 0x000e220000100800 */
[----:B------:R-:W-:Y:S02]  /*17020*/  PRMT R230, RZ, 0x7610, R230 ;  /* 0x00007610ffe67816 */ /* 0x000fe400000000e6 */
[----:B------:R-:W-:-:S02]  /*17030*/  PRMT R18, RZ, 0x7610, R18 ;  /* 0x00007610ff127816 */ /* 0x000fc40000000012 */
[----:B0-----:R-:W-:-:S04]  /*17040*/  @!P2 LOP3.LUT R11, R11, R10, RZ, 0x3c, !PT ;  /* 0x0000000a0b0ba212 */ /* 0x001fc800078e3cff */
[----:B------:R-:W-:-:S04]  /*17050*/  @!P2 LOP3.LUT R10, R11, R10, RZ, 0x3c, !PT ;  /* 0x0000000a0b0aa212 */ /* 0x000fc800078e3cff */
[----:B------:R-:W-:-:S05]  /*17060*/  @!P2 LOP3.LUT R11, R11, R10, RZ, 0x3c, !PT ;  /* 0x0000000a0b0ba212 */ /* 0x000fca00078e3cff */
[----:B------:R2:W3:Y:S02]  /*17070*/  @!P2 LDG.E.U8 R230, desc[UR28][R10.64] ;  /* 0x0000001c0ae6a981 */ /* 0x0004e4000c1e1100 */
[----:B--2---:R-:W-:Y:S02]  /*17080*/  @!P3 IMAD.MOV.U32 R10, RZ, RZ, R13 ;  /* 0x000000ffff0ab224 */ /* 0x004fe400078e000d */
[----:B----4-:R-:W-:Y:S01]  /*17090*/  @!P3 IMAD.MOV.U32 R11, RZ, RZ, R17 ;  /* 0x000000ffff0bb224 */ /* 0x010fe200078e0011 */
[----:B------:R-:W-:Y:S01]  /*170a0*/  PRMT R203, RZ, 0x7610, R203 ;  /* 0x00007610ffcb7816 */ /* 0x000fe200000000cb */
[----:B------:R-:W2:Y:S04]  /*170b0*/  LDL R17, [R1+0x5dc] ;  /* 0x0005dc0001117983 */ /* 0x000ea80000100800 */
[----:B------:R-:W4:Y:S04]  /*170c0*/  @!P3 LDG.E.U8 R18, desc[UR28][R10.64] ;  /* 0x0000001c0a12b981 */ /* 0x000f28000c1e1100 */
[----:B------:R-:W3:Y:S04]  /*170d0*/  LDL R13, [R1+0x5e0] ;  /* 0x0005e000010d7983 */ /* 0x000ee80000100800 */
[----:B------:R-:W2:Y:S04]  /*170e0*/  LDL R10, [R1+0x640] ;  /* 0x00064000010a7983 */ /* 0x000ea80000100800 */
[----:B------:R-:W2:Y:S01]  /*170f0*/  LDL R11, [R1+0x644] ;  /* 0x00064400010b7983 */ /* 0x000ea20000100800 */
[----:B------:R-:W-:-:S03]  /*17100*/  UISETP.GE.AND UP0, UPT, UR35, UR13, UPT ;  /* 0x0000000d2300728c */ /* 0x000fc6000bf06270 */
[----:B----4-:R0:W-:Y:S01]  /*17110*/  STL [R1+0x3c], R18 ;  /* 0x00003c1201007387 */ /* 0x0101e20000100800 */
[----:B--2---:R-:W-:-:S04]  /*17120*/  @!P1 LOP3.LUT R11, R11, R10, RZ, 0x3c, !PT ;  /* 0x0000000a0b0b9212 */ /* 0x004fc800078e3cff */
[----:B------:R-:W-:-:S04]  /*17130*/  @!P1 LOP3.LUT R10, R11, R10, RZ, 0x3c, !PT ;  /* 0x0000000a0b0a9212 */ /* 0x000fc800078e3cff */
[----:B------:R-:W-:-:S05]  /*17140*/  @!P1 LOP3.LUT R11, R11, R10, RZ, 0x3c, !PT ;  /* 0x0000000a0b0b9212 */ /* 0x000fca00078e3cff */
[----:B------:R1:W2:Y:S04]  /*17150*/  @!P1 LDG.E.U8 R203, desc[UR28][R10.64] ;  /* 0x0000001c0acb9981 */ /* 0x0002a8000c1e1100 */
[----:B------:R-:W1:Y:S04]  /*17160*/  LDL R10, [R1+0x61c] ;  /* 0x00061c00010a7983 */ /* 0x000e680000100800 */
[----:B------:R-:W1:Y:S01]  /*17170*/  LDL R11, [R1+0x620] ;  /* 0x00062000010b7983 */ /* 0x000e620000100800 */
[----:B------:R-:W-:Y:S01]  /*17180*/  PLOP3.LUT P5, PT, PT, PT, UP0, 0x80, 0x0 ;  /* 0x000000000000781c */ /* 0x000fe20003faf008 */
[----:B------:R-:W-:Y:S01]  /*17190*/  UISETP.GE.AND UP1, UPT, UR34, UR13, UPT ;  /* 0x0000000d2200728c */ /* 0x000fe2000bf26270 */
[----:B------:R-:W-:-:S05]  /*171a0*/  PLOP3.LUT P4, PT, PT, PT, UP0, 0x80, 0x0 ;  /* 0x000000000000781c */ /* 0x000fca0003f8f008 */
[----:B------:R-:W-:Y:S02]  /*171b0*/  PLOP3.LUT P3, PT, PT, PT, UP1, 0x80, 0x0 ;  /* 0x000000000000781c */ /* 0x000fe40003f6f018 */
[----:B------:R-:W-:Y:S02]  /*171c0*/  PLOP3.LUT P2, PT, PT, PT, UP1, 0x80, 0x0 ;  /* 0x000000000000781c */ /* 0x000fe40003f4f018 */
[----:B------:R-:W-:Y:S02]  /*171d0*/  PRMT R162, RZ, 0x7610, R162 ;  /* 0x00007610ffa27816 */ /* 0x000fe400000000a2 */
[----:B------:R-:W-:Y:S01]  /*171e0*/  PRMT R170, RZ, 0x7610, R170 ;  /* 0x00007610ffaa7816 */ /* 0x000fe200000000aa */
[----:B0-----:R-:W0:Y:S01]  /*171f0*/  S2R R18, SR_TID.X ;  /* 0x0000000000127919 */ /* 0x001e220000002100 */
[----:B-1----:R-:W-:-:S04]  /*17200*/  @!P5 LOP3.LUT R11, R11, R10, RZ, 0x3c, !PT ;  /* 0x0000000a0b0bd212 */ /* 0x002fc800078e3cff */
[----:B------:R-:W-:-:S04]  /*17210*/  @!P5 LOP3.LUT R10, R11, R10, RZ, 0x3c, !PT ;  /* 0x0000000a0b0ad212 */ /* 0x000fc800078e3cff */
[----:B------:R-:W-:-:S05]  /*17220*/  @!P5 LOP3.LUT R11, R11, R10, RZ, 0x3c, !PT ;  /* 0x0000000a0b0bd212 */ /* 0x000fca00078e3cff */
[----:B------:R3:W4:Y:S02]  /*17230*/  @!P4 LDG.E.U8 R162, desc[UR28][R10.64] ;  /* 0x0000001c0aa2c981 */ /* 0x000724000c1e1100 */
[----:B---3--:R-:W-:Y:S02]  /*17240*/  @!P3 IMAD.MOV.U32 R10, RZ, RZ, R13 ;  /* 0x000000ffff0ab224 */ /* 0x008fe400078e000d */
[----:B------:R-:W-:Y:S01]  /*17250*/  @!P3 IMAD.MOV.U32 R11, RZ, RZ, R17 ;  /* 0x000000ffff0bb224 */ /* 0x000fe200078e0011 */
[----:B0-----:R-:W-:Y:S01]  /*17260*/  SHF.R.U32.HI R18, RZ, 0x6, R18 ;  /* 0x00000006ff127819 */ /* 0x001fe20000011612 */
[----:B------:R-:W3:Y:S04]  /*17270*/  LDL R17, [R1+0x55c] ;  /* 0x00055c0001117983 */ /* 0x000ee80000100800 */
[----:B------:R0:W4:Y:S01]  /*17280*/  @!P2 LDG.E.U8 R170, desc[UR28][R10.64] ;  /* 0x0000001c0aaaa981 */ /* 0x000122000c1e1100 */
[----:B------:R-:W-:-:S03]  /*17290*/  PRMT R232, RZ, 0x7610, R232 ;  /* 0x00007610ffe87816 */ /* 0x000fc600000000e8 */
[----:B------:R-:W2:Y:S04]  /*172a0*/  LDL R13, [R1+0x560] ;  /* 0x00056000010d7983 */ /* 0x000ea80000100800 */
[----:B------:R-:W0:Y:S04]  /*172b0*/  LDL R10, [R1+0x474] ;  /* 0x00047400010a7983 */ /* 0x000e280000100800 */
[----:B------:R-:W0:Y:S01]  /*172c0*/  LDL R11, [R1+0x478] ;  /* 0x00047800010b7983 */ /* 0x000e220000100800 */
[----:B------:R-:W-:-:S04]  /*172d0*/  SGXT.U32 R18, R18, 0x1 ;  /* 0x000000011212781a */ /* 0x000fc80000000000 */
[----:B------:R-:W-:-:S04]  /*172e0*/  LOP3.LUT R18, R18, 0x78, RZ, 0xfc, !PT ;  /* 0x0000007812127812 */ /* 0x000fc800078efcff */
[----:B------:R-:W-:Y:S02]  /*172f0*/  ISETP.GE.AND P4, PT, R18, UR13, PT ;  /* 0x0000000d12007c0c */ /* 0x000fe4000bf86270 */
[----:B------:R-:W1:Y:S02]  /*17300*/  S2R R18, SR_TID.X ;  /* 0x0000000000127919 */ /* 0x000e640000002100 */
[----:B-1----:R-:W-:-:S04]  /*17310*/  SHF.R.U32.HI R18, RZ, 0x6, R18 ;  /* 0x00000006ff127819 */ /* 0x002fc80000011612 */
[----:B------:R-:W-:-:S04]  /*17320*/  SGXT.U32 R18, R18, 0x1 ;  /* 0x000000011212781a */ /* 0x000fc80000000000 */
[----:B------:R-:W-:-:S04]  /*17330*/  LOP3.LUT R18, R18, 0x7a, RZ, 0xfc, !PT ;  /* 0x0000007a12127812 */ /* 0x000fc800078efcff */
[----:B------:R-:W-:Y:S02]  /*17340*/  ISETP.GE.AND P3, PT, R18, UR13, PT ;  /* 0x0000000d12007c0c */ /* 0x000fe4000bf66270 */
[----:B------:R-:W4:Y:S01]  /*17350*/  LDL.LU R18, [R1+0xbdc] ;  /* 0x000bdc0001127983 */ /* 0x000f220000300800 */
[----:B0-----:R-:W-:-:S04]  /*17360*/  @!P4 LOP3.LUT R11, R11, R10, RZ, 0x3c, !PT ;  /* 0x0000000a0b0bc212 */ /* 0x001fc800078e3cff */
[----:B------:R-:W-:-:S04]  /*17370*/  @!P4 LOP3.LUT R10, R11, R10, RZ, 0x3c, !PT ;  /* 0x0000000a0b0ac212 */ /* 0x000fc800078e3cff */
[----:B------:R-:W-:-:S05]  /*17380*/  @!P4 LOP3.LUT R11, R11, R10, RZ, 0x3c, !PT ;  /* 0x0000000a0b0bc212 */ /* 0x000fca00078e3cff */
[----:B------:R0:W4:Y:S04]  /*17390*/  @!P4 LDG.E.U8 R232, desc[UR28][R10.64] ;  /* 0x0000001c0ae8c981 */ /* 0x000128000c1e1100 */
[----:B------:R-:W0:Y:S04]  /*173a0*/  LDL R10, [R1+0x59c] ;  /* 0x00059c00010a7983 */ /* 0x000e280000100800 */
[----:B------:R-:W0:Y:S01]  /*173b0*/  LDL R11, [R1+0x5a0] ;  /* 0x0005a000010b7983 */ /* 0x000e220000100800 */
[----:B------:R-:W-:-:S06]  /*173c0*/  UISETP.GE.AND UP0, UPT, UR33, UR13, UPT ;  /* 0x0000000d2100728c */ /* 0x000fcc000bf06270 */
[----:B------:R-:W-:Y:S02]  /*173d0*/  PLOP3.LUT P1, PT, PT, PT, UP0, 0x80, 0x0 ;  /* 0x000000000000781c */ /* 0x000fe40003f2f008 */
[----:B------:R-:W-:Y:S02]  /*173e0*/  PLOP3.LUT P5, PT, PT, PT, UP0, 0x80, 0x0 ;  /* 0x000000000000781c */ /* 0x000fe40003faf008 */
[----:B------:R-:W-:-:S09]  /*173f0*/  PRMT R178, RZ, 0x7610, R178 ;  /* 0x00007610ffb27816 */ /* 0x000fd200000000b2 */
        /* <DEDUP_REMOVED lines=9> */
[----:B------:R-:W-:Y:S02]  /*17490*/  PRMT R234, RZ, 0x7610, R234 ;  /* 0x00007610ffea7816 */ /* 0x000fe400000000ea */
[----:B------:R-:W-:Y:S02]  /*174a0*/  PRMT R186, RZ, 0x7610, R186 ;  /* 0x00007610ffba7816 */ /* 0x000fe400000000ba */
[----:B0-----:R-:W-:-:S04]  /*174b0*/  @!P3 LOP3.LUT R11, R11, R10, RZ, 0x3c, !PT ;  /* 0x0000000a0b0bb212 */ /* 0x001fc800078e3cff */
[----:B------:R-:W-:-:S04]  /*174c0*/  @!P3 LOP3.LUT R10, R11, R10, RZ, 0x3c, !PT ;  /* 0x0000000a0b0ab212 */ /* 0x000fc800078e3cff */
[----:B------:R-:W-:-:S05]  /*174d0*/  @!P3 LOP3.LUT R11, R11, R10, RZ, 0x3c, !PT ;  /* 0x0000000a0b0bb212 */ /* 0x000fca00078e3cff */
[----:B------:R2:W4:Y:S02]  /*174e0*/  @!P3 LDG.E.U8 R234, desc[UR28][R10.64] ;  /* 0x0000001c0aeab981 */ /* 0x000524000c1e1100 */
[----:B--2---:R-:W-:Y:S02]  /*174f0*/  @!P2 IMAD.MOV.U32 R10, RZ, RZ, R13 ;  /* 0x000000ffff0aa224 */ /* 0x004fe400078e000d */
[----:B---3--:R-:W-:Y:S01]  /*17500*/  @!P2 IMAD.MOV.U32 R11, RZ, RZ, R17 ;  /* 0x000000ffff0ba224 */ /* 0x008fe200078e0011 */
[----:B------:R-:W-:Y:S01]  /*17510*/  UISETP.GE.AND UP2, UPT, UR31, UR13, UPT ;  /* 0x0000000d1f00728c */ /* 0x000fe2000bf46270 */
[----:B------:R-:W-:Y:S01]  /*17520*/  PRMT R188, RZ, 0x7610, R188 ;  /* 0x00007610ffbc7816 */ /* 0x000fe200000000bc */
[----:B------:R-:W2:Y:S04]  /*17530*/  LDL R13, [R1+0x464] ;  /* 0x00046400010d7983 */ /* 0x000ea80000100800 */
[----:B------:R0:W3:Y:S04]  /*17540*/  @!P6 LDG.E.U8 R186, desc[UR28][R10.64] ;  /* 0x0000001c0abae981 */ /* 0x0000e8000c1e1100 */
[----:B------:R-:W0:Y:S04]  /*17550*/  LDL R10, [R1+0x51c] ;  /* 0x00051c00010a7983 */ /* 0x000e280000100800 */
[----:B------:R-:W0:Y:S01]  /*17560*/  LDL R11, [R1+0x520] ;  /* 0x00052000010b7983 */ /* 0x000e220000100800 */
[----:B------:R-:W-:-:S02]  /*17570*/  PLOP3.LUT P1, PT, PT, PT, UP2, 0x80, 0x0 ;  /* 0x000000000000781c */ /* 0x000fc40003f2f028 */
[----:B------:R-:W-:Y:S02]  /*17580*/  SHF.R.U32.HI R17, RZ, 0x6, R12 ;  /* 0x00000006ff117819 */ /* 0x000fe4000001160c */
[----:B------:R-:W-:Y:S01]  /*17590*/  PLOP3.LUT P5, PT, PT, PT, UP2, 0x80, 0x0 ;  /* 0x000000000000781c */ /* 0x000fe20003faf028 */
[----:B------:R-:W2:Y:S01]  /*175a0*/  LDL R12, [R1+0x468] ;  /* 0x00046800010c7983 */ /* 0x000ea20000100800 */
        /* <DEDUP_REMOVED lines=40> */
[----:B------:R-:W-:-:S06]  /*17830*/  PRMT R236, RZ, 0x7610, R236 ;  /* 0x00007610ffec7816 */ /* 0x000fcc00000000ec */
[----:B--2---:R-:W2:Y:S01]  /*17840*/  @!P2 LDG.E.U8 R236, desc[UR28][R12.64] ;  /* 0x0000001c0ceca981 */ /* 0x004ea2000c1e1100 */
[----:B------:R-:W-:Y:S01]  /*17850*/  PRMT R240, RZ, 0x7610, R240 ;  /* 0x00007610fff07816 */ /* 0x000fe200000000f0 */
[----:B------:R-:W-:Y:S01]  /*17860*/  BAR.SYNC.DEFER_BLOCKING 0x0 ;  /* 0x0000000000007b1d */ /* 0x000fe20000010000 */
[----:B0-----:R-:W-:-:S04]  /*17870*/  @!P0 LOP3.LUT R11, R11, R10, RZ, 0x3c, !PT ;  /* 0x0000000a0b0b8212 */ /* 0x001fc800078e3cff */
[----:B------:R-:W-:-:S04]  /*17880*/  @!P0 LOP3.LUT R10, R11, R10, RZ, 0x3c, !PT ;  /* 0x0000000a0b0a8212 */ /* 0x000fc800078e3cff */
[----:B------:R-:W-:-:S05]  /*17890*/  @!P0 LOP3.LUT R11, R11, R10, RZ, 0x3c, !PT ;  /* 0x0000000a0b0b8212 */ /* 0x000fca00078e3cff */
[----:B------:R0:W2:Y:S04]  /*178a0*/  @!P0 LDG.E.U8 R240, desc[UR28][R10.64] ;  /* 0x0000001c0af08981 */ /* 0x0000a8000c1e1100 */
[----:B------:R-:W0:Y:S04]  /*178b0*/  LDL R10, [R1+0xa34] ;  /* 0x000a3400010a7983 */ /* 0x000e280000100800 */
[----:B------:R-:W0:Y:S01]  /*178c0*/  LDL R11, [R1+0xa38] ;  /* 0x000a3800010b7983 */ /* 0x000e220000100800 */
[----:B------:R-:W-:Y:S02]  /*178d0*/  PRMT R242, RZ, 0x7610, R242 ;  /* 0x00007610fff27816 */ /* 0x000fe400000000f2 */
        /* <DEDUP_REMOVED lines=45> */
[----:B------:R-:W4:Y:S04]  /*17bb0*/  @!P0 LDG.E.U8 R16, desc[UR28][R10.64] ;  /* 0x0000001c0a108981 */ /* 0x000f28000c1e1100 */
[----:B----4-:R0:W-:Y:S04]  /*17bc0*/  STL [R1+0x38], R16 ;  /* 0x0000381001007387 */ /* 0x0101e80000100800 */
[----:B0-----:R-:W4:Y:S04]  /*17bd0*/  LDL.LU R16, [R1+0xbd4] ;  /* 0x000bd40001107983 */ /* 0x001f280000300800 */
[----:B------:R-:W3:Y:S04]  /*17be0*/  LDL R10, [R1+0x874] ;  /* 0x00087400010a7983 */ /* 0x000ee80000100800 */
[----:B------:R-:W3:Y:S01]  /*17bf0*/  LDL R11, [R1+0x878] ;  /* 0x00087800010b7983 */ /* 0x000ee20000100800 */
[----:B------:R-:W-:-:S02]  /*17c00*/  PRMT R15, RZ, 0x7610, R15 ;  /* 0x00007610ff0f7816 */ /* 0x000fc4000000000f */
[----:B---3--:R-:W-:-:S04]  /*17c10*/  @!P0 LOP3.LUT R11, R11, R10, RZ, 0x3c, !PT ;  /* 0x0000000a0b0b8212 */ /* 0x008fc800078e3cff */
[----:B------:R-:W-:-:S04]  /*17c20*/  @!P0 LOP3.LUT R10, R11, R10, RZ, 0x3c, !PT ;  /* 0x0000000a0b0a8212 */ /* 0x000fc800078e3cff */
[----:B------:R-:W-:-:S05]  /*17c30*/  @!P0 LOP3.LUT R11, R11, R10, RZ, 0x3c, !PT ;  /* 0x0000000a0b0b8212 */ /* 0x000fca00078e3cff */
[----:B------:R-:W3:Y:S04]  /*17c40*/  @!P0 LDG.E.U8 R15, desc[UR28][R10.64] ;  /* 0x0000001c0a0f8981 */ /* 0x000ee8000c1e1100 */
[----:B---3--:R0:W-:Y:S04]  /*17c50*/  STL [R1+0x34], R15 ;  /* 0x0000340f01007387 */ /* 0x0081e80000100800 */
[----:B0-----:R-:W3:Y:S04]  /*17c60*/  LDL.LU R15, [R1+0xbd0] ;  /* 0x000bd000010f7983 */ /* 0x001ee80000300800 */
[----:B------:R-:W2:Y:S04]  /*17c70*/  LDL R10, [R1+0x834] ;  /* 0x00083400010a7983 */ /* 0x000ea80000100800 */
[----:B------:R-:W2:Y:S01]  /*17c80*/  LDL R11, [R1+0x838] ;  /* 0x00083800010b7983 */ /* 0x000ea20000100800 */
[----:B------:R-:W-:-:S02]  /*17c90*/  PRMT R14, RZ, 0x7610, R14 ;  /* 0x00007610ff0e7816 */ /* 0x000fc4000000000e */
[----:B--2---:R-:W-:-:S04]  /*17ca0*/  @!P0 LOP3.LUT R11, R11, R10, RZ, 0x3c, !PT ;  /* 0x0000000a0b0b8212 */ /* 0x004fc800078e3cff */
[----:B------:R-:W-:-:S04]  /*17cb0*/  @!P0 LOP3.LUT R10, R11, R10, RZ, 0x3c, !PT ;  /* 0x0000000a0b0a8212 */ /* 0x000fc800078e3cff */
[----:B------:R-:W-:-:S05]  /*17cc0*/  @!P0 LOP3.LUT R11, R11, R10, RZ, 0x3c, !PT ;  /* 0x0000000a0b0b8212 */ /* 0x000fca00078e3cff */
[----:B------:R-:W2:Y:S04]  /*17cd0*/  @!P0 LDG.E.U8 R14, desc[UR28][R10.64] ;  /* 0x0000001c0a0e8981 */ /* 0x000ea8000c1e1100 */
[----:B--2---:R0:W-:Y:S04]  /*17ce0*/  STL [R1+0x30], R14 ;  /* 0x0000300e01007387 */ /* 0x0041e80000100800 */
[----:B0-----:R-:W2:Y:S04]  /*17cf0*/  LDL.LU R14, [R1+0xbcc] ;  /* 0x000bcc00010e7983 */ /* 0x001ea80000300800 */
[----:B------:R-:W4:Y:S04]  /*17d00*/  LDL R10, [R1+0x7f4] ;  /* 0x0007f400010a7983 */ /* 0x000f280000100800 */
[----:B------:R-:W4:Y:S01]  /*17d10*/  LDL R11, [R1+0x7f8] ;  /* 0x0007f800010b7983 */ /* 0x000f220000100800 */
[----:B------:R-:W-:-:S02]  /*17d20*/  PRMT R9, RZ, 0x7610, R9 ;  /* 0x00007610ff097816 */ /* 0x000fc40000000009 */
[----:B----4-:R-:W-:-:S04]  /*17d30*/  @!P0 LOP3.LUT R11, R11, R10, RZ, 0x3c, !PT ;  /* 0x0000000a0b0b8212 */ /* 0x010fc800078e3cff */
        /* <DEDUP_REMOVED lines=55> */
[----:B--2---:R0:W-:Y:S04]  /*180b0*/  STL [R1+0x18], R159 ;  /* 0x0000189f01007387 */ /* 0x0041e80000100800 */
[----:B0-----:R-:W2:Y:S04]  /*180c0*/  LDL R159, [R1+0x318] ;  /* 0x00031800019f7983 */ /* 0x001ea80000100800 */
        /* <DEDUP_REMOVED lines=35> */
[----:B------:R-:W3:Y:S01]  /*18300*/  @!P0 LDG.E.U8 R2, desc[UR28][R10.64] ;  /* 0x0000001c0a028981 */ /* 0x000ee2000c1e1100 */
[----:B------:R-:W-:-:S03]  /*18310*/  PRMT R158, RZ, 0x7610, R158 ;  /* 0x00007610ff9e7816 */ /* 0x000fc6000000009e */
[----:B---3--:R0:W-:Y:S04]  /*18320*/  STL [R1+0x4], R2 ;  /* 0x0000040201007387 */ /* 0x0081e80000100800 */
[----:B0-----:R-:W3:Y:S04]  /*18330*/  LDL.LU R2, [R1+0xba8] ;  /* 0x000ba80001027983 */ /* 0x001ee80000300800 */
[----:B------:R-:W2:Y:S01]  /*18340*/  LDL R11, [R1+0x314] ;  /* 0x00031400010b7983 */ /* 0x000ea20000100800 */
[----:B------:R-:W-:Y:S01]  /*18350*/  @!P0 IMAD.MOV.U32 R10, RZ, RZ, R159 ;  /* 0x000000ffff0a8224 */ /* 0x000fe200078e009f */
[----:B------:R-:W-:-:S02]  /*18360*/  PRMT R252, RZ, 0x7610, R252 ;  /* 0x00007610fffc7816 */ /* 0x000fc400000000fc */
[----:B------:R-:W4:Y:S04]  /*18370*/  LDL R159, [R1+0x214] ;  /* 0x00021400019f7983 */ /* 0x000f280000100800 */
[----:B--2---:R0:W2:Y:S04]  /*18380*/  @!P0 LDG.E.U8 R158, desc[UR28][R10.64] ;  /* 0x0000001c0a9e8981 */ /* 0x0040a8000c1e1100 */
[----:B------:R-:W0:Y:S04]  /*18390*/  LDL R10, [R1+0x2d4] ;  /* 0x0002d400010a7983 */ /* 0x000e280000100800 */
[----:B------:R-:W0:Y:S02]  /*183a0*/  LDL R11, [R1+0x2d8] ;  /* 0x0002d800010b7983 */ /* 0x000e240000100800 */
[----:B0-----:R-:W-:-:S04]  /*183b0*/  @!P0 LOP3.LUT R11, R11, R10, RZ, 0x3c, !PT ;  /* 0x0000000a0b0b8212 */ /* 0x001fc800078e3cff */
[----:B------:R-:W-:-:S04]  /*183c0*/  @!P0 LOP3.LUT R10, R11, R10, RZ, 0x3c, !PT ;  /* 0x0000000a0b0a8212 */ /* 0x000fc800078e3cff */
[----:B------:R-:W-:Y:S01]  /*183d0*/  @!P0 LOP3.LUT R11, R11, R10, RZ, 0x3c, !PT ;  /* 0x0000000a0b0b8212 */ /* 0x000fe200078e3cff */
[----:B--2---:R0:W-:Y:S04]  /*183e0*/  STL [R1], R158 ;  /* 0x0000009e01007387 */ /* 0x0041e80000100800 */
[----:B------:R1:W2:Y:S01]  /*183f0*/  @!P0 LDG.E.U8 R252, desc[UR28][R10.64] ;  /* 0x0000001c0afc8981 */ /* 0x0002a2000c1e1100 */
[----:B------:R-:W-:-:S03]  /*18400*/  PRMT R249, RZ, 0x7610, R249 ;  /* 0x00007610fff97816 */ /* 0x000fc600000000f9 */
[----:B0-----:R-:W3:Y:S04]  /*18410*/  LDL R158, [R1+0x218] ;  /* 0x00021800019e7983 */ /* 0x001ee80000100800 */
[----:B------:R-:W4:Y:S01]  /*18420*/  LDL R11, [R1+0x294] ;  /* 0x00029400010b7983 */ /* 0x000f220000100800 */
[----:B-1----:R-:W-:-:S03]  /*18430*/  @!P0 IMAD.MOV.U32 R10, RZ, RZ, R0 ;  /* 0x000000ffff0a8224 */ /* 0x002fc600078e0000 */
[----:B--2---:R0:W-:Y:S01]  /*18440*/  STL [R1+0xb90], R252 ;  /* 0x000b90fc01007387 */ /* 0x0041e20000100800 */
[----:B------:R-:W-:Y:S02]  /*18450*/  PRMT R247, RZ, 0x7610, R247 ;  /* 0x00007610fff77816 */ /* 0x000fe400000000f7 */
[----:B------:R-:W-:Y:S01]  /*18460*/  PRMT R245, RZ, 0x7610, R245 ;  /* 0x00007610fff57816 */ /* 0x000fe200000000f5 */
[----:B------:R-:W2:Y:S04]  /*18470*/  LDL R0, [R1+0x1d8] ;  /* 0x0001d80001007983 */ /* 0x000ea80000100800 */
[----:B0-----:R-:W3:Y:S04]  /*18480*/  LDL R252, [R1+0x258] ;  /* 0x0002580001fc7983 */ /* 0x001ee80000100800 */
[----:B----4-:R3:W4:Y:S04]  /*18490*/  @!P0 LDG.E.U8 R249, desc[UR28][R10.64] ;  /* 0x0000001c0af98981 */ /* 0x010728000c1e1100 */
[----:B------:R-:W2:Y:S01]  /*184a0*/  LDL R11, [R1+0x254] ;  /* 0x00025400010b7983 */ /* 0x000ea20000100800 */
[----:B---3--:R-:W-:-:S05]  /*184b0*/  @!P0 IMAD.MOV.U32 R10, RZ, RZ, R252 ;  /* 0x000000ffff0a8224 */ /* 0x008fca00078e00fc */
[----:B--2---:R0:W2:Y:S04]  /*184c0*/  @!P0 LDG.E.U8 R247, desc[UR28][R10.64] ;  /* 0x0000001c0af78981 */ /* 0x0040a8000c1e1100 */
[----:B----4-:R1:W-:Y:S04]  /*184d0*/  STL [R1+0xb94], R249 ;  /* 0x000b94f901007387 */ /* 0x0103e80000100800 */
[----:B------:R-:W3:Y:S01]  /*184e0*/  LDL R252, [R1+0x154] ;  /* 0x0001540001fc7983 */ /* 0x000ee20000100800 */
[----:B0-----:R-:W-:Y:S02]  /*184f0*/  @!P0 IMAD.MOV.U32 R10, RZ, RZ, R158 ;  /* 0x000000ffff0a8224 */ /* 0x001fe400078e009e */
[----:B------:R-:W-:Y:S01]  /*18500*/  @!P0 IMAD.MOV.U32 R11, RZ, RZ, R159 ;  /* 0x000000ffff0b8224 */ /* 0x000fe200078e009f */
[----:B-1----:R-:W4:Y:S04]  /*18510*/  LDL R249, [R1+0x158] ;  /* 0x0001580001f97983 */ /* 0x002f280000100800 */
[----:B------:R0:W3:Y:S04]  /*18520*/  @!P0 LDG.E.U8 R245, desc[UR28][R10.64] ;  /* 0x0000001c0af58981 */ /* 0x0000e8000c1e1100 */
[----:B--2---:R1:W-:Y:S04]  /*18530*/  STL [R1+0xb98], R247 ;  /* 0x000b98f701007387 */ /* 0x0043e80000100800 */
[----:B------:R-:W2:Y:S01]  /*18540*/  LDL R11, [R1+0x1d4] ;  /* 0x0001d400010b7983 */ /* 0x000ea20000100800 */
[----:B------:R-:W-:Y:S01]  /*18550*/  PRMT R243, RZ, 0x7610, R243 ;  /* 0x00007610fff37816 */ /* 0x000fe200000000f3 */
[----:B0-----:R-:W-:-:S02]  /*18560*/  @!P0 IMAD.MOV.U32 R10, RZ, RZ, R0 ;  /* 0x000000ffff0a8224 */ /* 0x001fc400078e0000 */
[----:B------:R-:W4:Y:S04]  /*18570*/  LDL R159, [R1+0x114] ;  /* 0x00011400019f7983 */ /* 0x000f280000100800 */
[----:B-1----:R-:W4:Y:S04]  /*18580*/  LDL R247, [R1+0x198] ;  /* 0x0001980001f77983 */ /* 0x002f280000100800 */
[----:B------:R-:W4:Y:S04]  /*18590*/  LDL R158, [R1+0x118] ;  /* 0x00011800019e7983 */ /* 0x000f280000100800 */
[----:B---3--:R0:W-:Y:S01]  /*185a0*/  STL [R1+0xb9c], R245 ;  /* 0x000b9cf501007387 */ /* 0x0081e20000100800 */
[----:B------:R-:W-:-:S03]  /*185b0*/  PRMT R241, RZ, 0x7610, R241 ;  /* 0x00007610fff17816 */ /* 0x000fc600000000f1 */
[----:B------:R-:W3:Y:S04]  /*185c0*/  LDL R0, [R1+0xd8] ;  /* 0x0000d80001007983 */ /* 0x000ee80000100800 */
[----:B0-----:R-:W3:Y:S04]  /*185d0*/  LDL R245, [R1+0xd4] ;  /* 0x0000d40001f57983 */ /* 0x001ee80000100800 */
[----:B--2---:R4:W2:Y:S04]  /*185e0*/  @!P0 LDG.E.U8 R243, desc[UR28][R10.64] ;  /* 0x0000001c0af38981 */ /* 0x0048a8000c1e1100 */
[----:B------:R-:W3:Y:S01]  /*185f0*/  LDL R11, [R1+0x194] ;  /* 0x00019400010b7983 */ /* 0x000ee20000100800 */
[----:B----4-:R-:W-:Y:S01]  /*18600*/  @!P0 IMAD.MOV.U32 R10, RZ, RZ, R247 ;  /* 0x000000ffff0a8224 */ /* 0x010fe200078e00f7 */
[----:B------:R-:W-:-:S02]  /*18610*/  PRMT R239, RZ, 0x7610, R239 ;  /* 0x00007610ffef7816 */ /* 0x000fc400000000ef */
[----:B------:R-:W-:Y:S02]  /*18620*/  PRMT R237, RZ, 0x7610, R237 ;  /* 0x00007610ffed7816 */ /* 0x000fe400000000ed */
[----:B---3--:R0:W3:Y:S02]  /*18630*/  @!P0 LDG.E.U8 R241, desc[UR28][R10.64] ;  /* 0x0000001c0af18981 */ /* 0x0080e4000c1e1100 */
[----:B0-----:R-:W-:Y:S02]  /*18640*/  @!P0 IMAD.MOV.U32 R10, RZ, RZ, R249 ;  /* 0x000000ffff0a8224 */ /* 0x001fe400078e00f9 */
[----:B------:R-:W-:-:S05]  /*18650*/  @!P0 IMAD.MOV.U32 R11, RZ, RZ, R252 ;  /* 0x000000ffff0b8224 */ /* 0x000fca00078e00fc */
[----:B------:R0:W4:Y:S01]  /*18660*/  @!P0 LDG.E.U8 R239, desc[UR28][R10.64] ;  /* 0x0000001c0aef8981 */ /* 0x000122000c1e1100 */
[----:B------:R-:W-:-:S03]  /*18670*/  PRMT R235, RZ, 0x7610, R235 ;  /* 0x00007610ffeb7816 */ /* 0x000fc600000000eb */
[----:B--2---:R1:W-:Y:S01]  /*18680*/  STL [R1+0xba0], R243 ;  /* 0x000ba0f301007387 */ /* 0x0043e20000100800 */
[----:B0-----:R-:W-:Y:S02]  /*18690*/  @!P0 IMAD.MOV.U32 R10, RZ, RZ, R158 ;  /* 0x000000ffff0a8224 */ /* 0x001fe400078e009e */
[----:B------:R-:W-:-:S05]  /*186a0*/  @!P0 IMAD.MOV.U32 R11, RZ, RZ, R159 ;  /* 0x000000ffff0b8224 */ /* 0x000fca00078e009f */
[----:B------:R0:W2:Y:S02]  /*186b0*/  @!P0 LDG.E.U8 R237, desc[UR28][R10.64] ;  /* 0x0000001c0aed8981 */ /* 0x0000a4000c1e1100 */
[----:B0-----:R-:W-:Y:S02]  /*186c0*/  @!P0 IMAD.MOV.U32 R10, RZ, RZ, R0 ;  /* 0x000000ffff0a8224 */ /* 0x001fe400078e0000 */
[----:B------:R-:W-:-:S05]  /*186d0*/  @!P0 IMAD.MOV.U32 R11, RZ, RZ, R245 ;  /* 0x000000ffff0b8224 */ /* 0x000fca00078e00f5 */
[----:B------:R0:W2:Y:S04]  /*186e0*/  @!P0 LDG.E.U8 R235, desc[UR28][R10.64] ;  /* 0x0000001c0aeb8981 */ /* 0x0000a8000c1e1100 */
[----:B---3--:R3:W-:Y:S04]  /*186f0*/  STL [R1+0xba4], R241 ;  /* 0x000ba4f101007387 */ /* 0x0087e80000100800 */
[----:B------:R-:W0:Y:S04]  /*18700*/  LDL R252, [R1+0x98] ;  /* 0x0000980001fc7983 */ /* 0x000e280000100800 */
[----:B------:R-:W4:Y:S04]  /*18710*/  LDL R11, [R1+0x94] ;  /* 0x00009400010b7983 */ /* 0x000f280000100800 */
[----:B-1----:R-:W2:Y:S04]  /*18720*/  LDL R243, [R1+0x458] ;  /* 0x0004580001f37983 */ /* 0x002ea80000100800 */
[----:B---3--:R-:W3:Y:S04]  /*18730*/  LDL R241, [R1+0x65c] ;  /* 0x00065c0001f17983 */ /* 0x008ee80000100800 */
[----:B------:R-:W2:Y:S04]  /*18740*/  LDL R159, [R1+0xa2c] ;  /* 0x000a2c00019f7983 */ /* 0x000ea80000100800 */
[----:B------:R-:W2:Y:S04]  /*18750*/  LDL R158, [R1+0xa30] ;  /* 0x000a3000019e7983 */ /* 0x000ea80000100800 */
[----:B------:R-:W2:Y:S04]  /*18760*/  LDL R249, [R1+0x9ec] ;  /* 0x0009ec0001f97983 */ /* 0x000ea80000100800 */
[----:B------:R-:W2:Y:S01]  /*18770*/  LDL R247, [R1+0x9f0] ;  /* 0x0009f00001f77983 */ /* 0x000ea20000100800 */
[----:B------:R-:W-:-:S03]  /*18780*/  PRMT R233, RZ, 0x7610, R233 ;  /* 0x00007610ffe97816 */ /* 0x000fc600000000e9 */
[----:B------:R-:W2:Y:S04]  /*18790*/  LDL R245, [R1+0x9ac] ;  /* 0x0009ac0001f57983 */ /* 0x000ea80000100800 */
[----:B------:R-:W2:Y:S01]  /*187a0*/  LDL R0, [R1+0x9b0] ;  /* 0x0009b00001007983 */ /* 0x000ea20000100800 */
[----:B------:R-:W-:Y:S01]  /*187b0*/  PRMT R231, RZ, 0x7610, R231 ;  /* 0x00007610ffe77816 */ /* 0x000fe200000000e7 */
[----:B0-----:R-:W-:Y:S01]  /*187c0*/  @!P0 IMAD.MOV.U32 R10, RZ, RZ, R252 ;  /* 0x000000ffff0a8224 */ /* 0x001fe200078e00fc */
[----:B------:R-:W-:Y:S01]  /*187d0*/  PRMT R229, RZ, 0x7610, R229 ;  /* 0x00007610ffe57816 */ /* 0x000fe200000000e5 */
[----:B------:R-:W2:Y:S04]  /*187e0*/  LDL R252, [R1+0x8f0] ;  /* 0x0008f00001fc7983 */ /* 0x000ea80000100800 */
[----:B----4-:R3:W4:Y:S02]  /*187f0*/  @!P0 LDG.E.U8 R233, desc[UR28][R10.64] ;  /* 0x0000001c0ae98981 */ /* 0x010724000c1e1100 */
[----:B---3--:R-:W-:-:S02]  /*18800*/  @!P0 IMAD.MOV.U32 R10, RZ, RZ, R241 ;  /* 0x000000ffff0a8224 */ /* 0x008fc400078e00f1 */
[----:B--2---:R-:W-:Y:S01]  /*18810*/  @!P0 IMAD.MOV.U32 R11, RZ, RZ, R243 ;  /* 0x000000ffff0b8224 */ /* 0x004fe200078e00f3 */
[----:B------:R-:W2:Y:S04]  /*18820*/  LDL R241, [R1+0x970] ;  /* 0x0009700001f17983 */ /* 0x000ea80000100800 */
[----:B------:R-:W3:Y:S04]  /*18830*/  LDL R243, [R1+0x96c] ;  /* 0x00096c0001f37983 */ /* 0x000ee80000100800 */
[----:B------:R0:W4:Y:S02]  /*18840*/  @!P0 LDG.E.U8 R231, desc[UR28][R10.64] ;  /* 0x0000001c0ae78981 */ /* 0x000124000c1e1100 */
[----:B0-----:R-:W-:-:S02]  /*18850*/  @!P0 IMAD.MOV.U32 R10, RZ, RZ, R158 ;  /* 0x000000ffff0a8224 */ /* 0x001fc400078e009e */
[----:B------:R-:W-:Y:S01]  /*18860*/  @!P0 IMAD.MOV.U32 R11, RZ, RZ, R159 ;  /* 0x000000ffff0b8224 */ /* 0x000fe200078e009f */
[----:B------:R-:W4:Y:S04]  /*18870*/  LDL R158, [R1+0x930] ;  /* 0x00093000019e7983 */ /* 0x000f280000100800 */
[----:B------:R-:W4:Y:S01]  /*18880*/  LDL R159, [R1+0x92c] ;  /* 0x00092c00019f7983 */ /* 0x000f220000100800 */
[----:B------:R-:W-:-:S03]  /*18890*/  PRMT R227, RZ, 0x7610, R227 ;  /* 0x00007610ffe37816 */ /* 0x000fc600000000e3 */
[----:B------:R0:W4:Y:S01]  /*188a0*/  @!P0 LDG.E.U8 R229, desc[UR28][R10.64] ;  /* 0x0000001c0ae58981 */ /* 0x000122000c1e1100 */
[----:B------:R-:W-:Y:S01]  /*188b0*/  PRMT R225, RZ, 0x7610, R225 ;  /* 0x00007610ffe17816 */ /* 0x000fe200000000e1 */
[----:B0-----:R-:W-:Y:S02]  /*188c0*/  @!P0 IMAD.MOV.U32 R10, RZ, RZ, R247 ;  /* 0x000000ffff0a8224 */ /* 0x001fe400078e00f7 */
[----:B------:R-:W-:Y:S01]  /*188d0*/  @!P0 IMAD.MOV.U32 R11, RZ, RZ, R249 ;  /* 0x000000ffff0b8224 */ /* 0x000fe200078e00f9 */
[----:B------:R-:W-:Y:S01]  /*188e0*/  PRMT R223, RZ, 0x7610, R223 ;  /* 0x00007610ffdf7816 */ /* 0x000fe200000000df */
[----:B------:R-:W4:Y:S04]  /*188f0*/  LDL R249, [R1+0x82c] ;  /* 0x00082c0001f97983 */ /* 0x000f280000100800 */
[----:B------:R0:W4:Y:S01]  /*18900*/  @!P0 LDG.E.U8 R227, desc[UR28][R10.64] ;  /* 0x0000001c0ae38981 */ /* 0x000122000c1e1100 */
[----:B------:R-:W-:-:S03]  /*18910*/  PRMT R221, RZ, 0x7610, R221 ;  /* 0x00007610ffdd7816 */ /* 0x000fc600000000dd */
[----:B------:R-:W4:Y:S01]  /*18920*/  LDL R247, [R1+0x830] ;  /* 0x0008300001f77983 */ /* 0x000f220000100800 */
[----:B0-----:R-:W-:Y:S02]  /*18930*/  @!P0 IMAD.MOV.U32 R10, RZ, RZ, R0 ;  /* 0x000000ffff0a8224 */ /* 0x001fe400078e0000 */
[----:B------:R-:W-:Y:S01]  /*18940*/  @!P0 IMAD.MOV.U32 R11, RZ, RZ, R245 ;  /* 0x000000ffff0b8224 */ /* 0x000fe200078e00f5 */
[----:B------:R-:W4:Y:S04]  /*18950*/  LDL R0, [R1+0x8b0] ;  /* 0x0008b00001007983 */ /* 0x000f280000100800 */
[----:B------:R2:W4:Y:S04]  /*18960*/  @!P0 LDG.E.U8 R225, desc[UR28][R10.64] ;  /* 0x0000001c0ae18981 */ /* 0x000528000c1e1100 */
[----:B------:R-:W4:Y:S01]  /*18970*/  LDL R245, [R1+0x8ac] ;  /* 0x0008ac0001f57983 */ /* 0x000f220000100800 */
[----:B--2---:R-:W-:-:S03]  /*18980*/  @!P0 IMAD.MOV.U32 R10, RZ, RZ, R241 ;  /* 0x000000ffff0a8224 */ /* 0x004fc600078e00f1 */
[----:B------:R-:W2:Y:S01]  /*18990*/  LDL R241, [R1+0x870] ;  /* 0x0008700001f17983 */ /* 0x000ea20000100800 */
[----:B---3--:R-:W-:-:S03]  /*189a0*/  @!P0 IMAD.MOV.U32 R11, RZ, RZ, R243 ;  /* 0x000000ffff0b8224 */ /* 0x008fc600078e00f3 */
[----:B------:R-:W3:Y:S04]  /*189b0*/  LDL R243, [R1+0x86c] ;  /* 0x00086c0001f37983 */ /* 0x000ee80000100800 */
[----:B------:R4:W3:Y:S02]  /*189c0*/  @!P0 LDG.E.U8 R223, desc[UR28][R10.64] ;  /* 0x0000001c0adf8981 */ /* 0x0008e4000c1e1100 */
[----:B----4-:R-:W-:Y:S01]  /*189d0*/  @!P0 IMAD.MOV.U32 R10, RZ, RZ, R158 ;  /* 0x000000ffff0a8224 */ /* 0x010fe200078e009e */
[----:B------:R-:W-:Y:S01]  /*189e0*/  PRMT R219, RZ, 0x7610, R219 ;  /* 0x00007610ffdb7816 */ /* 0x000fe200000000db */
[----:B------:R-:W4:Y:S01]  /*189f0*/  LDL R158, [R1+0x7f0] ;  /* 0x0007f000019e7983 */ /* 0x000f220000100800 */
[----:B------:R-:W-:-:S03]  /*18a00*/  @!P0 IMAD.MOV.U32 R11, RZ, RZ, R159 ;  /* 0x000000ffff0b8224 */ /* 0x000fc600078e009f */
[----:B------:R-:W4:Y:S04]  /*18a10*/  LDL R159, [R1+0x7ec] ;  /* 0x0007ec00019f7983 */ /* 0x000f280000100800 */
[----:B------:R0:W4:Y:S04]  /*18a20*/  @!P0 LDG.E.U8 R221, desc[UR28][R10.64] ;  /* 0x0000001c0add8981 */ /* 0x000128000c1e1100 */
[----:B------:R-:W2:Y:S01]  /*18a30*/  LDL R11, [R1+0x8ec] ;  /* 0x0008ec00010b7983 */ /* 0x000ea20000100800 */
[----:B0-----:R-:W-:Y:S01]  /*18a40*/  @!P0 IMAD.MOV.U32 R10, RZ, RZ, R252 ;  /* 0x000000ffff0a8224 */ /* 0x001fe200078e00fc */
[----:B------:R-:W-:-:S02]  /*18a50*/  PRMT R217, RZ, 0x7610, R217 ;  /* 0x00007610ffd97816 */ /* 0x000fc400000000d9 */
[----:B------:R-:W-:Y:S01]  /*18a60*/  PRMT R215, RZ, 0x7610, R215 ;  /* 0x00007610ffd77816 */ /* 0x000fe200000000d7 */
[----:B------:R-:W4:Y:S01]  /*18a70*/  LDL R252, [R1+0x730] ;  /* 0x0007300001fc7983 */ /* 0x000f220000100800 */
[----:B------:R-:W-:-:S03]  /*18a80*/  PRMT R214, RZ, 0x7610, R214 ;  /* 0x00007610ffd67816 */ /* 0x000fc600000000d6 */
[----:B--2---:R0:W2:Y:S02]  /*18a90*/  @!P0 LDG.E.U8 R219, desc[UR28][R10.64] ;  /* 0x0000001c0adb8981 */ /* 0x0040a4000c1e1100 */
[----:B0-----:R-:W-:Y:S02]  /*18aa0*/  @!P0 IMAD.MOV.U32 R10, RZ, RZ, R0 ;  /* 0x000000ffff0a8224 */ /* 0x001fe400078e0000 */
[----:B------:R-:W-:Y:S01]  /*18ab0*/  @!P0 IMAD.MOV.U32 R11, RZ, RZ, R245 ;  /* 0x000000ffff0b8224 */ /* 0x000fe200078e00f5 */
[----:B------:R-:W2:Y:S04]  /*18ac0*/  LDL R0, [R1+0x7b0] ;  /* 0x0007b00001007983 */ /* 0x000ea80000100800 */
[----:B------:R-:W2:Y:S04]  /*18ad0*/  LDL R245, [R1+0x7ac] ;  /* 0x0007ac0001f57983 */ /* 0x000ea80000100800 */
[----:B------:R0:W2:Y:S02]  /*18ae0*/  @!P0 LDG.E.U8 R217, desc[UR28][R10.64] ;  /* 0x0000001c0ad98981 */ /* 0x0000a4000c1e1100 */
[----:B0-----:R-:W-:-:S02]  /*18af0*/  @!P0 IMAD.MOV.U32 R10, RZ, RZ, R241 ;  /* 0x000000ffff0a8224 */ /* 0x001fc400078e00f1 */
[----:B---3--:R-:W-:Y:S01]  /*18b00*/  @!P0 IMAD.MOV.U32 R11, RZ, RZ, R243 ;  /* 0x000000ffff0b8224 */ /* 0x008fe200078e00f3 */
[----:B------:R-:W3:Y:S04]  /*18b10*/  LDL R241, [R1+0x770] ;  /* 0x0007700001f17983 */ /* 0x000ee80000100800 */
[----:B------:R-:W3:Y:S04]  /*18b20*/  LDL R243, [R1+0x76c] ;  /* 0x00076c0001f37983 */ /* 0x000ee80000100800 */
[----:B------:R0:W3:Y:S01]  /*18b30*/  @!P0 LDG.E.U8 R215, desc[UR28][R10.64] ;  /* 0x0000001c0ad78981 */ /* 0x0000e2000c1e1100 */
[----:B------:R-:W-:Y:S01]  /*18b40*/  PRMT R213, RZ, 0x7610, R213 ;  /* 0x00007610ffd57816 */ /* 0x000fe200000000d5 */
[----:B0-----:R-:W-:-:S02]  /*18b50*/  @!P0 IMAD.MOV.U32 R10, RZ, RZ, R247 ;  /* 0x000000ffff0a8224 */ /* 0x001fc400078e00f7 */
[----:B------:R-:W-:Y:S01]  /*18b60*/  @!P0 IMAD.MOV.U32 R11, RZ, RZ, R249 ;  /* 0x000000ffff0b8224 */ /* 0x000fe200078e00f9 */
[----:B------:R-:W-:Y:S01]  /*18b70*/  PRMT R212, RZ, 0x7610, R212 ;  /* 0x00007610ffd47816 */ /* 0x000fe200000000d4 */
[----:B------:R-:W3:Y:S04]  /*18b80*/  LDL R249, [R1+0x66c] ;  /* 0x00066c0001f97983 */ /* 0x000ee80000100800 */
[----:B------:R4:W3:Y:S01]  /*18b90*/  @!P0 LDG.E.U8 R214, desc[UR28][R10.64] ;  /* 0x0000001c0ad68981 */ /* 0x0008e2000c1e1100 */
[----:B------:R-:W-:-:S03]  /*18ba0*/  PRMT R157, RZ, 0x7610, R157 ;  /* 0x00007610ff9d7816 */ /* 0x000fc6000000009d */
[----:B------:R-:W3:Y:S01]  /*18bb0*/  LDL R247, [R1+0x670] ;  /* 0x0006700001f77983 */ /* 0x000ee20000100800 */
[----:B----4-:R-:W-:Y:S02]  /*18bc0*/  @!P0 IMAD.MOV.U32 R10, RZ, RZ, R158 ;  /* 0x000000ffff0a8224 */ /* 0x010fe400078e009e */
[----:B------:R-:W-:Y:S01]  /*18bd0*/  @!P0 IMAD.MOV.U32 R11, RZ, RZ, R159 ;  /* 0x000000ffff0b8224 */ /* 0x000fe200078e009f */
[----:B------:R-:W4:Y:S04]  /*18be0*/  LDL R158, [R1+0x6f0] ;  /* 0x0006f000019e7983 */ /* 0x000f280000100800 */
[----:B------:R2:W4:Y:S04]  /*18bf0*/  @!P0 LDG.E.U8 R213, desc[UR28][R10.64] ;  /* 0x0000001c0ad58981 */ /* 0x000528000c1e1100 */
[----:B------:R-:W4:Y:S01]  /*18c00*/  LDL R159, [R1+0x6ec] ;  /* 0x0006ec00019f7983 */ /* 0x000f220000100800 */
[----:B--2---:R-:W-:-:S03]  /*18c10*/  @!P0 IMAD.MOV.U32 R10, RZ, RZ, R0 ;  /* 0x000000ffff0a8224 */ /* 0x004fc600078e0000 */
[----:B------:R-:W2:Y:S01]  /*18c20*/  LDL R0, [R1+0x6b0] ;  /* 0x0006b00001007983 */ /* 0x000ea20000100800 */
[----:B------:R-:W-:-:S03]  /*18c30*/  @!P0 IMAD.MOV.U32 R11, RZ, RZ, R245 ;  /* 0x000000ffff0b8224 */ /* 0x000fc600078e00f5 */
[----:B------:R-:W2:Y:S04]  /*18c40*/  LDL R245, [R1+0x6ac] ;  /* 0x0006ac0001f57983 */ /* 0x000ea80000100800 */
[----:B------:R3:W2:Y:S02]  /*18c50*/  @!P0 LDG.E.U8 R212, desc[UR28][R10.64] ;  /* 0x0000001c0ad48981 */ /* 0x0006a4000c1e1100 */
[----:B---3--:R-:W-:Y:S01]  /*18c60*/  @!P0 IMAD.MOV.U32 R10, RZ, RZ, R241 ;  /* 0x000000ffff0a8224 */ /* 0x008fe200078e00f1 */
[----:B------:R-:W-:Y:S01]  /*18c70*/  PRMT R156, RZ, 0x7610, R156 ;  /* 0x00007610ff9c7816 */ /* 0x000fe2000000009c */
[----:B------:R-:W3:Y:S01]  /*18c80*/  LDL R241, [R1+0x410] ;  /* 0x0004100001f17983 */ /* 0x000ee20000100800 */
[----:B------:R-:W-:-:S03]  /*18c90*/  @!P0 IMAD.MOV.U32 R11, RZ, RZ, R243 ;  /* 0x000000ffff0b8224 */ /* 0x000fc600078e00f3 */
[----:B------:R-:W3:Y:S04]  /*18ca0*/  LDL R243, [R1+0x40c] ;  /* 0x00040c0001f37983 */ /* 0x000ee80000100800 */
[----:B------:R0:W3:Y:S04]  /*18cb0*/  @!P0 LDG.E.U8 R157, desc[UR28][R10.64] ;  /* 0x0000001c0a9d8981 */ /* 0x0000e8000c1e1100 */
[----:B------:R-:W4:Y:S01]  /*18cc0*/  LDL R11, [R1+0x72c] ;  /* 0x00072c00010b7983 */ /* 0x000f220000100800 */
[----:B0-----:R-:W-:Y:S01]  /*18cd0*/  @!P0 IMAD.MOV.U32 R10, RZ, RZ, R252 ;  /* 0x000000ffff0a8224 */ /* 0x001fe200078e00fc */
[----:B------:R-:W-:-:S02]  /*18ce0*/  PRMT R155, RZ, 0x7610, R155 ;  /* 0x00007610ff9b7816 */ /* 0x000fc4000000009b */
[----:B------:R-:W-:Y:S01]  /*18cf0*/  PRMT R154, RZ, 0x7610, R154 ;  /* 0x00007610ff9a7816 */ /* 0x000fe2000000009a */
[----:B------:R-:W3:Y:S01]  /*18d00*/  LDL R252, [R1+0x350] ;  /* 0x0003500001fc7983 */ /* 0x000ee20000100800 */
[----:B------:R-:W-:-:S03]  /*18d10*/  PRMT R153, RZ, 0x7610, R153 ;  /* 0x00007610ff997816 */ /* 0x000fc60000000099 */
[----:B----4-:R0:W4:Y:S02]  /*18d20*/  @!P0 LDG.E.U8 R156, desc[UR28][R10.64] ;  /* 0x0000001c0a9c8981 */ /* 0x010124000c1e1100 */
[----:B0-----:R-:W-:Y:S02]  /*18d30*/  @!P0 IMAD.MOV.U32 R10, RZ, RZ, R158 ;  /* 0x000000ffff0a8224 */ /* 0x001fe400078e009e */
[----:B------:R-:W-:Y:S01]  /*18d40*/  @!P0 IMAD.MOV.U32 R11, RZ, RZ, R159 ;  /* 0x000000ffff0b8224 */ /* 0x000fe200078e009f */
[----:B------:R-:W4:Y:S04]  /*18d50*/  LDL R158, [R1+0x3d0] ;  /* 0x0003d000019e7983 */ /* 0x000f280000100800 */
[----:B------:R-:W4:Y:S04]  /*18d60*/  LDL R159, [R1+0x3cc] ;  /* 0x0003cc00019f7983 */ /* 0x000f280000100800 */
[----:B------:R2:W4:Y:S02]  /*18d70*/  @!P0 LDG.E.U8 R155, desc[UR28][R10.64] ;  /* 0x0000001c0a9b8981 */ /* 0x000524000c1e1100 */
[----:B--2---:R-:W-:-:S02]  /*18d80*/  @!P0 IMAD.MOV.U32 R10, RZ, RZ, R0 ;  /* 0x000000ffff0a8224 */ /* 0x004fc400078e0000 */
[----:B------:R-:W-:Y:S01]  /*18d90*/  @!P0 IMAD.MOV.U32 R11, RZ, RZ, R245 ;  /* 0x000000ffff0b8224 */ /* 0x000fe200078e00f5 */
[----:B------:R-:W2:Y:S04]  /*18da0*/  LDL R0, [R1+0x390] ;  /* 0x0003900001007983 */ /* 0x000ea80000100800 */
[----:B------:R-:W2:Y:S04]  /*18db0*/  LDL R245, [R1+0x38c] ;  /* 0x00038c0001f57983 */ /* 0x000ea80000100800 */
[----:B------:R0:W2:Y:S01]  /*18dc0*/  @!P0 LDG.E.U8 R154, desc[UR28][R10.64] ;  /* 0x0000001c0a9a8981 */ /* 0x0000a2000c1e1100 */
[----:B------:R-:W-:Y:S01]  /*18dd0*/  PRMT R152, RZ, 0x7610, R152 ;  /* 0x00007610ff987816 */ /* 0x000fe20000000098 */
[----:B0-----:R-:W-:-:S02]  /*18de0*/  @!P0 IMAD.MOV.U32 R10, RZ, RZ, R247 ;  /* 0x000000ffff0a8224 */ /* 0x001fc400078e00f7 */
[----:B------:R-:W-:Y:S01]  /*18df0*/  @!P0 IMAD.MOV.U32 R11, RZ, RZ, R249 ;  /* 0x000000ffff0b8224 */ /* 0x000fe200078e00f9 */
[----:B------:R-:W-:Y:S01]  /*18e00*/  PRMT R23, RZ, 0x7610, R23 ;  /* 0x00007610ff177816 */ /* 0x000fe20000000017 */
[----:B------:R-:W2:Y:S04]  /*18e10*/  LDL R249, [R1+0x28c] ;  /* 0x00028c0001f97983 */ /* 0x000ea80000100800 */
[----:B------:R3:W2:Y:S01]  /*18e20*/  @!P0 LDG.E.U8 R153, desc[UR28][R10.64] ;  /* 0x0000001c0a998981 */ /* 0x0006a2000c1e1100 */
[----:B------:R-:W-:-:S03]  /*18e30*/  PRMT R22, RZ, 0x7610, R22 ;  /* 0x00007610ff167816 */ /* 0x000fc60000000016 */
[----:B------:R-:W2:Y:S01]  /*18e40*/  LDL R247, [R1+0x290] ;  /* 0x0002900001f77983 */ /* 0x000ea20000100800 */
[----:B---3--:R-:W-:Y:S02]  /*18e50*/  @!P0 IMAD.MOV.U32 R10, RZ, RZ, R241 ;  /* 0x000000ffff0a8224 */ /* 0x008fe400078e00f1 */
[----:B------:R-:W-:Y:S01]  /*18e60*/  @!P0 IMAD.MOV.U32 R11, RZ, RZ, R243 ;  /* 0x000000ffff0b8224 */ /* 0x000fe200078e00f3 */
[----:B------:R-:W3:Y:S04]  /*18e70*/  LDL R241, [R1+0x310] ;  /* 0x0003100001f17983 */ /* 0x000ee80000100800 */
[----:B------:R4:W3:Y:S04]  /*18e80*/  @!P0 LDG.E.U8 R152, desc[UR28][R10.64] ;  /* 0x0000001c0a988981 */ /* 0x0008e8000c1e1100 */
[----:B------:R-:W3:Y:S01]  /*18e90*/  LDL R243, [R1+0x30c] ;  /* 0x00030c0001f37983 */ /* 0x000ee20000100800 */
[----:B----4-:R-:W-:-:S03]  /*18ea0*/  @!P0 IMAD.MOV.U32 R10, RZ, RZ, R158 ;  /* 0x000000ffff0a8224 */ /* 0x010fc600078e009e */
[----:B------:R-:W4:Y:S01]  /*18eb0*/  LDL R158, [R1+0x2d0] ;  /* 0x0002d000019e7983 */ /* 0x000f220000100800 */
[----:B------:R-:W-:-:S03]  /*18ec0*/  @!P0 IMAD.MOV.U32 R11, RZ, RZ, R159 ;  /* 0x000000ffff0b8224 */ /* 0x000fc600078e009f */
[----:B------:R-:W4:Y:S04]  /*18ed0*/  LDL R159, [R1+0x2cc] ;  /* 0x0002cc00019f7983 */ /* 0x000f280000100800 */
[----:B------:R2:W4:Y:S02]  /*18ee0*/  @!P0 LDG.E.U8 R23, desc[UR28][R10.64] ;  /* 0x0000001c0a178981 */ /* 0x000524000c1e1100 */
[----:B--2---:R-:W-:Y:S01]  /*18ef0*/  @!P0 IMAD.MOV.U32 R10, RZ, RZ, R0 ;  /* 0x000000ffff0a8224 */ /* 0x004fe200078e0000 */
[----:B------:R-:W-:Y:S01]  /*18f00*/  PRMT R21, RZ, 0x7610, R21 ;  /* 0x00007610ff157816 */ /* 0x000fe20000000015 */
[----:B------:R-:W2:Y:S01]  /*18f10*/  LDL R0, [R1+0x250] ;  /* 0x0002500001007983 */ /* 0x000ea20000100800 */
[----:B------:R-:W-:-:S03]  /*18f20*/  @!P0 IMAD.MOV.U32 R11, RZ, RZ, R245 ;  /* 0x000000ffff0b8224 */ /* 0x000fc600078e00f5 */
[----:B------:R-:W2:Y:S04]  /*18f30*/  LDL R245, [R1+0x24c] ;  /* 0x00024c0001f57983 */ /* 0x000ea80000100800 */
[----:B------:R0:W2:Y:S04]  /*18f40*/  @!P0 LDG.E.U8 R22, desc[UR28][R10.64] ;  /* 0x0000001c0a168981 */ /* 0x0000a8000c1e1100 */
[----:B------:R-:W3:Y:S01]  /*18f50*/  LDL R11, [R1+0x34c] ;  /* 0x00034c00010b7983 */ /* 0x000ee20000100800 */
[----:B0-----:R-:W-:Y:S01]  /*18f60*/  @!P0 IMAD.MOV.U32 R10, RZ, RZ, R252 ;  /* 0x000000ffff0a8224 */ /* 0x001fe200078e00fc */
[----:B------:R-:W-:-:S02]  /*18f70*/  PRMT R20, RZ, 0x7610, R20 ;  /* 0x00007610ff147816 */ /* 0x000fc40000000014 */
[----:B------:R-:W-:Y:S01]  /*18f80*/  PRMT R19, RZ, 0x7610, R19 ;  /* 0x00007610ff137816 */ /* 0x000fe20000000013 */
[----:B------:R-:W2:Y:S01]  /*18f90*/  LDL R252, [R1+0x190] ;  /* 0x0001900001fc7983 */ /* 0x000ea20000100800 */
[----:B------:R-:W-:-:S03]  /*18fa0*/  PRMT R18, RZ, 0x7610, R18 ;  /* 0x00007610ff127816 */ /* 0x000fc60000000012 */
[----:B---3--:R0:W3:Y:S02]  /*18fb0*/  @!P0 LDG.E.U8 R21, desc[UR28][R10.64] ;  /* 0x0000001c0a158981 */ /* 0x0080e4000c1e1100 */
[----:B0-----:R-:W-:Y:S02]  /*18fc0*/  @!P0 IMAD.MOV.U32 R10, RZ, RZ, R241 ;  /* 0x000000ffff0a8224 */ /* 0x001fe400078e00f1 */
[----:B------:R-:W-:Y:S01]  /*18fd0*/  @!P0 IMAD.MOV.U32 R11, RZ, RZ, R243 ;  /* 0x000000ffff0b8224 */ /* 0x000fe200078e00f3 */
[----:B------:R-:W3:Y:S04]  /*18fe0*/  LDL R241, [R1+0x210] ;  /* 0x0002100001f17983 */ /* 0x000ee80000100800 */
[----:B------:R-:W3:Y:S04]  /*18ff0*/  LDL R243, [R1+0x20c] ;  /* 0x00020c0001f37983 */ /* 0x000ee80000100800 */
[----:B------:R4:W3:Y:S02]  /*19000*/  @!P0 LDG.E.U8 R20, desc[UR28][R10.64] ;  /* 0x0000001c0a148981 */ /* 0x0008e4000c1e1100 */
[----:B----4-:R-:W-:-:S02]  /*19010*/  @!P0 IMAD.MOV.U32 R10, RZ, RZ, R158 ;  /* 0x000000ffff0a8224 */ /* 0x010fc400078e009e */
[----:B------:R-:W-:Y:S01]  /*19020*/  @!P0 IMAD.MOV.U32 R11, RZ, RZ, R159 ;  /* 0x000000ffff0b8224 */ /* 0x000fe200078e009f */
[----:B------:R-:W4:Y:S04]  /*19030*/  LDL R158, [R1+0x1d0] ;  /* 0x0001d000019e7983 */ /* 0x000f280000100800 */
[----:B------:R-:W4:Y:S04]  /*19040*/  LDL R159, [R1+0x1cc] ;  /* 0x0001cc00019f7983 */ /* 0x000f280000100800 */
[----:B------:R0:W4:Y:S01]  /*19050*/  @!P0 LDG.E.U8 R19, desc[UR28][R10.64] ;  /* 0x0000001c0a138981 */ /* 0x000122000c1e1100 */
[----:B------:R-:W-:Y:S01]  /*19060*/  PRMT R17, RZ, 0x7610, R17 ;  /* 0x00007610ff117816 */ /* 0x000fe20000000011 */
[----:B0-----:R-:W-:-:S02]  /*19070*/  @!P0 IMAD.MOV.U32 R10, RZ, RZ, R247 ;  /* 0x000000ffff0a8224 */ /* 0x001fc400078e00f7 */
[----:B------:R-:W-:Y:S01]  /*19080*/  @!P0 IMAD.MOV.U32 R11, RZ, RZ, R249 ;  /* 0x000000ffff0b8224 */ /* 0x000fe200078e00f9 */
[----:B------:R-:W-:Y:S01]  /*19090*/  PRMT R16, RZ, 0x7610, R16 ;  /* 0x00007610ff107816 */ /* 0x000fe20000000010 */
[----:B------:R-:W4:Y:S04]  /*190a0*/  LDL R247, [R1+0x14c] ;  /* 0x00014c0001f77983 */ /* 0x000f280000100800 */
[----:B------:R2:W4:Y:S01]  /*190b0*/  @!P0 LDG.E.U8 R18, desc[UR28][R10.64] ;  /* 0x0000001c0a128981 */ /* 0x000522000c1e1100 */
[----:B------:R-:W-:-:S03]  /*190c0*/  PRMT R15, RZ, 0x7610, R15 ;  /* 0x00007610ff0f7816 */ /* 0x000fc6000000000f */
[----:B------:R-:W4:Y:S01]  /*190d0*/  LDL R249, [R1+0x8c] ;  /* 0x00008c0001f97983 */ /* 0x000f220000100800 */
[----:B--2---:R-:W-:Y:S02]  /*190e0*/  @!P0 IMAD.MOV.U32 R10, RZ, RZ, R0 ;  /* 0x000000ffff0a8224 */ /* 0x004fe400078e0000 */
[----:B------:R-:W-:Y:S01]  /*190f0*/  @!P0 IMAD.MOV.U32 R11, RZ, RZ, R245 ;  /* 0x000000ffff0b8224 */ /* 0x000fe200078e00f5 */
[----:B------:R-:W2:Y:S04]  /*19100*/  LDL R0, [R1+0x150] ;  /* 0x0001500001007983 */ /* 0x000ea80000100800 */
[----:B------:R3:W2:Y:S04]  /*19110*/  @!P0 LDG.E.U8 R17, desc[UR28][R10.64] ;  /* 0x0000001c0a118981 */ /* 0x0006a8000c1e1100 */
[----:B------:R-:W2:Y:S01]  /*19120*/  LDL R245, [R1+0x10c] ;  /* 0x00010c0001f57983 */ /* 0x000ea20000100800 */
[----:B---3--:R-:W-:-:S03]  /*19130*/  @!P0 IMAD.MOV.U32 R10, RZ, RZ, R241 ;  /* 0x000000ffff0a8224 */ /* 0x008fc600078e00f1 */
[----:B------:R-:W3:Y:S01]  /*19140*/  LDL R241, [R1+0x90] ;  /* 0x0000900001f17983 */ /* 0x000ee20000100800 */
[----:B------:R-:W-:-:S03]  /*19150*/  @!P0 IMAD.MOV.U32 R11, RZ, RZ, R243 ;  /* 0x000000ffff0b8224 */ /* 0x000fc600078e00f3 */
[----:B------:R-:W3:Y:S04]  /*19160*/  LDL R243, [R1+0x110] ;  /* 0x0001100001f37983 */ /* 0x000ee80000100800 */
[----:B------:R4:W3:Y:S02]  /*19170*/  @!P0 LDG.E.U8 R16, desc[UR28][R10.64] ;  /* 0x0000001c0a108981 */ /* 0x0008e4000c1e1100 */
[----:B----4-:R-:W-:Y:S02]  /*19180*/  @!P0 IMAD.MOV.U32 R10, RZ, RZ, R158 ;  /* 0x000000ffff0a8224 */ /* 0x010fe400078e009e */
[----:B------:R-:W4:Y:S01]  /*19190*/  LDL R158, [R1+0xd0] ;  /* 0x0000d000019e7983 */ /* 0x000f220000100800 */
[----:B------:R-:W-:-:S03]  /*191a0*/  @!P0 IMAD.MOV.U32 R11, RZ, RZ, R159 ;  /* 0x000000ffff0b8224 */ /* 0x000fc600078e009f */
[----:B------:R-:W4:Y:S04]  /*191b0*/  LDL R159, [R1+0xcc] ;  /* 0x0000cc00019f7983 */ /* 0x000f280000100800 */
[----:B------:R0:W4:Y:S04]  /*191c0*/  @!P0 LDG.E.U8 R15, desc[UR28][R10.64] ;  /* 0x0000001c0a0f8981 */ /* 0x000128000c1e1100 */
[----:B------:R-:W2:Y:S01]  /*191d0*/  LDL R11, [R1+0x18c] ;  /* 0x00018c00010b7983 */ /* 0x000ea20000100800 */
[----:B------:R-:W-:Y:S01]  /*191e0*/  PRMT R14, RZ, 0x7610, R14 ;  /* 0x00007610ff0e7816 */ /* 0x000fe2000000000e */
[----:B0-----:R-:W-:Y:S01]  /*191f0*/  @!P0 IMAD.MOV.U32 R10, RZ, RZ, R252 ;  /* 0x000000ffff0a8224 */ /* 0x001fe200078e00fc */
[----:B------:R-:W-:-:S02]  /*19200*/  PRMT R13, RZ, 0x7610, R13 ;  /* 0x00007610ff0d7816 */ /* 0x000fc4000000000d */
[----:B------:R-:W-:Y:S01]  /*19210*/  PRMT R12, RZ, 0x7610, R12 ;  /* 0x00007610ff0c7816 */ /* 0x000fe2000000000c */
[----:B------:R0:W-:Y:S01]  /*19220*/  STS.U8 [R9+UR7+0x8000], R203 ;  /* 0x008000cb09007988 */ /* 0x0001e20008000007 */
[----:B------:R-:W-:-:S03]  /*19230*/  PRMT R207, RZ, 0x7610, R207 ;  /* 0x00007610ffcf7816 */ /* 0x000fc600000000cf */
[----:B------:R1:W-:Y:S04]  /*19240*/  STS.U8 [R9+UR7+0x8002], R199 ;  /* 0x008002c709007988 */ /* 0x0003e80008000007 */
[----:B------:R-:W4:Y:S04]  /*19250*/  LDL R252, [R1+0x9a8] ;  /* 0x0009a80001fc7983 */ /* 0x000f280000100800 */
[----:B--2---:R2:W4:Y:S02]  /*19260*/  @!P0 LDG.E.U8 R14, desc[UR28][R10.64] ;  /* 0x0000001c0a0e8981 */ /* 0x004524000c1e1100 */
[----:B--2---:R-:W-:-:S02]  /*19270*/  @!P0 IMAD.MOV.U32 R10, RZ, RZ, R0 ;  /* 0x000000ffff0a8224 */ /* 0x004fc400078e0000 */
[----:B------:R-:W-:Y:S01]  /*19280*/  @!P0 IMAD.MOV.U32 R11, RZ, RZ, R247 ;  /* 0x000000ffff0b8224 */ /* 0x000fe200078e00f7 */
[----:B------:R-:W2:Y:S04]  /*19290*/  LDL R0, [R1+0xa50] ;  /* 0x000a500001007983 */ /* 0x000ea80000100800 */
[----:B------:R3:W2:Y:S04]  /*192a0*/  @!P0 LDG.E.U8 R13, desc[UR28][R10.64] ;  /* 0x0000001c0a0d8981 */ /* 0x0006a8000c1e1100 */
[----:B------:R-:W2:Y:S01]  /*192b0*/  LDL R247, [R1+0x658] ;  /* 0x0006580001f77983 */ /* 0x000ea20000100800 */
[----:B---3--:R-:W-:-:S02]  /*192c0*/  @!P0 IMAD.MOV.U32 R10, RZ, RZ, R243 ;  /* 0x000000ffff0a8224 */ /* 0x008fc400078e00f3 */
[----:B------:R-:W-:Y:S01]  /*192d0*/  @!P0 IMAD.MOV.U32 R11, RZ, RZ, R245 ;  /* 0x000000ffff0b8224 */ /* 0x000fe200078e00f5 */
[----:B------:R-:W3:Y:S04]  /*192e0*/  LDL R243, [R1+0xa28] ;  /* 0x000a280001f37983 */ /* 0x000ee80000100800 */
[----:B------:R0:W3:Y:S04]  /*192f0*/  @!P0 LDG.E.U8 R12, desc[UR28][R10.64] ;  /* 0x0000001c0a0c8981 */ /* 0x0000e8000c1e1100 */
[----:B------:R-:W3:Y:S01]  /*19300*/  LDL R245, [R1+0xa24] ;  /* 0x000a240001f57983 */ /* 0x000ee20000100800 */
[----:B0-----:R-:W-:-:S06]  /*19310*/  PRMT R11, RZ, 0x7610, R11 ;  /* 0x00007610ff0b7816 */ /* 0x001fcc000000000b */
[----:B----4-:R0:W4:Y:S02]  /*19320*/  @!P0 LDG.E.U8 R11, desc[UR28][R158.64] ;  /* 0x0000001c9e0b8981 */ /* 0x010124000c1e1100 */
[----:B0-----:R-:W-:Y:S02]  /*19330*/  @!P0 IMAD.MOV.U32 R158, RZ, RZ, R241 ;  /* 0x000000ffff9e8224 */ /* 0x001fe400078e00f1 */
[----:B------:R-:W-:Y:S01]  /*19340*/  @!P0 IMAD.MOV.U32 R159, RZ, RZ, R249 ;  /* 0x000000ffff9f8224 */ /* 0x000fe200078e00f9 */
[----:B------:R-:W4:Y:S04]  /*19350*/  LDL R241, [R1+0x9e8] ;  /* 0x0009e80001f17983 */ /* 0x000f280000100800 */
[----:B------:R-:W4:Y:S01]  /*19360*/  LDL R249, [R1+0x9e4] ;  /* 0x0009e40001f97983 */ /* 0x000f220000100800 */
[----:B------:R-:W-:-:S06]  /*19370*/  PRMT R10, RZ, 0x7610, R10 ;  /* 0x00007610ff0a7816 */ /* 0x000fcc000000000a */
[----:B------:R2:W4:Y:S01]  /*19380*/  @!P0 LDG.E.U8 R10, desc[UR28][R158.64] ;  /* 0x0000001c9e0a8981 */ /* 0x000522000c1e1100 */
[----:B------:R-:W-:Y:S02]  /*19390*/  PRMT R203, RZ, 0x7610, R203 ;  /* 0x00007610ffcb7816 */ /* 0x000fe400000000cb */
[----:B-1----:R-:W-:Y:S01]  /*193a0*/  PRMT R199, RZ, 0x7610, R199 ;  /* 0x00007610ffc77816 */ /* 0x002fe200000000c7 */
[----:B--2---:R-:W-:Y:S02]  /*193b0*/  @!P0 IMAD.MOV.U32 R158, RZ, RZ, R0 ;  /* 0x000000ffff9e8224 */ /* 0x004fe400078e0000 */
[----:B------:R-:W2:Y:S01]  /*193c0*/  LDL R0, [R1+0x968] ;  /* 0x0009680001007983 */ /* 0x000ea20000100800 */
[----:B------:R-:W-:-:S03]  /*193d0*/  @!P0 IMAD.MOV.U32 R159, RZ, RZ, R247 ;  /* 0x000000ffff9f8224 */ /* 0x000fc600078e00f7 */
[----:B------:R-:W2:Y:S04]  /*193e0*/  LDL R247, [R1+0x964] ;  /* 0x0009640001f77983 */ /* 0x000ea80000100800 */
[----:B------:R3:W2:Y:S02]  /*193f0*/  @!P0 LDG.E.U8 R207, desc[UR28][R158.64] ;  /* 0x0000001c9ecf8981 */ /* 0x0006a4000c1e1100 */
[----:B---3--:R-:W-:Y:S02]  /*19400*/  @!P0 IMAD.MOV.U32 R158, RZ, RZ, R243 ;  /* 0x000000ffff9e8224 */ /* 0x008fe400078e00f3 */
[----:B------:R-:W-:Y:S01]  /*19410*/  @!P0 IMAD.MOV.U32 R159, RZ, RZ, R245 ;  /* 0x000000ffff9f8224 */ /* 0x000fe200078e00f5 */
[----:B------:R-:W3:Y:S04]  /*19420*/  LDL R243, [R1+0x928] ;  /* 0x0009280001f37983 */ /* 0x000ee80000100800 */
[----:B------:R4:W2:Y:S04]  /*19430*/  @!P0 LDG.E.U8 R203, desc[UR28][R158.64] ;  /* 0x0000001c9ecb8981 */ /* 0x0008a8000c1e1100 */
[----:B------:R-:W2:Y:S01]  /*19440*/  LDL R245, [R1+0x924] ;  /* 0x0009240001f57983 */ /* 0x000ea20000100800 */
[----:B----4-:R-:W-:-:S03]  /*19450*/  @!P0 IMAD.MOV.U32 R158, RZ, RZ, R241 ;  /* 0x000000ffff9e8224 */ /* 0x010fc600078e00f1 */
[----:B------:R-:W4:Y:S01]  /*19460*/  LDL R241, [R1+0x8e8] ;  /* 0x0008e80001f17983 */ /* 0x000f220000100800 */
[----:B------:R-:W-:-:S03]  /*19470*/  @!P0 IMAD.MOV.U32 R159, RZ, RZ, R249 ;  /* 0x000000ffff9f8224 */ /* 0x000fc600078e00f9 */
[----:B------:R0:W-:Y:S04]  /*19480*/  STS.U8 [R9+UR7+0x8004], R195 ;  /* 0x008004c309007988 */ /* 0x0001e80008000007 */
[----:B------:R1:W4:Y:S04]  /*19490*/  @!P0 LDG.E.U8 R199, desc[UR28][R158.64] ;  /* 0x0000001c9ec78981 */ /* 0x000328000c1e1100 */
[----:B------:R-:W4:Y:S04]  /*194a0*/  LDL R249, [R1+0x8e4] ;  /* 0x0008e40001f97983 */ /* 0x000f280000100800 */
[----:B------:R-:W4:Y:S01]  /*194b0*/  LDL R159, [R1+0x9a4] ;  /* 0x0009a400019f7983 */ /* 0x000f220000100800 */
[----:B0-----:R-:W-:Y:S01]  /*194c0*/  PRMT R195, RZ, 0x7610, R195 ;  /* 0x00007610ffc37816 */ /* 0x001fe200000000c3 */
[----:B-1----:R-:W-:-:S02]  /*194d0*/  @!P0 IMAD.MOV.U32 R158, RZ, RZ, R252 ;  /* 0x000000ffff9e8224 */ /* 0x002fc400078e00fc */
[----:B------:R0:W-:Y:S04]  /*194e0*/  STS.U8 [R9+UR7+0x8006], R189 ;  /* 0x008006bd09007988 */ /* 0x0001e80008000007 */
[----:B------:R-:W-:Y:S04]  /*194f0*/  STS.U8 [R9+UR7+0x8008], R161 ;  /* 0x008008a109007988 */ /* 0x000fe80008000007 */
[----:B------:R3:W-:Y:S01]  /*19500*/  STS.U8 [R9+UR7+0x800a], R160 ;  /* 0x00800aa009007988 */ /* 0x0007e20008000007 */
[----:B0-----:R-:W-:-:S03]  /*19510*/  PRMT R189, RZ, 0x7610, R189 ;  /* 0x00007610ffbd7816 */ /* 0x001fc600000000bd */
[----:B------:R-:W-:Y:S04]  /*19520*/  STS.U8 [R9+UR7+0x800c], R163 ;  /* 0x00800ca309007988 */ /* 0x000fe80008000007 */
[----:B------:R-:W-:Y:S01]  /*19530*/  STS.U8 [R9+UR7+0x800e], R162 ;  /* 0x00800ea209007988 */ /* 0x000fe20008000007 */
[----:B---3--:R-:W-:-:S03]  /*19540*/  @!P0 IMAD.MOV.U32 R160, RZ, RZ, R243 ;  /* 0x000000ffffa08224 */ /* 0x008fc600078e00f3 */
[----:B------:R-:W3:Y:S01]  /*19550*/  LDL R243, [R1+0x868] ;  /* 0x0008680001f37983 */ /* 0x000ee20000100800 */
[----:B--2---:R-:W-:-:S03]  /*19560*/  @!P0 IMAD.MOV.U32 R161, RZ, RZ, R245 ;  /* 0x000000ffffa18224 */ /* 0x004fc600078e00f5 */
[----:B------:R-:W2:Y:S04]  /*19570*/  LDL R245, [R1+0x864] ;  /* 0x0008640001f57983 */ /* 0x000ea80000100800 */
[----:B----4-:R0:W4:Y:S02]  /*19580*/  @!P0 LDG.E.U8 R195, desc[UR28][R158.64] ;  /* 0x0000001c9ec38981 */ /* 0x010124000c1e1100 */
[----:B0-----:R-:W-:Y:S02]  /*19590*/  @!P0 IMAD.MOV.U32 R158, RZ, RZ, R0 ;  /* 0x000000ffff9e8224 */ /* 0x001fe400078e0000 */
[----:B------:R-:W-:Y:S01]  /*195a0*/  @!P0 IMAD.MOV.U32 R159, RZ, RZ, R247 ;  /* 0x000000ffff9f8224 */ /* 0x000fe200078e00f7 */
[----:B------:R-:W3:Y:S04]  /*195b0*/  LDL R0, [R1+0x8a8] ;  /* 0x0008a80001007983 */ /* 0x000ee80000100800 */
[----:B------:R-:W2:Y:S04]  /*195c0*/  LDL R247, [R1+0x8a4] ;  /* 0x0008a40001f77983 */ /* 0x000ea80000100800 */
[----:B------:R0:W4:Y:S02]  /*195d0*/  @!P0 LDG.E.U8 R189, desc[UR28][R158.64] ;  /* 0x0000001c9ebd8981 */ /* 0x000124000c1e1100 */
[----:B0-----:R-:W-:-:S06]  /*195e0*/  PRMT R158, RZ, 0x7610, R158 ;  /* 0x00007610ff9e7816 */ /* 0x001fcc000000009e */
[----:B------:R0:W4:Y:S02]  /*195f0*/  @!P0 LDG.E.U8 R158, desc[UR28][R160.64] ;  /* 0x0000001ca09e8981 */ /* 0x000124000c1e1100 */
[----:B0-----:R-:W-:Y:S02]  /*19600*/  @!P0 IMAD.MOV.U32 R160, RZ, RZ, R241 ;  /* 0x000000ffffa08224 */ /* 0x001fe400078e00f1 */
[----:B------:R-:W4:Y:S04]  /*19610*/  LDL R241, [R1+0x828] ;  /* 0x0008280001f17983 */ /* 0x000f280000100800 */
[----:B------:R0:W-:Y:S01]  /*19620*/  STL [R1+0xb48], R9 ;  /* 0x000b480901007387 */ /* 0x0001e20000100800 */
[----:B------:R-:W-:Y:S01]  /*19630*/  PRMT R159, RZ, 0x7610, R159 ;  /* 0x00007610ff9f7816 */ /* 0x000fe2000000009f */
[----:B------:R-:W-:-:S02]  /*19640*/  @!P0 IMAD.MOV.U32 R161, RZ, RZ, R249 ;  /* 0x000000ffffa18224 */ /* 0x000fc400078e00f9 */
[----:B------:R-:W4:Y:S04]  /*19650*/  LDL R252, [R1+0x7a4] ;  /* 0x0007a40001fc7983 */ /* 0x000f280000100800 */
[----:B------:R1:W4:Y:S04]  /*19660*/  @!P0 LDG.E.U8 R159, desc[UR28][R160.64] ;  /* 0x0000001ca09f8981 */ /* 0x000328000c1e1100 */
[----:B0-----:R-:W4:Y:S04]  /*19670*/  LDL R9, [R1+0x824] ;  /* 0x0008240001097983 */ /* 0x001f280000100800 */
[----:B------:R-:W4:Y:S01]  /*19680*/  LDL R249, [R1+0x7a8] ;  /* 0x0007a80001f97983 */ /* 0x000f220000100800 */
[----:B-1----:R-:W-:-:S03]  /*19690*/  PRMT R160, RZ, 0x7610, R160 ;  /* 0x00007610ffa07816 */ /* 0x002fc600000000a0 */
[----:B------:R4:W-:Y:S04]  /*196a0*/  STS.U8 [R8+UR7+0x8002], R164 ;  /* 0x008002a408007988 */ /* 0x0009e80008000007 */
[----:B------:R0:W-:Y:S01]  /*196b0*/  STS.U8 [R8+UR7+0x8000], R165 ;  /* 0x008000a508007988 */ /* 0x0001e20008000007 */
[----:B---3--:R-:W-:-:S03]  /*196c0*/  @!P0 IMAD.MOV.U32 R162, RZ, RZ, R0 ;  /* 0x000000ffffa28224 */ /* 0x008fc600078e0000 */
[----:B------:R-:W3:Y:S01]  /*196d0*/  LDL R0, [R1+0x7e8] ;  /* 0x0007e80001007983 */ /* 0x000ee20000100800 */
[----:B--2---:R-:W-:-:S03]  /*196e0*/  @!P0 IMAD.MOV.U32 R163, RZ, RZ, R247 ;  /* 0x000000ffffa38224 */ /* 0x004fc600078e00f7 */
[----:B------:R-:W2:Y:S04]  /*196f0*/  LDL R247, [R1+0x7e4] ;  /* 0x0007e40001f77983 */ /* 0x000ea80000100800 */
[----:B------:R1:W2:Y:S02]  /*19700*/  @!P0 LDG.E.U8 R160, desc[UR28][R162.64] ;  /* 0x0000001ca2a08981 */ /* 0x0002a4000c1e1100 */
[----:B-1----:R-:W-:Y:S02]  /*19710*/  @!P0 IMAD.MOV.U32 R162, RZ, RZ, R243 ;  /* 0x000000ffffa28224 */ /* 0x002fe400078e00f3 */
[----:B------:R-:W-:Y:S01]  /*19720*/  @!P0 IMAD.MOV.U32 R163, RZ, RZ, R245 ;  /* 0x000000ffffa38224 */ /* 0x000fe200078e00f5 */
[----:B------:R-:W2:Y:S04]  /*19730*/  LDL R243, [R1+0x768] ;  /* 0x0007680001f37983 */ /* 0x000ea80000100800 */
[----:B------:R-:W2:Y:S01]  /*19740*/  LDL R245, [R1+0x764] ;  /* 0x0007640001f57983 */ /* 0x000ea20000100800 */
[----:B----4-:R-:W-:-:S03]  /*19750*/  @!P0 IMAD.MOV.U32 R164, RZ, RZ, R241 ;  /* 0x000000ffffa48224 */ /* 0x010fc600078e00f1 */
[----:B------:R-:W4:Y:S01]  /*19760*/  LDL R241, [R1+0x724] ;  /* 0x0007240001f17983 */ /* 0x000f220000100800 */
[----:B0-----:R-:W-:-:S03]  /*19770*/  @!P0 IMAD.MOV.U32 R165, RZ, RZ, R9 ;  /* 0x000000ffffa58224 */ /* 0x001fc600078e0009 */
[----:B------:R-:W4:Y:S01]  /*19780*/  LDL R9, [R1+0x728] ;  /* 0x0007280001097983 */ /* 0x000f220000100800 */
[----:B------:R-:W-:-:S06]  /*19790*/  PRMT R161, RZ, 0x7610, R161 ;  /* 0x00007610ffa17816 */ /* 0x000fcc00000000a1 */
[----:B------:R0:W4:Y:S02]  /*197a0*/  @!P0 LDG.E.U8 R161, desc[UR28][R162.64] ;  /* 0x0000001ca2a18981 */ /* 0x000124000c1e1100 */
[----:B0-----:R-:W-:Y:S02]  /*197b0*/  PRMT R162, RZ, 0x7610, R162 ;  /* 0x00007610ffa27816 */ /* 0x001fe400000000a2 */
[----:B------:R-:W-:-:S04]  /*197c0*/  PRMT R163, RZ, 0x7610, R163 ;  /* 0x00007610ffa37816 */ /* 0x000fc800000000a3 */
[----:B------:R3:W4:Y:S04]  /*197d0*/  @!P0 LDG.E.U8 R162, desc[UR28][R164.64] ;  /* 0x0000001ca4a28981 */ /* 0x000728000c1e1100 */
[----:B------:R0:W-:Y:S04]  /*197e0*/  STS.U8 [R8+UR7+0x8004], R167 ;  /* 0x008004a708007988 */ /* 0x0001e80008000007 */
[----:B------:R1:W-:Y:S01]  /*197f0*/  STS.U8 [R8+UR7+0x8006], R166 ;  /* 0x008006a608007988 */ /* 0x0003e20008000007 */
[----:B0-----:R-:W-:-:S03]  /*19800*/  @!P0 IMAD.MOV.U32 R167, RZ, RZ, R252 ;  /* 0x000000ffffa78224 */ /* 0x001fc600078e00fc */
[----:B------:R4:W-:Y:S01]  /*19810*/  STS.U8 [R8+UR7+0x8008], R169 ;  /* 0x008008a908007988 */ /* 0x0009e20008000007 */
[----:B-1----:R-:W-:-:S03]  /*19820*/  @!P0 IMAD.MOV.U32 R166, RZ, RZ, R249 ;  /* 0x000000ffffa68224 */ /* 0x002fc600078e00f9 */
[----:B------:R0:W-:Y:S04]  /*19830*/  STS.U8 [R8+UR7+0x800a], R168 ;  /* 0x00800aa808007988 */ /* 0x0001e80008000007 */
[----:B------:R-:W4:Y:S01]  /*19840*/  LDL R252, [R1+0x404] ;  /* 0x0004040001fc7983 */ /* 0x000f220000100800 */
[----:B---3--:R-:W-:-:S03]  /*19850*/  @!P0 IMAD.MOV.U32 R164, RZ, RZ, R0 ;  /* 0x000000ffffa48224 */ /* 0x008fc600078e0000 */
[----:B------:R-:W3:Y:S01]  /*19860*/  LDL R0, [R1+0x6e8] ;  /* 0x0006e80001007983 */ /* 0x000ee20000100800 */
[----:B--2---:R-:W-:-:S03]  /*19870*/  @!P0 IMAD.MOV.U32 R165, RZ, RZ, R247 ;  /* 0x000000ffffa58224 */ /* 0x004fc600078e00f7 */
[----:B------:R-:W2:Y:S04]  /*19880*/  LDL R247, [R1+0x6e4] ;  /* 0x0006e40001f77983 */ /* 0x000ea80000100800 */
[----:B------:R1:W2:Y:S02]  /*19890*/  @!P0 LDG.E.U8 R163, desc[UR28][R164.64] ;  /* 0x0000001ca4a38981 */ /* 0x0002a4000c1e1100 */
[----:B-1----:R-:W-:-:S06]  /*198a0*/  PRMT R164, RZ, 0x7610, R164 ;  /* 0x00007610ffa47816 */ /* 0x002fcc00000000a4 */
        /* <DEDUP_REMOVED lines=11> */
[----:B0-----:R-:W-:-:S06]  /*19960*/  PRMT R166, RZ, 0x7610, R166 ;  /* 0x00007610ffa67816 */ /* 0x001fcc00000000a6 */
[----:B------:R3:W4:Y:S01]  /*19970*/  @!P0 LDG.E.U8 R166, desc[UR28][R168.64] ;  /* 0x0000001ca8a68981 */ /* 0x000722000c1e1100 */
[----:B------:R-:W-:-:S03]  /*19980*/  PRMT R167, RZ, 0x7610, R167 ;  /* 0x00007610ffa77816 */ /* 0x000fc600000000a7 */
[----:B------:R-:W-:Y:S04]  /*19990*/  STS.U8 [R8+UR7+0x800c], R171 ;  /* 0x00800cab08007988 */ /* 0x000fe80008000007 */
[----:B------:R0:W-:Y:S01]  /*199a0*/  STS.U8 [R8+UR7+0x800e], R170 ;  /* 0x00800eaa08007988 */ /* 0x0001e20008000007 */
[----:B---3--:R-:W-:-:S03]  /*199b0*/  @!P0 IMAD.MOV.U32 R168, RZ, RZ, R0 ;  /* 0x000000ffffa88224 */ /* 0x008fc600078e0000 */
[----:B------:R-:W3:Y:S01]  /*199c0*/  LDL R0, [R1+0x408] ;  /* 0x0004080001007983 */ /* 0x000ee20000100800 */
[----:B--2---:R-:W-:-:S03]  /*199d0*/  @!P0 IMAD.MOV.U32 R169, RZ, RZ, R247 ;  /* 0x000000ffffa98224 */ /* 0x004fc600078e00f7 */
[----:B------:R-:W-:Y:S04]  /*199e0*/  STL [R1+0xb4c], R8 ;  /* 0x000b4c0801007387 */ /* 0x000fe80000100800 */
[----:B------:R1:W2:Y:S04]  /*199f0*/  @!P0 LDG.E.U8 R167, desc[UR28][R168.64] ;  /* 0x0000001ca8a78981 */ /* 0x0002a8000c1e1100 */
[----:B------:R-:W2:Y:S04]  /*19a00*/  LDL R249, [R1+0x384] ;  /* 0x0003840001f97983 */ /* 0x000ea80000100800 */
[----:B------:R-:W2:Y:S01]  /*19a10*/  LDL R247, [R1+0x388] ;  /* 0x0003880001f77983 */ /* 0x000ea20000100800 */
[----:B-1----:R-:W-:Y:S01]  /*19a20*/  PRMT R168, RZ, 0x7610, R168 ;  /* 0x00007610ffa87816 */ /* 0x002fe200000000a8 */
[----:B0-----:R-:W-:-:S02]  /*19a30*/  @!P0 IMAD.MOV.U32 R170, RZ, RZ, R243 ;  /* 0x000000ffffaa8224 */ /* 0x001fc400078e00f3 */
[----:B------:R-:W-:Y:S01]  /*19a40*/  @!P0 IMAD.MOV.U32 R171, RZ, RZ, R245 ;  /* 0x000000ffffab8224 */ /* 0x000fe200078e00f5 */
[----:B------:R-:W2:Y:S04]  /*19a50*/  LDL R243, [R1+0x3c8] ;  /* 0x0003c80001f37983 */ /* 0x000ea80000100800 */
[----:B------:R-:W2:Y:S04]  /*19a60*/  LDL R245, [R1+0x3c4] ;  /* 0x0003c40001f57983 */ /* 0x000ea80000100800 */
[----:B------:R4:W2:Y:S04]  /*19a70*/  @!P0 LDG.E.U8 R168, desc[UR28][R170.64] ;  /* 0x0000001caaa88981 */ /* 0x0008a8000c1e1100 */
[----:B------:R0:W-:Y:S04]  /*19a80*/  STS.U8 [R7+UR7+0x8000], R173 ;  /* 0x008000ad07007988 */ /* 0x0001e80008000007 */
[----:B------:R3:W-:Y:S01]  /*19a90*/  STS.U8 [R7+UR7+0x8002], R172 ;  /* 0x008002ac07007988 */ /* 0x0007e20008000007 */
[----:B----4-:R-:W-:-:S03]  /*19aa0*/  @!P0 IMAD.MOV.U32 R171, RZ, RZ, R241 ;  /* 0x000000ffffab8224 */ /* 0x010fc600078e00f1 */
[----:B------:R-:W4:Y:S01]  /*19ab0*/  LDL R241, [R1+0x344] ;  /* 0x0003440001f17983 */ /* 0x000f220000100800 */
[----:B------:R-:W-:-:S03]  /*19ac0*/  @!P0 IMAD.MOV.U32 R170, RZ, RZ, R9 ;  /* 0x000000ffffaa8224 */ /* 0x000fc600078e0009 */
[----:B------:R-:W4:Y:S01]  /*19ad0*/  LDL R9, [R1+0x348] ;  /* 0x0003480001097983 */ /* 0x000f220000100800 */
[----:B------:R-:W-:Y:S01]  /*19ae0*/  PRMT R169, RZ, 0x7610, R169 ;  /* 0x00007610ffa97816 */ /* 0x000fe200000000a9 */
[----:B0-----:R-:W-:Y:S02]  /*19af0*/  @!P0 IMAD.MOV.U32 R173, RZ, RZ, R252 ;  /* 0x000000ffffad8224 */ /* 0x001fe400078e00fc */
[----:B------:R-:W4:Y:S04]  /*19b00*/  LDL R8, [R1+0x304] ;  /* 0x0003040001087983 */ /* 0x000f280000100800 */
[----:B------:R0:W4:Y:S02]  /*19b10*/  @!P0 LDG.E.U8 R169, desc[UR28][R170.64] ;  /* 0x0000001caaa98981 */ /* 0x000124000c1e1100 */
[----:B0-----:R-:W-:-:S02]  /*19b20*/  PRMT R170, RZ, 0x7610, R170 ;  /* 0x00007610ffaa7816 */ /* 0x001fc400000000aa */
[----:B------:R-:W-:Y:S01]  /*19b30*/  PRMT R171, RZ, 0x7610, R171 ;  /* 0x00007610ffab7816 */ /* 0x000fe200000000ab */
[----:B------:R2:W-:Y:S04]  /*19b40*/  STS.U8 [R7+UR7+0x8004], R175 ;  /* 0x008004af07007988 */ /* 0x0005e80008000007 */
[----:B------:R0:W-:Y:S01]  /*19b50*/  STS.U8 [R7+UR7+0x8006], R174 ;  /* 0x008006ae07007988 */ /* 0x0001e20008000007 */
[----:B---3--:R-:W-:-:S03]  /*19b60*/  @!P0 IMAD.MOV.U32 R172, RZ, RZ, R0 ;  /* 0x000000ffffac8224 */ /* 0x008fc600078e0000 */
[----:B------:R-:W3:Y:S04]  /*19b70*/  LDL R0, [R1+0x308] ;  /* 0x0003080001007983 */ /* 0x000ee80000100800 */
[----:B------:R1:W3:Y:S01]  /*19b80*/  @!P0 LDG.E.U8 R170, desc[UR28][R172.64] ;  /* 0x0000001cacaa8981 */ /* 0x0002e2000c1e1100 */
[----:B--2---:R-:W-:-:S03]  /*19b90*/  @!P0 IMAD.MOV.U32 R175, RZ, RZ, R249 ;  /* 0x000000ffffaf8224 */ /* 0x004fc600078e00f9 */
[----:B------:R2:W-:Y:S01]  /*19ba0*/  STS.U8 [R7+UR7+0x8008], R177 ;  /* 0x008008b107007988 */ /* 0x0005e20008000007 */
[----:B0-----:R-:W-:-:S03]  /*19bb0*/  @!P0 IMAD.MOV.U32 R174, RZ, RZ, R247 ;  /* 0x000000ffffae8224 */ /* 0x001fc600078e00f7 */
[----:B------:R3:W-:Y:S04]  /*19bc0*/  STS.U8 [R7+UR7+0x800a], R176 ;  /* 0x00800ab007007988 */ /* 0x0007e80008000007 */
[----:B------:R-:W3:Y:S01]  /*19bd0*/  LDL R249, [R1+0x204] ;  /* 0x0002040001f97983 */ /* 0x000ee20000100800 */
[----:B-1----:R-:W-:-:S03]  /*19be0*/  @!P0 IMAD.MOV.U32 R172, RZ, RZ, R243 ;  /* 0x000000ffffac8224 */ /* 0x002fc600078e00f3 */
[----:B------:R-:W3:Y:S01]  /*19bf0*/  LDL R243, [R1+0x2c8] ;  /* 0x0002c80001f37983 */ /* 0x000ee20000100800 */
[----:B------:R-:W-:-:S03]  /*19c00*/  @!P0 IMAD.MOV.U32 R173, RZ, RZ, R245 ;  /* 0x000000ffffad8224 */ /* 0x000fc600078e00f5 */
[----:B------:R-:W3:Y:S04]  /*19c10*/  LDL R245, [R1+0x2c4] ;  /* 0x0002c40001f57983 */ /* 0x000ee80000100800 */
[----:B------:R0:W3:Y:S02]  /*19c20*/  @!P0 LDG.E.U8 R171, desc[UR28][R172.64] ;  /* 0x0000001cacab8981 */ /* 0x0000e4000c1e1100 */
[----:B0-----:R-:W-:-:S06]  /*19c30*/  PRMT R172, RZ, 0x7610, R172 ;  /* 0x00007610ffac7816 */ /* 0x001fcc00000000ac */
[----:B------:R4:W3:Y:S02]  /*19c40*/  @!P0 LDG.E.U8 R172, desc[UR28][R174.64] ;  /* 0x0000001caeac8981 */ /* 0x0008e4000c1e1100 */
[----:B----4-:R-:W-:Y:S02]  /*19c50*/  @!P0 IMAD.MOV.U32 R175, RZ, RZ, R241 ;  /* 0x000000ffffaf8224 */ /* 0x010fe400078e00f1 */
[----:B------:R-:W4:Y:S01]  /*19c60*/  LDL R241, [R1+0x284] ;  /* 0x0002840001f17983 */ /* 0x000f220000100800 */
[----:B------:R-:W-:-:S03]  /*19c70*/  @!P0 IMAD.MOV.U32 R174, RZ, RZ, R9 ;  /* 0x000000ffffae8224 */ /* 0x000fc600078e0009 */
[----:B------:R-:W4:Y:S01]  /*19c80*/  LDL R9, [R1+0x288] ;  /* 0x0002880001097983 */ /* 0x000f220000100800 */
[----:B------:R-:W-:Y:S01]  /*19c90*/  PRMT R173, RZ, 0x7610, R173 ;  /* 0x00007610ffad7816 */ /* 0x000fe200000000ad */
[----:B--2---:R-:W-:Y:S02]  /*19ca0*/  @!P0 IMAD.MOV.U32 R177, RZ, RZ, R8 ;  /* 0x000000ffffb18224 */ /* 0x004fe400078e0008 */
[----:B------:R-:W2:Y:S04]  /*19cb0*/  LDL R8, [R1+0x244] ;  /* 0x0002440001087983 */ /* 0x000ea80000100800 */
[----:B------:R0:W2:Y:S02]  /*19cc0*/  @!P0 LDG.E.U8 R173, desc[UR28][R174.64] ;  /* 0x0000001caead8981 */ /* 0x0000a4000c1e1100 */
[----:B0-----:R-:W-:-:S02]  /*19cd0*/  PRMT R174, RZ, 0x7610, R174 ;  /* 0x00007610ffae7816 */ /* 0x001fc400000000ae */
[----:B------:R4:W-:Y:S04]  /*19ce0*/  STS.U8 [R7+UR7+0x800c], R179 ;  /* 0x00800cb307007988 */ /* 0x0009e80008000007 */
[----:B------:R0:W-:Y:S01]  /*19cf0*/  STS.U8 [R7+UR7+0x800e], R178 ;  /* 0x00800eb207007988 */ /* 0x0001e20008000007 */
[----:B---3--:R-:W-:-:S03]  /*19d00*/  @!P0 IMAD.MOV.U32 R176, RZ, RZ, R0 ;  /* 0x000000ffffb08224 */ /* 0x008fc600078e0000 */
[----:B------:R-:W3:Y:S04]  /*19d10*/  LDL R0, [R1+0x248] ;  /* 0x0002480001007983 */ /* 0x000ee80000100800 */
[----:B------:R1:W3:Y:S02]  /*19d20*/  @!P0 LDG.E.U8 R174, desc[UR28][R176.64] ;  /* 0x0000001cb0ae8981 */ /* 0x0002e4000c1e1100 */
[----:B-1----:R-:W-:Y:S02]  /*19d30*/  @!P0 IMAD.MOV.U32 R176, RZ, RZ, R243 ;  /* 0x000000ffffb08224 */ /* 0x002fe400078e00f3 */
[----:B------:R-:W3:Y:S04]  /*19d40*/  LDL R243, [R1+0x208] ;  /* 0x0002080001f37983 */ /* 0x000ee80000100800 */
[----:B------:R1:W-:Y:S01]  /*19d50*/  STL [R1+0xb50], R7 ;  /* 0x000b500701007387 */ /* 0x0003e20000100800 */
[----:B----4-:R-:W-:Y:S01]  /*19d60*/  @!P0 IMAD.MOV.U32 R179, RZ, RZ, R241 ;  /* 0x000000ffffb38224 */ /* 0x010fe200078e00f1 */
[----:B------:R-:W-:-:S02]  /*19d70*/  PRMT R175, RZ, 0x7610, R175 ;  /* 0x00007610ffaf7816 */ /* 0x000fc400000000af */
[----:B------:R-:W4:Y:S01]  /*19d80*/  LDL R241, [R1+0x1c4] ;  /* 0x0001c40001f17983 */ /* 0x000f220000100800 */
[----:B0-----:R-:W-:-:S03]  /*19d90*/  @!P0 IMAD.MOV.U32 R178, RZ, RZ, R9 ;  /* 0x000000ffffb28224 */ /* 0x001fc600078e0009 */
[----:B------:R-:W4:Y:S01]  /*19da0*/  LDL R9, [R1+0x1c8] ;  /* 0x0001c80001097983 */ /* 0x000f220000100800 */
[----:B------:R-:W-:-:S03]  /*19db0*/  @!P0 IMAD.MOV.U32 R177, RZ, RZ, R245 ;  /* 0x000000ffffb18224 */ /* 0x000fc600078e00f5 */
[----:B------:R-:W4:Y:S04]  /*19dc0*/  LDL R247, [R1+0x184] ;  /* 0x0001840001f77983 */ /* 0x000f280000100800 */
[----:B------:R0:W4:Y:S04]  /*19dd0*/  @!P0 LDG.E.U8 R175, desc[UR28][R176.64] ;  /* 0x0000001cb0af8981 */ /* 0x000128000c1e1100 */
[----:B------:R-:W4:Y:S04]  /*19de0*/  LDL R245, [R1+0x188] ;  /* 0x0001880001f57983 */ /* 0x000f280000100800 */
[----:B------:R-:W-:Y:S01]  /*19df0*/  STS.U8 [R6+UR7+0x8002], R180 ;  /* 0x008002b406007988 */ /* 0x000fe20008000007 */
[----:B0-----:R-:W-:-:S03]  /*19e00*/  PRMT R176, RZ, 0x7610, R176 ;  /* 0x00007610ffb07816 */ /* 0x001fc600000000b0 */
[----:B------:R0:W-:Y:S04]  /*19e10*/  STS.U8 [R6+UR7+0x8000], R181 ;  /* 0x008000b506007988 */ /* 0x0001e80008000007 */
[----:B------:R2:W4:Y:S01]  /*19e20*/  @!P0 LDG.E.U8 R176, desc[UR28][R178.64] ;  /* 0x0000001cb2b08981 */ /* 0x000522000c1e1100 */
[----:B------:R-:W-:-:S03]  /*19e30*/  PRMT R177, RZ, 0x7610, R177 ;  /* 0x00007610ffb17816 */ /* 0x000fc600000000b1 */
[----:B-1----:R-:W4:Y:S01]  /*19e40*/  LDL R7, [R1+0x108] ;  /* 0x0001080001077983 */ /* 0x002f220000100800 */
[----:B--2---:R-:W-:-:S03]  /*19e50*/  @!P0 IMAD.MOV.U32 R179, RZ, RZ, R8 ;  /* 0x000000ffffb38224 */ /* 0x004fc600078e0008 */
[----:B------:R-:W2:Y:S01]  /*19e60*/  LDL R8, [R1+0x144] ;  /* 0x0001440001087983 */ /* 0x000ea20000100800 */
[----:B0-----:R-:W-:Y:S02]  /*19e70*/  @!P0 IMAD.MOV.U32 R181, RZ, RZ, R249 ;  /* 0x000000ffffb58224 */ /* 0x001fe400078e00f9 */
[----:B---3--:R-:W-:Y:S02]  /*19e80*/  @!P0 IMAD.MOV.U32 R178, RZ, RZ, R0 ;  /* 0x000000ffffb28224 */ /* 0x008fe400078e0000 */
[----:B------:R-:W3:Y:S04]  /*19e90*/  LDL R0, [R1+0x148] ;  /* 0x0001480001007983 */ /* 0x000ee80000100800 */
[----:B------:R0:W3:Y:S02]  /*19ea0*/  @!P0 LDG.E.U8 R177, desc[UR28][R178.64] ;  /* 0x0000001cb2b18981 */ /* 0x0000e4000c1e1100 */
[----:B0-----:R-:W-:Y:S01]  /*19eb0*/  PRMT R178, RZ, 0x7610, R178 ;  /* 0x00007610ffb27816 */ /* 0x001fe200000000b2 */
[----:B------:R-:W-:-:S02]  /*19ec0*/  @!P0 IMAD.MOV.U32 R180, RZ, RZ, R243 ;  /* 0x000000ffffb48224 */ /* 0x000fc400078e00f3 */
[----:B------:R-:W3:Y:S04]  /*19ed0*/  LDL R243, [R1+0x104] ;  /* 0x0001040001f37983 */ /* 0x000ee80000100800 */
[----:B------:R4:W3:Y:S02]  /*19ee0*/  @!P0 LDG.E.U8 R178, desc[UR28][R180.64] ;  /* 0x0000001cb4b28981 */ /* 0x0008e4000c1e1100 */
[----:B----4-:R-:W-:Y:S02]  /*19ef0*/  @!P0 IMAD.MOV.U32 R181, RZ, RZ, R241 ;  /* 0x000000ffffb58224 */ /* 0x010fe400078e00f1 */
[----:B------:R-:W4:Y:S01]  /*19f00*/  LDL R241, [R1+0xc4] ;  /* 0x0000c40001f17983 */ /* 0x000f220000100800 */
[----:B------:R-:W-:-:S03]  /*19f10*/  @!P0 IMAD.MOV.U32 R180, RZ, RZ, R9 ;  /* 0x000000ffffb48224 */ /* 0x000fc600078e0009 */
[----:B------:R-:W4:Y:S01]  /*19f20*/  LDL R9, [R1+0xc8] ;  /* 0x0000c80001097983 */ /* 0x000f220000100800 */
[----:B------:R-:W-:-:S03]  /*19f30*/  PRMT R179, RZ, 0x7610, R179 ;  /* 0x00007610ffb37816 */ /* 0x000fc600000000b3 */
[----:B------:R0:W-:Y:S04]  /*19f40*/  STS.U8 [R6+UR7+0x8004], R183 ;  /* 0x008004b706007988 */ /* 0x0001e80008000007 */
[----:B------:R1:W4:Y:S04]  /*19f50*/  @!P0 LDG.E.U8 R179, desc[UR28][R180.64] ;  /* 0x0000001cb4b38981 */ /* 0x000328000c1e1100 */
[----:B------:R1:W-:Y:S01]  /*19f60*/  STS.U8 [R6+UR7+0x8006], R182 ;  /* 0x008006b606007988 */ /* 0x0003e20008000007 */
[----:B0-----:R-:W-:Y:S01]  /*19f70*/  @!P0 IMAD.MOV.U32 R183, RZ, RZ, R247 ;  /* 0x000000ffffb78224 */ /* 0x001fe200078e00f7 */
[----:B-1----:R-:W-:Y:S01]  /*19f80*/  PRMT R180, RZ, 0x7610, R180 ;  /* 0x00007610ffb47816 */ /* 0x002fe200000000b4 */
[----:B------:R-:W-:-:S05]  /*19f90*/  @!P0 IMAD.MOV.U32 R182, RZ, RZ, R245 ;  /* 0x000000ffffb68224 */ /* 0x000fca00078e00f5 */
[----:B------:R2:W4:Y:S01]  /*19fa0*/  @!P0 LDG.E.U8 R180, desc[UR28][R182.64] ;  /* 0x0000001cb6b48981 */ /* 0x000522000c1e1100 */
[----:B------:R-:W-:-:S03]  /*19fb0*/  PRMT R181, RZ, 0x7610, R181 ;  /* 0x00007610ffb57816 */ /* 0x000fc600000000b5 */
[----:B------:R-:W-:Y:S01]  /*19fc0*/  STS.U8 [R6+UR7+0x8008], R185 ;  /* 0x008008b906007988 */ /* 0x000fe20008000007 */
[----:B--2---:R-:W-:-:S03]  /*19fd0*/  @!P0 IMAD.MOV.U32 R183, RZ, RZ, R8 ;  /* 0x000000ffffb78224 */ /* 0x004fc600078e0008 */
[----:B------:R-:W2:Y:S04]  /*19fe0*/  LDL R8, [R1+0x84] ;  /* 0x0000840001087983 */ /* 0x000ea80000100800 */
[----:B------:R0:W-:Y:S02]  /*19ff0*/  STS.U8 [R6+UR7+0x800a], R184 ;  /* 0x00800ab806007988 */ /* 0x0001e40008000007 */
[----:B0-----:R-:W-:Y:S02]  /*1a000*/  @!P0 IMAD.MOV.U32 R184, RZ, RZ, R7 ;  /* 0x000000ffffb88224 */ /* 0x001fe400078e0007 */
[----:B------:R-:W2:Y:S01]  /*1a010*/  LDL R7, [R1+0xa4c] ;  /* 0x000a4c0001077983 */ /* 0x000ea20000100800 */
[----:B---3--:R-:W-:-:S03]  /*1a020*/  @!P0 IMAD.MOV.U32 R182, RZ, RZ, R0 ;  /* 0x000000ffffb68224 */ /* 0x008fc600078e0000 */
[----:B------:R-:W3:Y:S04]  /*1a030*/  LDL R0, [R1+0x88] ;  /* 0x0000880001007983 */ /* 0x000ee80000100800 */
[----:B------:R0:W3:Y:S02]  /*1a040*/  @!P0 LDG.E.U8 R181, desc[UR28][R182.64] ;  /* 0x0000001cb6b58981 */ /* 0x0000e4000c1e1100 */
[----:B0-----:R-:W-:Y:S01]  /*1a050*/  PRMT R182, RZ, 0x7610, R182 ;  /* 0x00007610ffb67816 */ /* 0x001fe200000000b6 */
[----:B------:R-:W-:Y:S02]  /*1a060*/  @!P0 IMAD.MOV.U32 R185, RZ, RZ, R243 ;  /* 0x000000ffffb98224 */ /* 0x000fe400078e00f3 */
[----:B------:R-:W3:Y:S04]  /*1a070*/  LDL R243, [R1+0x654] ;  /* 0x0006540001f37983 */ /* 0x000ee80000100800 */
[----:B------:R4:W3:Y:S02]  /*1a080*/  @!P0 LDG.E.U8 R182, desc[UR28][R184.64] ;  /* 0x0000001cb8b68981 */ /* 0x0008e4000c1e1100 */
[----:B----4-:R-:W-:-:S02]  /*1a090*/  @!P0 IMAD.MOV.U32 R185, RZ, RZ, R241 ;  /* 0x000000ffffb98224 */ /* 0x010fc400078e00f1 */
[----:B------:R-:W4:Y:S01]  /*1a0a0*/  LDL R241, [R1+0xa1c] ;  /* 0x000a1c0001f17983 */ /* 0x000f220000100800 */
[----:B------:R-:W-:-:S03]  /*1a0b0*/  @!P0 IMAD.MOV.U32 R184, RZ, RZ, R9 ;  /* 0x000000ffffb88224 */ /* 0x000fc600078e0009 */
[----:B------:R-:W4:Y:S01]  /*1a0c0*/  LDL R9, [R1+0xa20] ;  /* 0x000a200001097983 */ /* 0x000f220000100800 */
[----:B------:R-:W-:-:S03]  /*1a0d0*/  PRMT R183, RZ, 0x7610, R183 ;  /* 0x00007610ffb77816 */ /* 0x000fc600000000b7 */
[----:B------:R-:W-:Y:S04]  /*1a0e0*/  STS.U8 [R6+UR7+0x800c], R187 ;  /* 0x00800cbb06007988 */ /* 0x000fe80008000007 */
[----:B------:R0:W4:Y:S04]  /*1a0f0*/  @!P0 LDG.E.U8 R183, desc[UR28][R184.64] ;  /* 0x0000001cb8b78981 */ /* 0x000128000c1e1100 */
[----:B------:R-:W-:Y:S04]  /*1a100*/  STS.U8 [R6+UR7+0x800e], R186 ;  /* 0x00800eba06007988 */ /* 0x000fe80008000007 */
[----:B------:R1:W-:Y:S01]  /*1a110*/  STL [R1+0xb54], R6 ;  /* 0x000b540601007387 */ /* 0x0003e20000100800 */
[----:B0-----:R-:W-:-:S03]  /*1a120*/  PRMT R184, RZ, 0x7610, R184 ;  /* 0x00007610ffb87816 */ /* 0x001fc600000000b8 */
[----:B------:R-:W4:Y:S04]  /*1a130*/  LDL R245, [R1+0x99c] ;  /* 0x00099c0001f57983 */ /* 0x000f280000100800 */
[----:B------:R0:W-:Y:S04]  /*1a140*/  STS.U8 [R5+UR7+0x8000], R205 ;  /* 0x008000cd05007988 */ /* 0x0001e80008000007 */
[----:B-1----:R-:W4:Y:S01]  /*1a150*/  LDL R6, [R1+0x960] ;  /* 0x0009600001067983 */ /* 0x002f220000100800 */
[----:B--2---:R-:W-:-:S03]  /*1a160*/  @!P0 IMAD.MOV.U32 R187, RZ, RZ, R8 ;  /* 0x000000ffffbb8224 */ /* 0x004fc600078e0008 */
[----:B------:R-:W2:Y:S01]  /*1a170*/  LDL R8, [R1+0x9dc] ;  /* 0x0009dc0001087983 */ /* 0x000ea20000100800 */
[----:B0-----:R-:W-:Y:S01]  /*1a180*/  PRMT R205, RZ, 0x7610, R205 ;  /* 0x00007610ffcd7816 */ /* 0x001fe200000000cd */
[----:B---3--:R-:W-:Y:S02]  /*1a190*/  @!P0 IMAD.MOV.U32 R186, RZ, RZ, R0 ;  /* 0x000000ffffba8224 */ /* 0x008fe400078e0000 */
[----:B------:R-:W3:Y:S04]  /*1a1a0*/  LDL R0, [R1+0x9e0] ;  /* 0x0009e00001007983 */ /* 0x000ee80000100800 */
[----:B------:R0:W3:Y:S02]  /*1a1b0*/  @!P0 LDG.E.U8 R184, desc[UR28][R186.64] ;  /* 0x0000001cbab88981 */ /* 0x0000e4000c1e1100 */
[----:B0-----:R-:W-:-:S02]  /*1a1c0*/  @!P0 IMAD.MOV.U32 R186, RZ, RZ, R7 ;  /* 0x000000ffffba8224 */ /* 0x001fc400078e0007 */
        /* <DEDUP_REMOVED lines=8> */
[----:B------:R0:W-:Y:S04]  /*1a250*/  STS.U8 [R5+UR7+0x8002], R201 ;  /* 0x008002c905007988 */ /* 0x0001e80008000007 */
[----:B------:R1:W-:Y:S01]  /*1a260*/  STS.U8 [R5+UR7+0x8004], R197 ;  /* 0x008004c505007988 */ /* 0x0003e20008000007 */
[----:B0-----:R-:W-:Y:S02]  /*1a270*/  PRMT R201, RZ, 0x7610, R201 ;  /* 0x00007610ffc97816 */ /* 0x001fe400000000c9 */
[----:B-1----:R-:W-:-:S04]  /*1a280*/  PRMT R197, RZ, 0x7610, R197 ;  /* 0x00007610ffc57816 */ /* 0x002fc800000000c5 */
[----:B------:R2:W4:Y:S04]  /*1a290*/  @!P0 LDG.E.U8 R201, desc[UR28][R186.64] ;  /* 0x0000001cbac98981 */ /* 0x000528000c1e1100 */
[----:B------:R0:W-:Y:S01]  /*1a2a0*/  STS.U8 [R5+UR7+0x8006], R193 ;  /* 0x008006c105007988 */ /* 0x0001e20008000007 */
[----:B--2---:R-:W-:Y:S01]  /*1a2b0*/  @!P0 IMAD.MOV.U32 R187, RZ, RZ, R8 ;  /* 0x000000ffffbb8224 */ /* 0x004fe200078e0008 */
[----:B0-----:R-:W-:Y:S02]  /*1a2c0*/  PRMT R193, RZ, 0x7610, R193 ;  /* 0x00007610ffc17816 */ /* 0x001fe400000000c1 */
[----:B------:R-:W2:Y:S04]  /*1a2d0*/  LDL R8, [R1+0x8dc] ;  /* 0x0008dc0001087983 */ /* 0x000ea80000100800 */
[----:B------:R4:W-:Y:S04]  /*1a2e0*/  STS.U8 [R5+UR7+0x8008], R191 ;  /* 0x008008bf05007988 */ /* 0x0009e80008000007 */
[----:B------:R0:W-:Y:S01]  /*1a2f0*/  STS.U8 [R5+UR7+0x800a], R190 ;  /* 0x00800abe05007988 */ /* 0x0001e20008000007 */
[----:B---3--:R-:W-:-:S03]  /*1a300*/  @!P0 IMAD.MOV.U32 R186, RZ, RZ, R0 ;  /* 0x000000ffffba8224 */ /* 0x008fc600078e0000 */
[----:B------:R-:W3:Y:S04]  /*1a310*/  LDL R0, [R1+0x8e0] ;  /* 0x0008e00001007983 */ /* 0x000ee80000100800 */
[----:B------:R1:W3:Y:S02]  /*1a320*/  @!P0 LDG.E.U8 R197, desc[UR28][R186.64] ;  /* 0x0000001cbac58981 */ /* 0x0002e4000c1e1100 */
[----:B-1----:R-:W-:Y:S02]  /*1a330*/  @!P0 IMAD.MOV.U32 R187, RZ, RZ, R245 ;  /* 0x000000ffffbb8224 */ /* 0x002fe400078e00f5 */
[----:B------:R-:W-:-:S05]  /*1a340*/  @!P0 IMAD.MOV.U32 R186, RZ, RZ, R243 ;  /* 0x000000ffffba8224 */ /* 0x000fca00078e00f3 */
[----:B------:R1:W3:Y:S02]  /*1a350*/  @!P0 LDG.E.U8 R193, desc[UR28][R186.64] ;  /* 0x0000001cbac18981 */ /* 0x0002e4000c1e1100 */
[----:B-1----:R-:W-:Y:S02]  /*1a360*/  @!P0 IMAD.MOV.U32 R186, RZ, RZ, R6 ;  /* 0x000000ffffba8224 */ /* 0x002fe400078e0006 */
[----:B------:R-:W-:Y:S01]  /*1a370*/  @!P0 IMAD.MOV.U32 R187, RZ, RZ, R7 ;  /* 0x000000ffffbb8224 */ /* 0x000fe200078e0007 */
[----:B------:R-:W3:Y:S04]  /*1a380*/  LDL R6, [R1+0x8a0] ;  /* 0x0008a00001067983 */ /* 0x000ee80000100800 */
[----:B------:R-:W3:Y:S01]  /*1a390*/  LDL R7, [R1+0x89c] ;  /* 0x00089c0001077983 */ /* 0x000ee20000100800 */
        /* <DEDUP_REMOVED lines=9> */
[----:B------:R0:W-:Y:S01]  /*1a430*/  STS.U8 [R5+UR7+0x800e], R188 ;  /* 0x00800ebc05007988 */ /* 0x0001e20008000007 */
[----:B--2---:R-:W-:-:S03]  /*1a440*/  @!P0 IMAD.MOV.U32 R191, RZ, RZ, R8 ;  /* 0x000000ffffbf8224 */ /* 0x004fc600078e0008 */
[----:B------:R-:W2:Y:S01]  /*1a450*/  LDL R8, [R1+0x81c] ;  /* 0x00081c0001087983 */ /* 0x000ea20000100800 */
[----:B0-----:R-:W-:-:S03]  /*1a460*/  PRMT R188, RZ, 0x7610, R188 ;  /* 0x00007610ffbc7816 */ /* 0x001fc600000000bc */
[----:B------:R-:W-:Y:S01]  /*1a470*/  STS.U8 [R5+UR7+0x800c], R211 ;  /* 0x00800cd305007988 */ /* 0x000fe20008000007 */
[----:B---3--:R-:W-:-:S03]  /*1a480*/  @!P0 IMAD.MOV.U32 R190, RZ, RZ, R0 ;  /* 0x000000ffffbe8224 */ /* 0x008fc600078e0000 */
[----:B------:R-:W3:Y:S04]  /*1a490*/  LDL R0, [R1+0x820] ;  /* 0x0008200001007983 */ /* 0x000ee80000100800 */
[----:B------:R0:W3:Y:S04]  /*1a4a0*/  @!P0 LDG.E.U8 R187, desc[UR28][R190.64] ;  /* 0x0000001cbebb8981 */ /* 0x0000e8000c1e1100 */
[----:B------:R1:W-:Y:S04]  /*1a4b0*/  STL [R1+0xb58], R5 ;  /* 0x000b580501007387 */ /* 0x0003e80000100800 */
[----:B------:R-:W3:Y:S04]  /*1a4c0*/  LDL R243, [R1+0x79c] ;  /* 0x00079c0001f37983 */ /* 0x000ee80000100800 */
[----:B-1----:R-:W3:Y:S01]  /*1a4d0*/  LDL R5, [R1+0x760] ;  /* 0x0007600001057983 */ /* 0x002ee20000100800 */
[----:B0-----:R-:W-:-:S03]  /*1a4e0*/  @!P0 IMAD.MOV.U32 R190, RZ, RZ, R6 ;  /* 0x000000ffffbe8224 */ /* 0x001fc600078e0006 */
        /* <DEDUP_REMOVED lines=17> */
[----:B------:R0:W-:Y:S02]  /*1a600*/  STS.U8 [R4+UR7+0x8006], R198 ;  /* 0x008006c604007988 */ /* 0x0001e40008000007 */
[----:B0-----:R-:W-:Y:S01]  /*1a610*/  PRMT R198, RZ, 0x7610, R198 ;  /* 0x00007610ffc67816 */ /* 0x001fe200000000c6 */
[----:B---3--:R-:W-:-:S02]  /*1a620*/  @!P0 IMAD.MOV.U32 R190, RZ, RZ, R0 ;  /* 0x000000ffffbe8224 */ /* 0x008fc400078e0000 */
[----:B------:R-:W3:Y:S04]  /*1a630*/  LDL R0, [R1+0x720] ;  /* 0x0007200001007983 */ /* 0x000ee80000100800 */
[----:B------:R0:W3:Y:S02]  /*1a640*/  @!P0 LDG.E.U8 R194, desc[UR28][R190.64] ;  /* 0x0000001cbec28981 */ /* 0x0000e4000c1e1100 */
[----:B0-----:R-:W-:Y:S02]  /*1a650*/  @!P0 IMAD.MOV.U32 R190, RZ, RZ, R6 ;  /* 0x000000ffffbe8224 */ /* 0x001fe400078e0006 */
[----:B------:R-:W3:Y:S01]  /*1a660*/  LDL R6, [R1+0x6e0] ;  /* 0x0006e00001067983 */ /* 0x000ee20000100800 */
[----:B------:R-:W-:-:S03]  /*1a670*/  @!P0 IMAD.MOV.U32 R191, RZ, RZ, R7 ;  /* 0x000000ffffbf8224 */ /* 0x000fc600078e0007 */
[----:B------:R-:W3:Y:S04]  /*1a680*/  LDL R7, [R1+0x6dc] ;  /* 0x0006dc0001077983 */ /* 0x000ee80000100800 */
[----:B------:R4:W3:Y:S02]  /*1a690*/  @!P0 LDG.E.U8 R196, desc[UR28][R190.64] ;  /* 0x0000001cbec48981 */ /* 0x0008e4000c1e1100 */
[----:B----4-:R-:W-:Y:S02]  /*1a6a0*/  @!P0 IMAD.MOV.U32 R190, RZ, RZ, R241 ;  /* 0x000000ffffbe8224 */ /* 0x010fe400078e00f1 */
[----:B------:R-:W-:-:S05]  /*1a6b0*/  @!P0 IMAD.MOV.U32 R191, RZ, RZ, R243 ;  /* 0x000000ffffbf8224 */ /* 0x000fca00078e00f3 */
[----:B------:R0:W4:Y:S02]  /*1a6c0*/  @!P0 LDG.E.U8 R198, desc[UR28][R190.64] ;  /* 0x0000001cbec68981 */ /* 0x000124000c1e1100 */
[----:B0-----:R-:W-:Y:S02]  /*1a6d0*/  @!P0 IMAD.MOV.U32 R191, RZ, RZ, R9 ;  /* 0x000000ffffbf8224 */ /* 0x001fe400078e0009 */
        /* <DEDUP_REMOVED lines=15> */
[----:B------:R0:W3:Y:S02]  /*1a7d0*/  @!P0 LDG.E.U8 R202, desc[UR28][R190.64] ;  /* 0x0000001cbeca8981 */ /* 0x0000e4000c1e1100 */
[----:B0-----:R-:W-:Y:S02]  /*1a7e0*/  @!P0 IMAD.MOV.U32 R190, RZ, RZ, R6 ;  /* 0x000000ffffbe8224 */ /* 0x001fe400078e0006 */
[----:B------:R-:W3:Y:S01]  /*1a7f0*/  LDL R6, [R1+0x400] ;  /* 0x0004000001067983 */ /* 0x000ee20000100800 */
[----:B------:R-:W-:-:S03]  /*1a800*/  @!P0 IMAD.MOV.U32 R191, RZ, RZ, R7 ;  /* 0x000000ffffbf8224 */ /* 0x000fc600078e0007 */
[----:B------:R-:W3:Y:S04]  /*1a810*/  LDL R7, [R1+0x3fc] ;  /* 0x0003fc0001077983 */ /* 0x000ee80000100800 */
[----:B------:R4:W3:Y:S04]  /*1a820*/  @!P0 LDG.E.U8 R204, desc[UR28][R190.64] ;  /* 0x0000001cbecc8981 */ /* 0x0008e8000c1e1100 */
[----:B------:R0:W-:Y:S04]  /*1a830*/  STL [R1+0xb5c], R4 ;  /* 0x000b5c0401007387 */ /* 0x0001e80000100800 */
[----:B------:R-:W3:Y:S04]  /*1a840*/  LDL R241, [R1+0x3bc] ;  /* 0x0003bc0001f17983 */ /* 0x000ee80000100800 */
[----:B0-----:R-:W3:Y:S01]  /*1a850*/  LDL R4, [R1+0x380] ;  /* 0x0003800001047983 */ /* 0x001ee20000100800 */
[----:B----4-:R-:W-:-:S03]  /*1a860*/  @!P0 IMAD.MOV.U32 R191, RZ, RZ, R9 ;  /* 0x000000ffffbf8224 */ /* 0x010fc600078e0009 */
[----:B------:R-:W4:Y:S01]  /*1a870*/  LDL R9, [R1+0x3c0] ;  /* 0x0003c00001097983 */ /* 0x000f220000100800 */
[----:B------:R-:W-:-:S03]  /*1a880*/  @!P0 IMAD.MOV.U32 R190, RZ, RZ, R5 ;  /* 0x000000ffffbe8224 */ /* 0x000fc600078e0005 */
[----:B------:R-:W4:Y:S01]  /*1a890*/  LDL R5, [R1+0x37c] ;  /* 0x00037c0001057983 */ /* 0x000f220000100800 */
[----:B------:R-:W-:-:S03]  /*1a8a0*/  PRMT R206, RZ, 0x7610, R206 ;  /* 0x00007610ffce7816 */ /* 0x000fc600000000ce */
[----:B------:R0:W-:Y:S04]  /*1a8b0*/  STS.U8 [R3+UR7+0x8000], R208 ;  /* 0x008000d003007988 */ /* 0x0001e80008000007 */
[----:B------:R2:W4:Y:S01]  /*1a8c0*/  @!P0 LDG.E.U8 R206, desc[UR28][R190.64] ;  /* 0x0000001cbece8981 */ /* 0x000522000c1e1100 */
[----:B0-----:R-:W-:-:S03]  /*1a8d0*/  PRMT R208, RZ, 0x7610, R208 ;  /* 0x00007610ffd07816 */ /* 0x001fc600000000d0 */
[----:B------:R0:W-:Y:S04]  /*1a8e0*/  STS.U8 [R3+UR7+0x8002], R210 ;  /* 0x008002d203007988 */ /* 0x0001e80008000007 */
[----:B------:R1:W-:Y:S01]  /*1a8f0*/  STS.U8 [R3+UR7+0x8004], R209 ;  /* 0x008004d103007988 */ /* 0x0003e20008000007 */
[----:B0-----:R-:W-:Y:S01]  /*1a900*/  PRMT R210, RZ, 0x7610, R210 ;  /* 0x00007610ffd27816 */ /* 0x001fe200000000d2 */
[----:B--2---:R-:W-:Y:S02]  /*1a910*/  @!P0 IMAD.MOV.U32 R191, RZ, RZ, R8 ;  /* 0x000000ffffbf8224 */ /* 0x004fe400078e0008 */
[----:B------:R-:W2:Y:S01]  /*1a920*/  LDL R8, [R1+0x33c] ;  /* 0x00033c0001087983 */ /* 0x000ea20000100800 */
[----:B-1----:R-:W-:Y:S01]  /*1a930*/  PRMT R209, RZ, 0x7610, R209 ;  /* 0x00007610ffd17816 */ /* 0x002fe200000000d1 */
        /* <DEDUP_REMOVED lines=8> */
[----:B0-----:R-:W-:Y:S02]  /*1a9c0*/  @!P0 IMAD.MOV.U32 R191, RZ, RZ, R241 ;  /* 0x000000ffffbf8224 */ /* 0x001fe400078e00f1 */
[----:B----4-:R-:W-:-:S05]  /*1a9d0*/  @!P0 IMAD.MOV.U32 R190, RZ, RZ, R9 ;  /* 0x000000ffffbe8224 */ /* 0x010fca00078e0009 */
[----:B------:R0:W4:Y:S02]  /*1a9e0*/  @!P0 LDG.E.U8 R209, desc[UR28][R190.64] ;  /* 0x0000001cbed18981 */ /* 0x000124000c1e1100 */
[----:B0-----:R-:W-:Y:S02]  /*1a9f0*/  @!P0 IMAD.MOV.U32 R190, RZ, RZ, R4 ;  /* 0x000000ffffbe8224 */ /* 0x001fe400078e0004 */
[----:B------:R-:W-:Y:S01]  /*1aa00*/  @!P0 IMAD.MOV.U32 R191, RZ, RZ, R5 ;  /* 0x000000ffffbf8224 */ /* 0x000fe200078e0005 */
[----:B------:R-:W4:Y:S04]  /*1aa10*/  LDL R4, [R1+0x2c0] ;  /* 0x0002c00001047983 */ /* 0x000f280000100800 */
[----:B------:R-:W4:Y:S01]  /*1aa20*/  LDL R5, [R1+0x2bc] ;  /* 0x0002bc0001057983 */ /* 0x000f220000100800 */
[----:B------:R-:W-:-:S06]  /*1aa30*/  PRMT R211, RZ, 0x7610, R211 ;  /* 0x00007610ffd37816 */ /* 0x000fcc00000000d3 */
[----:B------:R2:W4:Y:S04]  /*1aa40*/  @!P0 LDG.E.U8 R211, desc[UR28][R190.64] ;  /* 0x0000001cbed38981 */ /* 0x000528000c1e1100 */
[----:B------:R0:W-:Y:S01]  /*1aa50*/  STS.U8 [R3+UR7+0x8006], R216 ;  /* 0x008006d803007988 */ /* 0x0001e20008000007 */
[----:B--2---:R-:W-:-:S03]  /*1aa60*/  @!P0 IMAD.MOV.U32 R191, RZ, RZ, R8 ;  /* 0x000000ffffbf8224 */ /* 0x004fc600078e0008 */
[----:B------:R-:W2:Y:S01]  /*1aa70*/  LDL R8, [R1+0x27c] ;  /* 0x00027c0001087983 */ /* 0x000ea20000100800 */
[----:B0-----:R-:W-:-:S03]  /*1aa80*/  PRMT R216, RZ, 0x7610, R216 ;  /* 0x00007610ffd87816 */ /* 0x001fc600000000d8 */
[----:B------:R0:W-:Y:S02]  /*1aa90*/  STS.U8 [R3+UR7+0x8008], R218 ;  /* 0x008008da03007988 */ /* 0x0001e40008000007 */
[----:B0-----:R-:W-:Y:S02]  /*1aaa0*/  PRMT R218, RZ, 0x7610, R218 ;  /* 0x00007610ffda7816 */ /* 0x001fe400000000da */
[----:B------:R0:W-:Y:S04]  /*1aab0*/  STS.U8 [R3+UR7+0x800a], R220 ;  /* 0x00800adc03007988 */ /* 0x0001e80008000007 */
[----:B------:R-:W-:Y:S04]  /*1aac0*/  STS.U8 [R3+UR7+0x800c], R224 ;  /* 0x00800ce003007988 */ /* 0x000fe80008000007 */
[----:B------:R1:W-:Y:S01]  /*1aad0*/  STS.U8 [R3+UR7+0x800e], R222 ;  /* 0x00800ede03007988 */ /* 0x0003e20008000007 */
        /* <DEDUP_REMOVED lines=8> */
[----:B------:R-:W3:Y:S01]  /*1ab60*/  LDL.LU R252, [R1+0x3c] ;  /* 0x00003c0001fc7983 */ /* 0x000ee20000300800 */
[----:B----4-:R-:W-:-:S03]  /*1ab70*/  @!P0 IMAD.MOV.U32 R190, RZ, RZ, R4 ;  /* 0x000000ffffbe8224 */ /* 0x010fc600078e0004 */
[----:B------:R-:W4:Y:S01]  /*1ab80*/  LDL R4, [R1+0x200] ;  /* 0x0002000001047983 */ /* 0x000f220000100800 */
[----:B------:R-:W-:-:S03]  /*1ab90*/  @!P0 IMAD.MOV.U32 R191, RZ, RZ, R5 ;  /* 0x000000ffffbf8224 */ /* 0x000fc600078e0005 */
[----:B------:R-:W4:Y:S04]  /*1aba0*/  LDL R5, [R1+0x1fc] ;  /* 0x0001fc0001057983 */ /* 0x000f280000100800 */
[----:B------:R0:W-:Y:S01]  /*1abb0*/  STL [R1+0xb60], R3 ;  /* 0x000b600301007387 */ /* 0x0001e20000100800 */
[----:B------:R-:W-:Y:S02]  /*1abc0*/  PRMT R220, RZ, 0x7610, R220 ;  /* 0x00007610ffdc7816 */ /* 0x000fe400000000dc */
[----:B-1----:R-:W-:Y:S01]  /*1abd0*/  PRMT R222, RZ, 0x7610, R222 ;  /* 0x00007610ffde7816 */ /* 0x002fe200000000de */
[----:B------:R-:W4:Y:S04]  /*1abe0*/  LDL R241, [R1+0x17c] ;  /* 0x00017c0001f17983 */ /* 0x000f280000100800 */
[----:B------:R2:W4:Y:S04]  /*1abf0*/  @!P0 LDG.E.U8 R220, desc[UR28][R190.64] ;  /* 0x0000001cbedc8981 */ /* 0x000528000c1e1100 */
[----:B0-----:R-:W4:Y:S04]  /*1ac00*/  LDL R3, [R1+0x1bc] ;  /* 0x0001bc0001037983 */ /* 0x001f280000100800 */
[----:B------:R-:W4:Y:S01]  /*1ac10*/  LDL R9, [R1+0x180] ;  /* 0x0001800001097983 */ /* 0x000f220000100800 */
[----:B--2---:R-:W-:Y:S01]  /*1ac20*/  @!P0 IMAD.MOV.U32 R191, RZ, RZ, R8 ;  /* 0x000000ffffbf8224 */ /* 0x004fe200078e0008 */
[----:B------:R-:W-:-:S02]  /*1ac30*/  PRMT R224, RZ, 0x7610, R224 ;  /* 0x00007610ffe07816 */ /* 0x000fc400000000e0 */
[----:B------:R-:W2:Y:S04]  /*1ac40*/  LDL R8, [R1+0x13c] ;  /* 0x00013c0001087983 */ /* 0x000ea80000100800 */
[----:B------:R0:W-:Y:S02]  /*1ac50*/  STS.U8 [R2+UR7+0x8000], R226 ;  /* 0x008000e202007988 */ /* 0x0001e40008000007 */
[----:B0-----:R-:W-:Y:S01]  /*1ac60*/  PRMT R226, RZ, 0x7610, R226 ;  /* 0x00007610ffe27816 */ /* 0x001fe200000000e2 */
[----:B---3--:R-:W-:Y:S02]  /*1ac70*/  @!P0 IMAD.MOV.U32 R190, RZ, RZ, R0 ;  /* 0x000000ffffbe8224 */ /* 0x008fe400078e0000 */
[----:B------:R-:W3:Y:S04]  /*1ac80*/  LDL R0, [R1+0x1c0] ;  /* 0x0001c00001007983 */ /* 0x000ee80000100800 */
[----:B------:R0:W2:Y:S02]  /*1ac90*/  @!P0 LDG.E.U8 R222, desc[UR28][R190.64] ;  /* 0x0000001cbede8981 */ /* 0x0000a4000c1e1100 */
[----:B0-----:R-:W-:-:S02]  /*1aca0*/  @!P0 IMAD.MOV.U32 R190, RZ, RZ, R6 ;  /* 0x000000ffffbe8224 */ /* 0x001fc400078e0006 */
[----:B------:R-:W-:Y:S02]  /*1acb0*/  @!P0 IMAD.MOV.U32 R191, RZ, RZ, R7 ;  /* 0x000000ffffbf8224 */ /* 0x000fe400078e0007 */
[----:B------:R-:W2:Y:S04]  /*1acc0*/  LDL R7, [R1+0x140] ;  /* 0x0001400001077983 */ /* 0x000ea80000100800 */
[----:B------:R4:W2:Y:S02]  /*1acd0*/  @!P0 LDG.E.U8 R224, desc[UR28][R190.64] ;  /* 0x0000001cbee08981 */ /* 0x0008a4000c1e1100 */
[----:B----4-:R-:W-:Y:S02]  /*1ace0*/  @!P0 IMAD.MOV.U32 R190, RZ, RZ, R4 ;  /* 0x000000ffffbe8224 */ /* 0x010fe400078e0004 */
[----:B------:R-:W4:Y:S01]  /*1acf0*/  LDL R4, [R1+0x100] ;  /* 0x0001000001047983 */ /* 0x000f220000100800 */
[----:B------:R-:W-:-:S03]  /*1ad00*/  @!P0 IMAD.MOV.U32 R191, RZ, RZ, R5 ;  /* 0x000000ffffbf8224 */ /* 0x000fc600078e0005 */
[----:B------:R-:W4:Y:S04]  /*1ad10*/  LDL R5, [R1+0xfc] ;  /* 0x0000fc0001057983 */ /* 0x000f280000100800 */
[----:B------:R0:W4:Y:S02]  /*1ad20*/  @!P0 LDG.E.U8 R226, desc[UR28][R190.64] ;  /* 0x0000001cbee28981 */ /* 0x000124000c1e1100 */
[----:B0-----:R-:W-:Y:S02]  /*1ad30*/  @!P0 IMAD.MOV.U32 R191, RZ, RZ, R3 ;  /* 0x000000ffffbf8224 */ /* 0x001fe400078e0003 */
[----:B------:R-:W4:Y:S04]  /*1ad40*/  LDL R3, [R1+0xbc] ;  /* 0x0000bc0001037983 */ /* 0x000f280000100800 */
[----:B------:R0:W-:Y:S04]  /*1ad50*/  STS.U8 [R2+UR7+0x8002], R228 ;  /* 0x008002e402007988 */ /* 0x0001e80008000007 */
[----:B------:R1:W-:Y:S01]  /*1ad60*/  STS.U8 [R2+UR7+0x8004], R230 ;  /* 0x008004e602007988 */ /* 0x0003e20008000007 */
[----:B0-----:R-:W-:-:S02]  /*1ad70*/  PRMT R228, RZ, 0x7610, R228 ;  /* 0x00007610ffe47816 */ /* 0x001fc400000000e4 */
[----:B-1----:R-:W-:Y:S01]  /*1ad80*/  PRMT R230, RZ, 0x7610, R230 ;  /* 0x00007610ffe67816 */ /* 0x002fe200000000e6 */
[----:B------:R0:W-:Y:S04]  /*1ad90*/  STS.U8 [R2+UR7+0x8008], R232 ;  /* 0x008008e802007988 */ /* 0x0001e80008000007 */
[----:B------:R1:W-:Y:S01]  /*1ada0*/  STS.U8 [R2+UR7+0x800a], R234 ;  /* 0x00800aea02007988 */ /* 0x0003e20008000007 */
[----:B0-----:R-:W-:Y:S02]  /*1adb0*/  PRMT R232, RZ, 0x7610, R232 ;  /* 0x00007610ffe87816 */ /* 0x001fe400000000e8 */
[----:B-1----:R-:W-:Y:S01]  /*1adc0*/  PRMT R234, RZ, 0x7610, R234 ;  /* 0x00007610ffea7816 */ /* 0x002fe200000000ea */
[----:B---3--:R-:W-:Y:S02]  /*1add0*/  @!P0 IMAD.MOV.U32 R190, RZ, RZ, R0 ;  /* 0x000000ffffbe8224 */ /* 0x008fe400078e0000 */
[----:B------:R-:W3:Y:S04]  /*1ade0*/  LDL R0, [R1+0xc0] ;  /* 0x0000c00001007983 */ /* 0x000ee80000100800 */
[----:B------:R0:W3:Y:S04]  /*1adf0*/  @!P0 LDG.E.U8 R228, desc[UR28][R190.64] ;  /* 0x0000001cbee48981 */ /* 0x0000e8000c1e1100 */
[----:B------:R-:W3:Y:S04]  /*1ae00*/  LDL.LU R6, [R1+0x7c] ;  /* 0x00007c0001067983 */ /* 0x000ee80000300800 */
[----:B------:R-:W3:Y:S01]  /*1ae10*/  LDL R243, [R1+0x80] ;  /* 0x0000800001f37983 */ /* 0x000ee20000100800 */
[----:B0-----:R-:W-:-:S02]  /*1ae20*/  @!P0 IMAD.MOV.U32 R190, RZ, RZ, R9 ;  /* 0x000000ffffbe8224 */ /* 0x001fc400078e0009 */
[----:B------:R-:W-:Y:S02]  /*1ae30*/  @!P0 IMAD.MOV.U32 R191, RZ, RZ, R241 ;  /* 0x000000ffffbf8224 */ /* 0x000fe400078e00f1 */
[----:B------:R-:W3:Y:S04]  /*1ae40*/  LDL R241, [R1+0x650] ;  /* 0x0006500001f17983 */ /* 0x000ee80000100800 */
[----:B------:R2:W3:Y:S02]  /*1ae50*/  @!P0 LDG.E.U8 R230, desc[UR28][R190.64] ;  /* 0x0000001cbee68981 */ /* 0x0004e4000c1e1100 */
[----:B--2---:R-:W-:Y:S02]  /*1ae60*/  @!P0 IMAD.MOV.U32 R191, RZ, RZ, R8 ;  /* 0x000000ffffbf8224 */ /* 0x004fe400078e0008 */
[----:B------:R-:W2:Y:S01]  /*1ae70*/  LDL R8, [R1+0xa48] ;  /* 0x000a480001087983 */ /* 0x000ea20000100800 */
[----:B------:R-:W-:-:S03]  /*1ae80*/  @!P0 IMAD.MOV.U32 R190, RZ, RZ, R7 ;  /* 0x000000ffffbe8224 */ /* 0x000fc600078e0007 */
        /* <DEDUP_REMOVED lines=8> */
[----:B------:R-:W4:Y:S01]  /*1af10*/  LDL R3, [R1+0x9d8] ;  /* 0x0009d80001037983 */ /* 0x000f220000100800 */
[----:B------:R-:W0:Y:S03]  /*1af20*/  S2R R9, SR_TID.X ;  /* 0x0000000000097919 */ /* 0x000e260000002100 */
[----:B------:R1:W-:Y:S04]  /*1af30*/  STS.U8 [R2+UR7+0x800c], R236 ;  /* 0x00800cec02007988 */ /* 0x0003e80008000007 */
[----:B------:R1:W-:Y:S02]  /*1af40*/  STS.U8 [R2+UR7+0x800e], R238 ;  /* 0x00800eee02007988 */ /* 0x0003e40008000007 */
[----:B-1----:R-:W-:-:S02]  /*1af50*/  PRMT R236, RZ, 0x7610, R236 ;  /* 0x00007610ffec7816 */ /* 0x002fc400000000ec */
[----:B------:R-:W-:Y:S01]  /*1af60*/  PRMT R238, RZ, 0x7610, R238 ;  /* 0x00007610ffee7816 */ /* 0x000fe200000000ee */
[----:B------:R-:W-:Y:S04]  /*1af70*/  STS.U8 [R2+UR7+0x8006], R252 ;  /* 0x008006fc02007988 */ /* 0x000fe80008000007 */
[----:B------:R-:W-:Y:S01]  /*1af80*/  STL [R1+0xb64], R2 ;  /* 0x000b640201007387 */ /* 0x000fe20000100800 */
[----:B---3--:R-:W-:Y:S01]  /*1af90*/  @!P0 IMAD.MOV.U32 R190, RZ, RZ, R0 ;  /* 0x000000ffffbe8224 */ /* 0x008fe200078e0000 */
[----:B0-----:R-:W-:-:S04]  /*1afa0*/  LOP3.LUT R0, R9, 0x7f, RZ, 0xc0, !PT ;  /* 0x0000007f09007812 */ /* 0x001fc800078ec0ff */
[----:B------:R0:W3:Y:S04]  /*1afb0*/  @!P0 LDG.E.U8 R236, desc[UR28][R190.64] ;  /* 0x0000001cbeec8981 */ /* 0x0000e8000c1e1100 */
[----:B------:R1:W-:Y:S01]  /*1afc0*/  STS.U8 [R0+UR7], R240 ;  /* 0x000000f000007988 */ /* 0x0003e20008000007 */
[----:B0-----:R-:W-:Y:S02]  /*1afd0*/  @!P0 IMAD.MOV.U32 R190, RZ, RZ, R243 ;  /* 0x000000ffffbe8224 */ /* 0x001fe400078e00f3 */
[----:B------:R-:W-:Y:S01]  /*1afe0*/  @!P0 IMAD.MOV.U32 R191, RZ, RZ, R6 ;  /* 0x000000ffffbf8224 */ /* 0x000fe200078e0006 */
[----:B-1----:R-:W-:-:S04]  /*1aff0*/  PRMT R240, RZ, 0x7610, R240 ;  /* 0x00007610fff07816 */ /* 0x002fc800000000f0 */
[----:B------:R0:W3:Y:S04]  /*1b000*/  @!P0 LDG.E.U8 R238, desc[UR28][R190.64] ;  /* 0x0000001cbeee8981 */ /* 0x0000e8000c1e1100 */
[----:B------:R-:W-:Y:S01]  /*1b010*/  STL [R1+0xb68], R6 ;  /* 0x000b680601007387 */ /* 0x000fe20000100800 */
[----:B0-----:R-:W-:Y:S02]  /*1b020*/  @!P0 IMAD.MOV.U32 R191, RZ, RZ, R241 ;  /* 0x000000ffffbf8224 */ /* 0x001fe400078e00f1 */
[----:B--2---:R-:W-:Y:S01]  /*1b030*/  @!P0 IMAD.MOV.U32 R190, RZ, RZ, R8 ;  /* 0x000000ffffbe8224 */ /* 0x004fe200078e0008 */
[----:B------:R0:W-:Y:S04]  /*1b040*/  STS.U8 [R0+UR7+0x400], R242 ;  /* 0x000400f200007988 */ /* 0x0001e80008000007 */
[----:B------:R1:W2:Y:S04]  /*1b050*/  @!P0 LDG.E.U8 R240, desc[UR28][R190.64] ;  /* 0x0000001cbef08981 */ /* 0x0002a8000c1e1100 */
[----:B------:R-:W3:Y:S01]  /*1b060*/  LDL.LU R241, [R1+0x38] ;  /* 0x0000380001f17983 */ /* 0x000ee20000300800 */
[----:B0-----:R-:W-:-:S03]  /*1b070*/  PRMT R242, RZ, 0x7610, R242 ;  /* 0x00007610fff27816 */ /* 0x001fc600000000f2 */
[----:B------:R-:W2:Y:S04]  /*1b080*/  LDL.LU R243, [R1+0x34] ;  /* 0x0000340001f37983 */ /* 0x000ea80000300800 */
[----:B------:R-:W2:Y:S04]  /*1b090*/  LDL.LU R245, [R1+0x30] ;  /* 0x0000300001f57983 */ /* 0x000ea80000300800 */
[----:B------:R-:W2:Y:S04]  /*1b0a0*/  LDL.LU R247, [R1+0x2c] ;  /* 0x00002c0001f77983 */ /* 0x000ea80000300800 */
[----:B------:R-:W2:Y:S01]  /*1b0b0*/  LDL.LU R249, [R1+0x28] ;  /* 0x0000280001f97983 */ /* 0x000ea20000300800 */
[----:B-1----:R-:W-:-:S03]  /*1b0c0*/  @!P0 IMAD.MOV.U32 R191, RZ, RZ, R7 ;  /* 0x000000ffffbf8224 */ /* 0x002fc600078e0007 */
[----:B------:R0:W-:Y:S04]  /*1b0d0*/  STS.U8 [R0+UR7+0x800], R244 ;  /* 0x000800f400007988 */ /* 0x0001e80008000007 */
[----:B------:R-:W2:Y:S04]  /*1b0e0*/  LDL.LU R252, [R1+0x24] ;  /* 0x0000240001fc7983 */ /* 0x000ea80000300800 */
[----:B------:R-:W2:Y:S01]  /*1b0f0*/  LDL.LU R6, [R1+0x18] ;  /* 0x0000180001067983 */ /* 0x000ea20000300800 */
[----:B0-----:R-:W-:-:S03]  /*1b100*/  PRMT R244, RZ, 0x7610, R244 ;  /* 0x00007610fff47816 */ /* 0x001fc600000000f4 */
[----:B------:R-:W2:Y:S01]  /*1b110*/  LDL.LU R2, [R1+0x14] ;  /* 0x0000140001027983 */ /* 0x000ea20000300800 */
[----:B----4-:R-:W-:-:S05]  /*1b120*/  @!P0 IMAD.MOV.U32 R190, RZ, RZ, R5 ;  /* 0x000000ffffbe8224 */ /* 0x010fca00078e0005 */
[----:B------:R0:W4:Y:S02]  /*1b130*/  @!P0 LDG.E.U8 R242, desc[UR28][R190.64] ;  /* 0x0000001cbef28981 */ /* 0x000124000c1e1100 */
[----:B0-----:R-:W-:Y:S02]  /*1b140*/  @!P0 IMAD.MOV.U32 R191, RZ, RZ, R4 ;  /* 0x000000ffffbf8224 */ /* 0x001fe400078e0004 */
[----:B------:R-:W-:Y:S02]  /*1b150*/  @!P0 IMAD.MOV.U32 R190, RZ, RZ, R3 ;  /* 0x000000ffffbe8224 */ /* 0x000fe400078e0003 */
[----:B------:R-:W4:Y:S04]  /*1b160*/  LDL.LU R3, [R1+0x10] ;  /* 0x0000100001037983 */ /* 0x000f280000300800 */
[----:B------:R-:W4:Y:S04]  /*1b170*/  LDL.LU R4, [R1+0xc] ;  /* 0x00000c0001047983 */ /* 0x000f280000300800 */
[----:B------:R-:W4:Y:S04]  /*1b180*/  LDL.LU R5, [R1+0x8] ;  /* 0x0000080001057983 */ /* 0x000f280000300800 */
[----:B------:R-:W4:Y:S04]  /*1b190*/  LDL.LU R7, [R1+0x4] ;  /* 0x0000040001077983 */ /* 0x000f280000300800 */
[----:B------:R-:W4:Y:S04]  /*1b1a0*/  LDL.LU R8, [R1] ;  /* 0x0000000001087983 */ /* 0x000f280000300800 */
[----:B------:R0:W4:Y:S04]  /*1b1b0*/  @!P0 LDG.E.U8 R244, desc[UR28][R190.64] ;  /* 0x0000001cbef48981 */ /* 0x000128000c1e1100 */
[----:B------:R-:W0:Y:S04]  /*1b1c0*/  LDL R190, [R1+0x994] ;  /* 0x0009940001be7983 */ /* 0x000e280000100800 */
[----:B------:R-:W0:Y:S04]  /*1b1d0*/  LDL R191, [R1+0x998] ;  /* 0x0009980001bf7983 */ /* 0x000e280000100800 */
[----:B------:R1:W-:Y:S02]  /*1b1e0*/  STS.U8 [R0+UR7+0xc00], R246 ;  /* 0x000c00f600007988 */ /* 0x0003e40008000007 */
[----:B-1----:R-:W-:-:S02]  /*1b1f0*/  PRMT R246, RZ, 0x7610, R246 ;  /* 0x00007610fff67816 */ /* 0x002fc400000000f6 */
[----:B0-----:R-:W-:-:S04]  /*1b200*/  @!P0 LOP3.LUT R191, R191, R190, RZ, 0x3c, !PT ;  /* 0x000000bebfbf8212 */ /* 0x001fc800078e3cff */
[----:B------:R-:W-:-:S04]  /*1b210*/  @!P0 LOP3.LUT R190, R191, R190, RZ, 0x3c, !PT ;  /* 0x000000bebfbe8212 */ /* 0x000fc800078e3cff */
[----:B------:R-:W-:-:S05]  /*1b220*/  @!P0 LOP3.LUT R191, R191, R190, RZ, 0x3c, !PT ;  /* 0x000000bebfbf8212 */ /* 0x000fca00078e3cff */
        /* <DEDUP_REMOVED lines=21> */
[----:B---3--:R1:W-:Y:S04]  /*1b380*/  STS.U8 [R0+UR7+0x1c00], R241 ;  /* 0x001c00f100007988 */ /* 0x0083e80008000007 */
[----:B--2---:R2:W-:Y:S04]  /*1b390*/  STS.U8 [R0+UR7+0x2000], R243 ;  /* 0x002000f300007988 */ /* 0x0045e80008000007 */
[----:B------:R3:W-:Y:S04]  /*1b3a0*/  STS.U8 [R0+UR7+0x2400], R245 ;  /* 0x002400f500007988 */ /* 0x0007e80008000007 */
[----:B------:R3:W-:Y:S04]  /*1b3b0*/  STS.U8 [R0+UR7+0x2800], R247 ;  /* 0x002800f700007988 */ /* 0x0007e80008000007 */
[----:B------:R3:W-:Y:S04]  /*1b3c0*/  STS.U8 [R0+UR7+0x2c00], R249 ;  /* 0x002c00f900007988 */ /* 0x0007e80008000007 */
[----:B------:R3:W-:Y:S01]  /*1b3d0*/  STS.U8 [R0+UR7+0x3000], R252 ;  /* 0x003000fc00007988 */ /* 0x0007e20008000007 */
[----:B0-----:R-:W-:-:S04]  /*1b3e0*/  @!P0 LOP3.LUT R191, R191, R190, RZ, 0x3c, !PT ;  /* 0x000000bebfbf8212 */ /* 0x001fc800078e3cff */
[----:B------:R-:W-:-:S04]  /*1b3f0*/  @!P0 LOP3.LUT R190, R191, R190, RZ, 0x3c, !PT ;  /* 0x000000bebfbe8212 */ /* 0x000fc800078e3cff */
[----:B------:R-:W-:-:S05]  /*1b400*/  @!P0 LOP3.LUT R191, R191, R190, RZ, 0x3c, !PT ;  /* 0x000000bebfbf8212 */ /* 0x000fca00078e3cff */
[----:B------:R-:W4:Y:S04]  /*1b410*/  @!P0 LDG.E.U8 R251, desc[UR28][R190.64] ;  /* 0x0000001cbefb8981 */ /* 0x000f28000c1e1100 */
[----:B------:R-:W4:Y:S04]  /*1b420*/  LDL.LU R190, [R1+0x20] ;  /* 0x0000200001be7983 */ /* 0x000f280000300800 */
[----:B------:R-:W4:Y:S04]  /*1b430*/  LDL.LU R191, [R1+0x1c] ;  /* 0x00001c0001bf7983 */ /* 0x000f280000300800 */
[----:B-1----:R-:W4:Y:S04]  /*1b440*/  LDL.LU R241, [R1+0xba4] ;  /* 0x000ba40001f17983 */ /* 0x002f280000300800 */
[----:B--2---:R-:W2:Y:S04]  /*1b450*/  LDL.LU R243, [R1+0xba0] ;  /* 0x000ba00001f37983 */ /* 0x004ea80000300800 */
[----:B---3--:R-:W3:Y:S04]  /*1b460*/  LDL.LU R245, [R1+0xb9c] ;  /* 0x000b9c0001f57983 */ /* 0x008ee80000300800 */
[----:B------:R-:W2:Y:S04]  /*1b470*/  LDL.LU R247, [R1+0xb98] ;  /* 0x000b980001f77983 */ /* 0x000ea80000300800 */
[----:B------:R-:W3:Y:S04]  /*1b480*/  LDL.LU R249, [R1+0xb94] ;  /* 0x000b940001f97983 */ /* 0x000ee80000300800 */
[----:B------:R-:W2:Y:S04]  /*1b490*/  LDL.LU R252, [R1+0xb90] ;  /* 0x000b900001fc7983 */ /* 0x000ea80000300800 */
[----:B----4-:R-:W-:Y:S04]  /*1b4a0*/  STS.U8 [R0+UR7+0x3400], R190 ;  /* 0x003400be00007988 */ /* 0x010fe80008000007 */
[----:B------:R-:W-:Y:S04]  /*1b4b0*/  STS.U8 [R0+UR7+0x3800], R191 ;  /* 0x003800bf00007988 */ /* 0x000fe80008000007 */
[----:B------:R-:W-:Y:S04]  /*1b4c0*/  STS.U8 [R0+UR7+0x3c00], R6 ;  /* 0x003c000600007988 */ /* 0x000fe80008000007 */
[----:B------:R-:W-:Y:S04]  /*1b4d0*/  STS.U8 [R0+UR7+0x4000], R2 ;  /* 0x0040000200007988 */ /* 0x000fe80008000007 */
[----:B------:R-:W-:Y:S04]  /*1b4e0*/  STS.U8 [R0+UR7+0x4400], R3 ;  /* 0x0044000300007988 */ /* 0x000fe80008000007 */
[----:B------:R-:W-:Y:S04]  /*1b4f0*/  STS.U8 [R0+UR7+0x4800], R4 ;  /* 0x0048000400007988 */ /* 0x000fe80008000007 */
[----:B------:R-:W-:Y:S04]  /*1b500*/  STS.U8 [R0+UR7+0x4c00], R5 ;  /* 0x004c000500007988 */ /* 0x000fe80008000007 */
[----:B------:R-:W-:Y:S04]  /*1b510*/  STS.U8 [R0+UR7+0x5000], R7 ;  /* 0x0050000700007988 */ /* 0x000fe80008000007 */
[----:B------:R0:W-:Y:S02]  /*1b520*/  STS.U8 [R0+UR7+0x5400], R8 ;  /* 0x0054000800007988 */ /* 0x0001e40008000007 */
[----:B0-----:R-:W0:Y:S02]  /*1b530*/  S2R R8, SR_TID.X ;  /* 0x0000000000087919 */ /* 0x001e240000002100 */
[----:B--2---:R-:W-:Y:S04]  /*1b540*/  STS.U8 [R0+UR7+0x5800], R252 ;  /* 0x005800fc00007988 */ /* 0x004fe80008000007 */
[----:B---3--:R-:W-:Y:S04]  /*1b550*/  STS.U8 [R0+UR7+0x5c00], R249 ;  /* 0x005c00f900007988 */ /* 0x008fe80008000007 */
[----:B------:R-:W-:Y:S04]  /*1b560*/  STS.U8 [R0+UR7+0x6000], R247 ;  /* 0x006000f700007988 */ /* 0x000fe80008000007 */
[----:B------:R-:W-:Y:S04]  /*1b570*/  STS.U8 [R0+UR7+0x6400], R245 ;  /* 0x006400f500007988 */ /* 0x000fe80008000007 */
[----:B------:R-:W-:Y:S04]  /*1b580*/  STS.U8 [R0+UR7+0x6800], R243 ;  /* 0x006800f300007988 */ /* 0x000fe80008000007 */
[----:B------:R-:W-:Y:S01]  /*1b590*/  STS.U8 [R0+UR7+0x6c00], R241 ;  /* 0x006c00f100007988 */ /* 0x000fe20008000007 */
[----:B0-----:R-:W-:-:S03]  /*1b5a0*/  LOP3.LUT R8, R8, 0x7f, RZ, 0xc0, !PT ;  /* 0x0000007f08087812 */ /* 0x001fc600078ec0ff */
[----:B------:R-:W-:Y:S01]  /*1b5b0*/  STS.U8 [R0+UR7+0x7000], R239 ;  /* 0x007000ef00007988 */ /* 0x000fe20008000007 */
[----:B------:R-:W-:-:S03]  /*1b5c0*/  LOP3.LUT R2, R8, 0x10, RZ, 0x3c, !PT ;  /* 0x0000001008027812 */ /* 0x000fc600078e3cff */
[----:B------:R-:W-:Y:S04]  /*1b5d0*/  STS.U8 [R0+UR7+0x7400], R237 ;  /* 0x007400ed00007988 */ /* 0x000fe80008000007 */
        /* <DEDUP_REMOVED lines=26> */
[----:B------:R0:W-:Y:S04]  /*1b780*/  STS.U8 [R2+UR7+0x6080], R17 ;  /* 0x0060801102007988 */ /* 0x0001e80008000007 */
[----:B------:R-:W-:Y:S04]  /*1b790*/  STS.U8 [R2+UR7+0x6480], R16 ;  /* 0x0064801002007988 */ /* 0x000fe80008000007 */
[----:B------:R-:W-:Y:S04]  /*1b7a0*/  STS.U8 [R2+UR7+0x6880], R15 ;  /* 0x0068800f02007988 */ /* 0x000fe80008000007 */
[----:B------:R-:W-:Y:S04]  /*1b7b0*/  STS.U8 [R2+UR7+0x6c80], R14 ;  /* 0x006c800e02007988 */ /* 0x000fe80008000007 */
[----:B------:R-:W-:Y:S04]  /*1b7c0*/  STS.U8 [R2+UR7+0x7080], R13 ;  /* 0x0070800d02007988 */ /* 0x000fe80008000007 */
[----:B------:R-:W-:Y:S04]  /*1b7d0*/  STS.U8 [R2+UR7+0x7480], R12 ;  /* 0x0074800c02007988 */ /* 0x000fe80008000007 */
[----:B------:R1:W-:Y:S04]  /*1b7e0*/  STS.U8 [R2+UR7+0x7880], R11 ;  /* 0x0078800b02007988 */ /* 0x0003e80008000007 */
[----:B------:R2:W-:Y:S04]  /*1b7f0*/  STS.U8 [R2+UR7+0x7c80], R10 ;  /* 0x007c800a02007988 */ /* 0x0005e80008000007 */
[----:B0-----:R-:W3:Y:S04]  /*1b800*/  LDL R17, [R1+0x648] ;  /* 0x0006480001117983 */ /* 0x001ee80000100800 */
[----:B-1----:R-:W4:Y:S04]  /*1b810*/  LDL R11, [R1+0x64c] ;  /* 0x00064c00010b7983 */ /* 0x002f280000100800 */
[----:B--2---:R-:W4:Y:S04]  /*1b820*/  LDL R10, [R1+0xa44] ;  /* 0x000a4400010a7983 */ /* 0x004f280000100800 */
[----:B------:R-:W2:Y:S01]  /*1b830*/  LDL R16, [R1+0xa40] ;  /* 0x000a400001107983 */ /* 0x000ea20000100800 */
[----:B------:R-:W-:-:S03]  /*1b840*/  LOP3.LUT R9, R9, 0x7f, RZ, 0xc0, !PT ;  /* 0x0000007f09097812 */ /* 0x000fc600078ec0ff */
[----:B------:R-:W3:Y:S01]  /*1b850*/  LDL R19, [R1+0xa0c] ;  /* 0x000a0c0001137983 */ /* 0x000ee20000100800 */
[----:B------:R-:W-:-:S03]  /*1b860*/  LOP3.LUT R3, R9, 0x20, RZ, 0x3c, !PT ;  /* 0x0000002009037812 */ /* 0x000fc600078e3cff */
[----:B------:R-:W3:Y:S04]  /*1b870*/  LDL R18, [R1+0xa10] ;  /* 0x000a100001127983 */ /* 0x000ee80000100800 */
        /* <DEDUP_REMOVED lines=44> */
[----:B0-----:R-:W3:Y:S04]  /*1bb40*/  LDL R159, [R1+0x454] ;  /* 0x00045400019f7983 */ /* 0x001ee80000100800 */
[----:B------:R-:W3:Y:S04]  /*1bb50*/  LDL R158, [R1+0xa3c] ;  /* 0x000a3c00019e7983 */ /* 0x000ee80000100800 */
        /* <DEDUP_REMOVED lines=12> */
[----:B------:R-:W3:Y:S04]  /*1bc20*/  LDL R13, [R1+0xa04] ;  /* 0x000a0400010d7983 */ /* 0x000ee80000100800 */
[----:B------:R-:W3:Y:S04]  /*1bc30*/  LDL R12, [R1+0xa08] ;  /* 0x000a0800010c7983 */ /* 0x000ee80000100800 */
[----:B------:R-:W-:Y:S04]  /*1bc40*/  STS.U8 [R2+UR7+0x5d80], R222 ;  /* 0x005d80de02007988 */ /* 0x000fe80008000007 */
[----:B------:R-:W-:Y:S01]  /*1bc50*/  STS.U8 [R2+UR7+0x6180], R224 ;  /* 0x006180e002007988 */ /* 0x000fe20008000007 */
[----:B------:R-:W-:-:S03]  /*1bc60*/  LOP3.LUT R22, R0, 0x40, RZ, 0x3c, !PT ;  /* 0x0000004000167812 */ /* 0x000fc600078e3cff */
[----:B------:R-:W-:Y:S04]  /*1bc70*/  STS.U8 [R2+UR7+0x6580], R226 ;  /* 0x006580e202007988 */ /* 0x000fe80008000007 */
[----:B------:R-:W-:Y:S04]  /*1bc80*/  STS.U8 [R2+UR7+0x6980], R228 ;  /* 0x006980e402007988 */ /* 0x000fe80008000007 */
[----:B------:R-:W-:Y:S04]  /*1bc90*/  STS.U8 [R2+UR7+0x6d80], R230 ;  /* 0x006d80e602007988 */ /* 0x000fe80008000007 */
[----:B------:R-:W-:Y:S04]  /*1bca0*/  STS.U8 [R2+UR7+0x7180], R232 ;  /* 0x007180e802007988 */ /* 0x000fe80008000007 */
[----:B------:R-:W3:Y:S04]  /*1bcb0*/  LDL R21, [R1+0x9fc] ;  /* 0x0009fc0001157983 */ /* 0x000ee80000100800 */
[----:B------:R-:W3:Y:S04]  /*1bcc0*/  LDL R20, [R1+0xa00] ;  /* 0x000a000001147983 */ /* 0x000ee80000100800 */
[----:B------:R-:W-:Y:S04]  /*1bcd0*/  STS.U8 [R2+UR7+0x7580], R234 ;  /* 0x007580ea02007988 */ /* 0x000fe80008000007 */
[----:B------:R-:W-:Y:S04]  /*1bce0*/  STS.U8 [R2+UR7+0x7980], R236 ;  /* 0x007980ec02007988 */ /* 0x000fe80008000007 */
[----:B------:R-:W3:Y:S04]  /*1bcf0*/  LDL R15, [R1+0x9cc] ;  /* 0x0009cc00010f7983 */ /* 0x000ee80000100800 */
[----:B------:R-:W3:Y:S04]  /*1bd00*/  LDL R14, [R1+0x9d0] ;  /* 0x0009d000010e7983 */ /* 0x000ee80000100800 */
[----:B------:R0:W-:Y:S04]  /*1bd10*/  STS.U8 [R2+UR7+0x7d80], R238 ;  /* 0x007d80ee02007988 */ /* 0x0001e80008000007 */
[----:B------:R-:W3:Y:S04]  /*1bd20*/  LDL.LU R6, [R1+0x78] ;  /* 0x0000780001067983 */ /* 0x000ee80000300800 */
[----:B------:R-:W-:Y:S04]  /*1bd30*/  STS.U8 [R22+UR7+0x200], R240 ;  /* 0x000200f016007988 */ /* 0x000fe80008000007 */
[----:B0-----:R-:W3:Y:S04]  /*1bd40*/  LDL.LU R2, [R1+0x9c] ;  /* 0x00009c0001027983 */ /* 0x001ee80000300800 */
[----:B------:R-:W3:Y:S04]  /*1bd50*/  LDL.LU R3, [R1+0x70] ;  /* 0x0000700001037983 */ /* 0x000ee80000300800 */
[----:B------:R-:W3:Y:S04]  /*1bd60*/  LDL.LU R4, [R1+0x68] ;  /* 0x0000680001047983 */ /* 0x000ee80000300800 */
[----:B------:R-:W-:Y:S01]  /*1bd70*/  STS.U8 [R22+UR7+0x600], R242 ;  /* 0x000600f216007988 */ /* 0x000fe20008000007 */
[----:B------:R-:W-:-:S03]  /*1bd80*/  PRMT R161, RZ, 0x7610, R161 ;  /* 0x00007610ffa17816 */ /* 0x000fc600000000a1 */
[----:B------:R-:W3:Y:S04]  /*1bd90*/  LDL.LU R5, [R1+0x60] ;  /* 0x0000600001057983 */ /* 0x000ee80000300800 */
[----:B------:R-:W-:Y:S04]  /*1bda0*/  STS.U8 [R22+UR7+0xa00], R244 ;  /* 0x000a00f416007988 */ /* 0x000fe80008000007 */
[----:B------:R-:W3:Y:S04]  /*1bdb0*/  LDL.LU R7, [R1+0x74] ;  /* 0x0000740001077983 */ /* 0x000ee80000300800 */
[----:B------:R-:W-:Y:S04]  /*1bdc0*/  STS.U8 [R22+UR7+0xe00], R246 ;  /* 0x000e00f616007988 */ /* 0x000fe80008000007 */
[----:B------:R-:W3:Y:S04]  /*1bdd0*/  LDL.LU R8, [R1+0x6c] ;  /* 0x00006c0001087983 */ /* 0x000ee80000300800 */
[----:B------:R-:W-:Y:S04]  /*1bde0*/  STS.U8 [R22+UR7+0x1200], R248 ;  /* 0x001200f816007988 */ /* 0x000fe80008000007 */
[----:B------:R-:W3:Y:S04]  /*1bdf0*/  LDL.LU R9, [R1+0x64] ;  /* 0x0000640001097983 */ /* 0x000ee80000300800 */
[----:B------:R-:W-:Y:S04]  /*1be00*/  STS.U8 [R22+UR7+0x1600], R250 ;  /* 0x001600fa16007988 */ /* 0x000fe80008000007 */
[----:B------:R-:W3:Y:S04]  /*1be10*/  LDL.LU R0, [R1+0x5c] ;  /* 0x00005c0001007983 */ /* 0x000ee80000300800 */
[----:B------:R0:W-:Y:S04]  /*1be20*/  STS.U8 [R22+UR7+0x1a00], R251 ;  /* 0x001a00fb16007988 */ /* 0x0001e80008000007 */
[----:B------:R-:W3:Y:S04]  /*1be30*/  LDL R23, [R1+0x9c4] ;  /* 0x0009c40001177983 */ /* 0x000ee80000100800 */
[----:B----4-:R2:W4:Y:S04]  /*1be40*/  @!P0 LDG.E.U8 R161, desc[UR28][R10.64] ;  /* 0x0000001c0aa18981 */ /* 0x010528000c1e1100 */
[----:B0-----:R-:W4:Y:S01]  /*1be50*/  LDL R22, [R1+0x9c8] ;  /* 0x0009c80001167983 */ /* 0x001f220000100800 */
[----:B--2---:R-:W-:-:S02]  /*1be60*/  @!P0 IMAD.MOV.U32 R10, RZ, RZ, R16 ;  /* 0x000000ffff0a8224 */ /* 0x004fc400078e0010 */
[----:B---3--:R-:W-:Y:S01]  /*1be70*/  @!P0 IMAD.MOV.U32 R11, RZ, RZ, R17 ;  /* 0x000000ffff0b8224 */ /* 0x008fe200078e0011 */
[----:B------:R-:W2:Y:S04]  /*1be80*/  LDL R16, [R1+0x9c0] ;  /* 0x0009c00001107983 */ /* 0x000ea80000100800 */
[----:B------:R-:W3:Y:S01]  /*1be90*/  LDL R17, [R1+0x9bc] ;  /* 0x0009bc0001117983 */ /* 0x000ee20000100800 */
[----:B------:R-:W-:Y:S02]  /*1bea0*/  PRMT R160, RZ, 0x7610, R160 ;  /* 0x00007610ffa07816 */ /* 0x000fe400000000a0 */
[----:B------:R-:W-:-:S04]  /*1beb0*/  PRMT R157, RZ, 0x7610, R157 ;  /* 0x00007610ff9d7816 */ /* 0x000fc8000000009d */
[----:B------:R0:W3:Y:S01]  /*1bec0*/  @!P0 LDG.E.U8 R160, desc[UR28][R10.64] ;  /* 0x0000001c0aa08981 */ /* 0x0000e2000c1e1100 */
[----:B------:R-:W-:Y:S02]  /*1bed0*/  PRMT R156, RZ, 0x7610, R156 ;  /* 0x00007610ff9c7816 */ /* 0x000fe4000000009c */
[----:B------:R-:W-:Y:S02]  /*1bee0*/  PRMT R155, RZ, 0x7610, R155 ;  /* 0x00007610ff9b7816 */ /* 0x000fe4000000009b */
[----:B------:R-:W-:Y:S02]  /*1bef0*/  PRMT R154, RZ, 0x7610, R154 ;  /* 0x00007610ff9a7816 */ /* 0x000fe4000000009a */
[----:B------:R-:W-:Y:S02]  /*1bf00*/  PRMT R153, RZ, 0x7610, R153 ;  /* 0x00007610ff997816 */ /* 0x000fe40000000099 */
[----:B------:R-:W-:Y:S02]  /*1bf10*/  PRMT R152, RZ, 0x7610, R152 ;  /* 0x00007610ff987816 */ /* 0x000fe40000000098 */
[----:B------:R-:W-:Y:S01]  /*1bf20*/  PRMT R251, RZ, 0x7610, R251 ;  /* 0x00007610fffb7816 */ /* 0x000fe200000000fb */
[----:B0-----:R-:W-:-:S02]  /*1bf30*/  @!P0 IMAD.MOV.U32 R11, RZ, RZ, R159 ;  /* 0x000000ffff0b8224 */ /* 0x001fc400078e009f */
[----:B------:R-:W-:-:S05]  /*1bf40*/  @!P0 IMAD.MOV.U32 R10, RZ, RZ, R158 ;  /* 0x000000ffff0a8224 */ /* 0x000fca00078e009e */
[----:B------:R0:W3:Y:S02]  /*1bf50*/  @!P0 LDG.E.U8 R157, desc[UR28][R10.64] ;  /* 0x0000001c0a9d8981 */ /* 0x0000e4000c1e1100 */
[----:B0-----:R-:W-:Y:S02]  /*1bf60*/  @!P0 IMAD.MOV.U32 R10, RZ, RZ, R18 ;  /* 0x000000ffff0a8224 */ /* 0x001fe400078e0012 */
[----:B------:R-:W-:Y:S01]  /*1bf70*/  @!P0 IMAD.MOV.U32 R11, RZ, RZ, R19 ;  /* 0x000000ffff0b8224 */ /* 0x000fe200078e0013 */
[----:B------:R-:W3:Y:S04]  /*1bf80*/  LDL R18, [R1+0x990] ;  /* 0x0009900001127983 */ /* 0x000ee80000100800 */
[----:B------:R0:W3:Y:S04]  /*1bf90*/  @!P0 LDG.E.U8 R156, desc[UR28][R10.64] ;  /* 0x0000001c0a9c8981 */ /* 0x0000e8000c1e1100 */
[----:B------:R-:W3:Y:S01]  /*1bfa0*/  LDL R19, [R1+0x98c] ;  /* 0x00098c0001137983 */ /* 0x000ee20000100800 */
[----:B0-----:R-:W-:-:S03]  /*1bfb0*/  @!P0 IMAD.MOV.U32 R11, RZ, RZ, R13 ;  /* 0x000000ffff0b8224 */ /* 0x001fc600078e000d */
[----:B------:R-:W3:Y:S01]  /*1bfc0*/  LDL R13, [R1+0x984] ;  /* 0x00098400010d7983 */ /* 0x000ee20000100800 */
[----:B------:R-:W-:-:S03]  /*1bfd0*/  @!P0 IMAD.MOV.U32 R10, RZ, RZ, R12 ;  /* 0x000000ffff0a8224 */ /* 0x000fc600078e000c */
        /* <DEDUP_REMOVED lines=14> */
[----:B----4-:R-:W-:-:S03]  /*1c0c0*/  @!P0 IMAD.MOV.U32 R10, RZ, RZ, R22 ;  /* 0x000000ffff0a8224 */ /* 0x010fc600078e0016 */
[----:B------:R-:W4:Y:S04]  /*1c0d0*/  LDL R22, [R1+0x948] ;  /* 0x0009480001167983 */ /* 0x000f280000100800 */
[----:B------:R2:W4:Y:S02]  /*1c0e0*/  @!P0 LDG.E.U8 R152, desc[UR28][R10.64] ;  /* 0x0000001c0a988981 */ /* 0x000524000c1e1100 */
[----:B--2---:R-:W-:Y:S02]  /*1c0f0*/  @!P0 IMAD.MOV.U32 R10, RZ, RZ, R16 ;  /* 0x000000ffff0a8224 */ /* 0x004fe400078e0010 */
[----:B---3--:R-:W-:-:S05]  /*1c100*/  @!P0 IMAD.MOV.U32 R11, RZ, RZ, R17 ;  /* 0x000000ffff0b8224 */ /* 0x008fca00078e0011 */
[----:B------:R0:W2:Y:S04]  /*1c110*/  @!P0 LDG.E.U8 R251, desc[UR28][R10.64] ;  /* 0x0000001c0afb8981 */ /* 0x0000a8000c1e1100 */
[----:B------:R-:W-:Y:S04]  /*1c120*/  STL [R1+0x1c], R161 ;  /* 0x00001ca101007387 */ /* 0x000fe80000100800 */
[----:B------:R-:W3:Y:S04]  /*1c130*/  LDL R17, [R1+0x93c] ;  /* 0x00093c0001117983 */ /* 0x000ee80000100800 */
[----:B------:R-:W-:Y:S04]  /*1c140*/  STL [R1+0x18], R160 ;  /* 0x000018a001007387 */ /* 0x000fe80000100800 */
[----:B------:R-:W3:Y:S01]  /*1c150*/  LDL R16, [R1+0x940] ;  /* 0x0009400001107983 */ /* 0x000ee20000100800 */
[----:B------:R-:W-:-:S02]  /*1c160*/  PRMT R249, RZ, 0x7610, R249 ;  /* 0x00007610fff97816 */ /* 0x000fc400000000f9 */
[----:B------:R-:W-:Y:S02]  /*1c170*/  PRMT R247, RZ, 0x7610, R247 ;  /* 0x00007610fff77816 */ /* 0x000fe400000000f7 */
[----:B------:R-:W-:Y:S02]  /*1c180*/  PRMT R245, RZ, 0x7610, R245 ;  /* 0x00007610fff57816 */ /* 0x000fe400000000f5 */
[----:B------:R-:W-:Y:S01]  /*1c190*/  PRMT R243, RZ, 0x7610, R243 ;  /* 0x00007610fff37816 */ /* 0x000fe200000000f3 */
[----:B0-----:R-:W-:Y:S02]  /*1c1a0*/  @!P0 IMAD.MOV.U32 R10, RZ, RZ, R18 ;  /* 0x000000ffff0a8224 */ /* 0x001fe400078e0012 */
[----:B------:R-:W-:-:S05]  /*1c1b0*/  @!P0 IMAD.MOV.U32 R11, RZ, RZ, R19 ;  /* 0x000000ffff0b8224 */ /* 0x000fca00078e0013 */
[----:B------:R0:W3:Y:S02]  /*1c1c0*/  @!P0 LDG.E.U8 R249, desc[UR28][R10.64] ;  /* 0x0000001c0af98981 */ /* 0x0000e4000c1e1100 */
[----:B0-----:R-:W-:Y:S02]  /*1c1d0*/  @!P0 IMAD.MOV.U32 R11, RZ, RZ, R13 ;  /* 0x000000ffff0b8224 */ /* 0x001fe400078e000d */
[----:B------:R-:W-:-:S05]  /*1c1e0*/  @!P0 IMAD.MOV.U32 R10, RZ, RZ, R12 ;  /* 0x000000ffff0a8224 */ /* 0x000fca00078e000c */
[----:B------:R0:W3:Y:S02]  /*1c1f0*/  @!P0 LDG.E.U8 R247, desc[UR28][R10.64] ;  /* 0x0000001c0af78981 */ /* 0x0000e4000c1e1100 */
[----:B0-----:R-:W-:Y:S02]  /*1c200*/  @!P0 IMAD.MOV.U32 R11, RZ, RZ, R21 ;  /* 0x000000ffff0b8224 */ /* 0x001fe400078e0015 */
[----:B------:R-:W-:-:S05]  /*1c210*/  @!P0 IMAD.MOV.U32 R10, RZ, RZ, R20 ;  /* 0x000000ffff0a8224 */ /* 0x000fca00078e0014 */
[----:B------:R0:W3:Y:S04]  /*1c220*/  @!P0 LDG.E.U8 R245, desc[UR28][R10.64] ;  /* 0x0000001c0af58981 */ /* 0x0000e8000c1e1100 */
[----:B------:R1:W-:Y:S04]  /*1c230*/  STL [R1+0x4], R153 ;  /* 0x0000049901007387 */ /* 0x0003e80000100800 */
[----:B-1----:R-:W3:Y:S04]  /*1c240*/  LDL R153, [R1+0x90c] ;  /* 0x00090c0001997983 */ /* 0x002ee80000100800 */
[----:B------:R-:W-:Y:S01]  /*1c250*/  STL [R1+0x14], R157 ;  /* 0x0000149d01007387 */ /* 0x000fe20000100800 */
[----:B0-----:R-:W-:-:S02]  /*1c260*/  @!P0 IMAD.MOV.U32 R10, RZ, RZ, R14 ;  /* 0x000000ffff0a8224 */ /* 0x001fc400078e000e */
[----:B------:R-:W-:-:S05]  /*1c270*/  @!P0 IMAD.MOV.U32 R11, RZ, RZ, R15 ;  /* 0x000000ffff0b8224 */ /* 0x000fca00078e000f */
[----:B------:R0:W3:Y:S04]  /*1c280*/  @!P0 LDG.E.U8 R243, desc[UR28][R10.64] ;  /* 0x0000001c0af38981 */ /* 0x0000e8000c1e1100 */
[----:B----4-:R1:W-:Y:S04]  /*1c290*/  STL [R1], R152 ;  /* 0x0000009801007387 */ /* 0x0103e80000100800 */
[----:B-1----:R-:W4:Y:S04]  /*1c2a0*/  LDL R152, [R1+0x910] ;  /* 0x0009100001987983 */ /* 0x002f280000100800 */
[----:B--2---:R-:W-:Y:S04]  /*1c2b0*/  STL [R1+0xb8c], R251 ;  /* 0x000b8cfb01007387 */ /* 0x004fe80000100800 */
[----:B------:R-:W-:Y:S04]  /*1c2c0*/  STL [R1+0x10], R156 ;  /* 0x0000109c01007387 */ /* 0x000fe80000100800 */
[----:B------:R-:W2:Y:S04]  /*1c2d0*/  LDL R19, [R1+0x904] ;  /* 0x0009040001137983 */ /* 0x000ea80000100800 */
[----:B------:R-:W2:Y:S04]  /*1c2e0*/  LDL R18, [R1+0x908] ;  /* 0x0009080001127983 */ /* 0x000ea80000100800 */
[----:B------:R1:W-:Y:S04]  /*1c2f0*/  STL [R1+0xc], R155 ;  /* 0x00000c9b01007387 */ /* 0x0003e80000100800 */
[----:B------:R-:W2:Y:S04]  /*1c300*/  LDL R13, [R1+0x8fc] ;  /* 0x0008fc00010d7983 */ /* 0x000ea80000100800 */
[----:B------:R-:W2:Y:S04]  /*1c310*/  LDL R12, [R1+0x900] ;  /* 0x00090000010c7983 */ /* 0x000ea80000100800 */
[----:B------:R1:W-:Y:S04]  /*1c320*/  STL [R1+0x8], R154 ;  /* 0x0000089a01007387 */ /* 0x0003e80000100800 */
[----:B------:R-:W2:Y:S04]  /*1c330*/  LDL R21, [R1+0x8cc] ;  /* 0x0008cc0001157983 */ /* 0x000ea80000100800 */
[----:B------:R-:W2:Y:S04]  /*1c340*/  LDL R20, [R1+0x8d0] ;  /* 0x0008d00001147983 */ /* 0x000ea80000100800 */
[----:B------:R-:W2:Y:S04]  /*1c350*/  LDL R15, [R1+0x8c4] ;  /* 0x0008c400010f7983 */ /* 0x000ea80000100800 */
[----:B------:R-:W2:Y:S01]  /*1c360*/  LDL R14, [R1+0x8c8] ;  /* 0x0008c800010e7983 */ /* 0x000ea20000100800 */
[----:B0-----:R-:W-:-:S02]  /*1c370*/  @!P0 IMAD.MOV.U32 R10, RZ, RZ, R22 ;  /* 0x000000ffff0a8224 */ /* 0x001fc400078e0016 */
[----:B------:R-:W-:Y:S01]  /*1c380*/  @!P0 IMAD.MOV.U32 R11, RZ, RZ, R23 ;  /* 0x000000ffff0b8224 */ /* 0x000fe200078e0017 */
[----:B------:R-:W2:Y:S04]  /*1c390*/  LDL R22, [R1+0x8c0] ;  /* 0x0008c00001167983 */ /* 0x000ea80000100800 */
[----:B------:R-:W2:Y:S01]  /*1c3a0*/  LDL R23, [R1+0x8bc] ;  /* 0x0008bc0001177983 */ /* 0x000ea20000100800 */
[----:B------:R-:W-:Y:S02]  /*1c3b0*/  PRMT R241, RZ, 0x7610, R241 ;  /* 0x00007610fff17816 */ /* 0x000fe400000000f1 */
[----:B------:R-:W-:Y:S01]  /*1c3c0*/  PRMT R239, RZ, 0x7610, R239 ;  /* 0x00007610ffef7816 */ /* 0x000fe200000000ef */
[----:B-1----:R-:W2:Y:S04]  /*1c3d0*/  LDL R155, [R1+0x714] ;  /* 0x00071400019b7983 */ /* 0x002ea80000100800 */
[----:B------:R3:W2:Y:S01]  /*1c3e0*/  @!P0 LDG.E.U8 R241, desc[UR28][R10.64] ;  /* 0x0000001c0af18981 */ /* 0x0006a2000c1e1100 */
[----:B------:R-:W-:-:S02]  /*1c3f0*/  PRMT R237, RZ, 0x7610, R237 ;  /* 0x00007610ffed7816 */ /* 0x000fc400000000ed */
[----:B------:R-:W-:Y:S01]  /*1c400*/  PRMT R235, RZ, 0x7610, R235 ;  /* 0x00007610ffeb7816 */ /* 0x000fe200000000eb */
[----:B------:R-:W2:Y:S01]  /*1c410*/  LDL R154, [R1+0x718] ;  /* 0x00071800019a7983 */ /* 0x000ea20000100800 */
[----:B------:R-:W-:Y:S02]  /*1c420*/  PRMT R233, RZ, 0x7610, R233 ;  /* 0x00007610ffe97816 */ /* 0x000fe400000000e9 */
[----:B------:R-:W-:Y:S01]  /*1c430*/  PRMT R231, RZ, 0x7610, R231 ;  /* 0x00007610ffe77816 */ /* 0x000fe200000000e7 */
[----:B------:R-:W2:Y:S01]  /*1c440*/  LDL R157, [R1+0x704] ;  /* 0x00070400019d7983 */ /* 0x000ea20000100800 */
[----:B---3--:R-:W-:Y:S02]  /*1c450*/  @!P0 IMAD.MOV.U32 R10, RZ, RZ, R16 ;  /* 0x000000ffff0a8224 */ /* 0x008fe400078e0010 */
[----:B------:R-:W-:Y:S01]  /*1c460*/  @!P0 IMAD.MOV.U32 R11, RZ, RZ, R17 ;  /* 0x000000ffff0b8224 */ /* 0x000fe200078e0011 */
[----:B------:R-:W3:Y:S04]  /*1c470*/  LDL R16, [R1+0x898] ;  /* 0x0008980001107983 */ /* 0x000ee80000100800 */
[----:B------:R-:W3:Y:S04]  /*1c480*/  LDL R17, [R1+0x894] ;  /* 0x0008940001117983 */ /* 0x000ee80000100800 */
[----:B------:R0:W3:Y:S01]  /*1c490*/  @!P0 LDG.E.U8 R239, desc[UR28][R10.64] ;  /* 0x0000001c0aef8981 */ /* 0x0000e2000c1e1100 */
[----:B------:R-:W-:-:S02]  /*1c4a0*/  PRMT R229, RZ, 0x7610, R229 ;  /* 0x00007610ffe57816 */ /* 0x000fc400000000e5 */
[----:B------:R-:W-:Y:S01]  /*1c4b0*/  PRMT R227, RZ, 0x7610, R227 ;  /* 0x00007610ffe37816 */ /* 0x000fe200000000e3 */
[----:B------:R-:W3:Y:S01]  /*1c4c0*/  LDL R156, [R1+0x708] ;  /* 0x00070800019c7983 */ /* 0x000ee20000100800 */
[----:B------:R-:W-:Y:S02]  /*1c4d0*/  PRMT R225, RZ, 0x7610, R225 ;  /* 0x00007610ffe17816 */ /* 0x000fe400000000e1 */
[----:B------:R-:W-:Y:S01]  /*1c4e0*/  PRMT R223, RZ, 0x7610, R223 ;  /* 0x00007610ffdf7816 */ /* 0x000fe200000000df */
[----:B------:R-:W3:Y:S01]  /*1c4f0*/  LDL R159, [R1+0x6d4] ;  /* 0x0006d400019f7983 */ /* 0x000ee20000100800 */
[----:B------:R-:W-:Y:S02]  /*1c500*/  PRMT R221, RZ, 0x7610, R221 ;  /* 0x00007610ffdd7816 */ /* 0x000fe400000000dd */
[----:B------:R-:W-:Y:S01]  /*1c510*/  PRMT R219, RZ, 0x7610, R219 ;  /* 0x00007610ffdb7816 */ /* 0x000fe200000000db */
[----:B------:R-:W3:Y:S01]  /*1c520*/  LDL R158, [R1+0x6d8] ;  /* 0x0006d800019e7983 */ /* 0x000ee20000100800 */
        /* <DEDUP_REMOVED lines=20> */
[----:B------:R-:W3:Y:S04]  /*1c670*/  LDL R165, [R1+0x434] ;  /* 0x0004340001a57983 */ /* 0x000ee80000100800 */
        /* <DEDUP_REMOVED lines=22> */
[----:B------:R-:W3:Y:S01]  /*1c7e0*/  LDL R191, [R1+0x264] ;  /* 0x0002640001bf7983 */ /* 0x000ee20000100800 */
[----:B0-----:R-:W-:-:S03]  /*1c7f0*/  @!P0 IMAD.MOV.U32 R11, RZ, RZ, R153 ;  /* 0x000000ffff0b8224 */ /* 0x001fc600078e0099 */
[----:B------:R-:W3:Y:S04]  /*1c800*/  LDL R153, [R1+0x88c] ;  /* 0x00088c0001997983 */ /* 0x000ee80000100800 */
[----:B------:R-:W3:Y:S01]  /*1c810*/  LDL R190, [R1+0x268] ;  /* 0x0002680001be7983 */ /* 0x000ee20000100800 */
[----:B----4-:R-:W-:-:S03]  /*1c820*/  @!P0 IMAD.MOV.U32 R10, RZ, RZ, R152 ;  /* 0x000000ffff0a8224 */ /* 0x010fc600078e0098 */
[----:B------:R-:W4:Y:S04]  /*1c830*/  LDL R152, [R1+0x890] ;  /* 0x0008900001987983 */ /* 0x000f280000100800 */
[----:B------:R2:W4:Y:S02]  /*1c840*/  @!P0 LDG.E.U8 R237, desc[UR28][R10.64] ;  /* 0x0000001c0aed8981 */ /* 0x000524000c1e1100 */
[----:B--2---:R-:W-:Y:S02]  /*1c850*/  @!P0 IMAD.MOV.U32 R11, RZ, RZ, R19 ;  /* 0x000000ffff0b8224 */ /* 0x004fe400078e0013 */
[----:B------:R-:W2:Y:S01]  /*1c860*/  LDL R19, [R1+0x884] ;  /* 0x0008840001137983 */ /* 0x000ea20000100800 */
[----:B------:R-:W-:-:S03]  /*1c870*/  @!P0 IMAD.MOV.U32 R10, RZ, RZ, R18 ;  /* 0x000000ffff0a8224 */ /* 0x000fc600078e0012 */
[----:B------:R-:W2:Y:S04]  /*1c880*/  LDL R18, [R1+0x888] ;  /* 0x0008880001127983 */ /* 0x000ea80000100800 */
[----:B------:R0:W2:Y:S02]  /*1c890*/  @!P0 LDG.E.U8 R235, desc[UR28][R10.64] ;  /* 0x0000001c0aeb8981 */ /* 0x0000a4000c1e1100 */
[----:B0-----:R-:W-:Y:S02]  /*1c8a0*/  @!P0 IMAD.MOV.U32 R10, RZ, RZ, R12 ;  /* 0x000000ffff0a8224 */ /* 0x001fe400078e000c */
[----:B------:R-:W-:Y:S01]  /*1c8b0*/  @!P0 IMAD.MOV.U32 R11, RZ, RZ, R13 ;  /* 0x000000ffff0b8224 */ /* 0x000fe200078e000d */
[----:B------:R-:W2:Y:S04]  /*1c8c0*/  LDL R12, [R1+0x880] ;  /* 0x00088000010c7983 */ /* 0x000ea80000100800 */
[----:B------:R-:W2:Y:S04]  /*1c8d0*/  LDL R13, [R1+0x87c] ;  /* 0x00087c00010d7983 */ /* 0x000ea80000100800 */
[----:B------:R0:W2:Y:S02]  /*1c8e0*/  @!P0 LDG.E.U8 R233, desc[UR28][R10.64] ;  /* 0x0000001c0ae98981 */ /* 0x0000a4000c1e1100 */
[----:B0-----:R-:W-:-:S02]  /*1c8f0*/  @!P0 IMAD.MOV.U32 R10, RZ, RZ, R20 ;  /* 0x000000ffff0a8224 */ /* 0x001fc400078e0014 */
        /* <DEDUP_REMOVED lines=14> */
[----:B---3--:R-:W-:-:S02]  /*1c9e0*/  @!P0 IMAD.MOV.U32 R10, RZ, RZ, R16 ;  /* 0x000000ffff0a8224 */ /* 0x008fc400078e0010 */
[----:B------:R-:W-:Y:S01]  /*1c9f0*/  @!P0 IMAD.MOV.U32 R11, RZ, RZ, R17 ;  /* 0x000000ffff0b8224 */ /* 0x000fe200078e0011 */
[----:B------:R-:W3:Y:S04]  /*1ca00*/  LDL R16, [R1+0x840] ;  /* 0x0008400001107983 */ /* 0x000ee80000100800 */
[----:B------:R-:W3:Y:S04]  /*1ca10*/  LDL R17, [R1+0x83c] ;  /* 0x00083c0001117983 */ /* 0x000ee80000100800 */
[----:B------:R0:W3:Y:S02]  /*1ca20*/  @!P0 LDG.E.U8 R225, desc[UR28][R10.64] ;  /* 0x0000001c0ae18981 */ /* 0x0000e4000c1e1100 */
[----:B0-----:R-:W-:-:S02]  /*1ca30*/  @!P0 IMAD.MOV.U32 R11, RZ, RZ, R153 ;  /* 0x000000ffff0b8224 */ /* 0x001fc400078e0099 */
        /* <DEDUP_REMOVED lines=29> */
[----:B---3--:R-:W-:Y:S02]  /*1cc10*/  @!P0 IMAD.MOV.U32 R10, RZ, RZ, R16 ;  /* 0x000000ffff0a8224 */ /* 0x008fe400078e0010 */
[----:B------:R-:W3:Y:S01]  /*1cc20*/  LDL R16, [R1+0x7c8] ;  /* 0x0007c80001107983 */ /* 0x000ee20000100800 */
[----:B------:R-:W-:-:S03]  /*1cc30*/  @!P0 IMAD.MOV.U32 R11, RZ, RZ, R17 ;  /* 0x000000ffff0b8224 */ /* 0x000fc600078e0011 */
[----:B------:R-:W3:Y:S04]  /*1cc40*/  LDL R17, [R1+0x7c4] ;  /* 0x0007c40001117983 */ /* 0x000ee80000100800 */
[----:B------:R0:W3:Y:S02]  /*1cc50*/  @!P0 LDG.E.U8 R211, desc[UR28][R10.64] ;  /* 0x0000001c0ad38981 */ /* 0x0000e4000c1e1100 */
[----:B0-----:R-:W-:Y:S02]  /*1cc60*/  @!P0 IMAD.MOV.U32 R11, RZ, RZ, R153 ;  /* 0x000000ffff0b8224 */ /* 0x001fe400078e0099 */
        /* <DEDUP_REMOVED lines=44> */
[----:B0-----:R-:W-:Y:S02]  /*1cf30*/  PRMT R11, RZ, 0x7610, R11 ;  /* 0x00007610ff0b7816 */ /* 0x001fe4000000000b */
[----:B------:R0:W2:Y:S02]  /*1cf40*/  @!P0 LDG.E.U8 R189, desc[UR28][R12.64] ;  /* 0x0000001c0cbd8981 */ /* 0x0000a4000c1e1100 */
[----:B0-----:R-:W-:-:S02]  /*1cf50*/  @!P0 IMAD.MOV.U32 R12, RZ, RZ, R20 ;  /* 0x000000ffff0c8224 */ /* 0x001fc400078e0014 */
[----:B------:R-:W2:Y:S01]  /*1cf60*/  LDL R20, [R1+0x710] ;  /* 0x0007100001147983 */ /* 0x000ea20000100800 */
[----:B------:R-:W-:-:S03]  /*1cf70*/  @!P0 IMAD.MOV.U32 R13, RZ, RZ, R21 ;  /* 0x000000ffff0d8224 */ /* 0x000fc600078e0015 */
[----:B------:R-:W2:Y:S04]  /*1cf80*/  LDL R21, [R1+0x70c] ;  /* 0x00070c0001157983 */ /* 0x000ea80000100800 */
[----:B------:R0:W2:Y:S02]  /*1cf90*/  @!P0 LDG.E.U8 R11, desc[UR28][R14.64] ;  /* 0x0000001c0e0b8981 */ /* 0x0000a4000c1e1100 */
[----:B0-----:R-:W-:Y:S02]  /*1cfa0*/  @!P0 IMAD.MOV.U32 R14, RZ, RZ, R22 ;  /* 0x000000ffff0e8224 */ /* 0x001fe400078e0016 */
[----:B------:R-:W2:Y:S01]  /*1cfb0*/  LDL R22, [R1+0x700] ;  /* 0x0007000001167983 */ /* 0x000ea20000100800 */
[----:B------:R-:W-:-:S03]  /*1cfc0*/  @!P0 IMAD.MOV.U32 R15, RZ, RZ, R23 ;  /* 0x000000ffff0f8224 */ /* 0x000fc600078e0017 */
[----:B------:R-:W2:Y:S01]  /*1cfd0*/  LDL R23, [R1+0x6fc] ;  /* 0x0006fc0001177983 */ /* 0x000ea20000100800 */
[----:B------:R-:W-:-:S06]  /*1cfe0*/  PRMT R10, RZ, 0x7610, R10 ;  /* 0x00007610ff0a7816 */ /* 0x000fcc000000000a */
[----:B------:R0:W2:Y:S02]  /*1cff0*/  @!P0 LDG.E.U8 R10, desc[UR28][R12.64] ;  /* 0x0000001c0c0a8981 */ /* 0x0000a4000c1e1100 */
[----:B0-----:R-:W-:Y:S02]  /*1d000*/  PRMT R12, RZ, 0x7610, R12 ;  /* 0x00007610ff0c7816 */ /* 0x001fe4000000000c */
[----:B------:R-:W-:-:S04]  /*1d010*/  PRMT R13, RZ, 0x7610, R13 ;  /* 0x00007610ff0d7816 */ /* 0x000fc8000000000d */
[----:B------:R0:W2:Y:S04]  /*1d020*/  @!P0 LDG.E.U8 R12, desc[UR28][R14.64] ;  /* 0x0000001c0e0c8981 */ /* 0x0000a8000c1e1100 */
[----:B---3--:R1:W3:Y:S01]  /*1d030*/  @!P0 LDG.E.U8 R13, desc[UR28][R16.64] ;  /* 0x0000001c100d8981 */ /* 0x0082e2000c1e1100 */
[----:B0-----:R-:W-:Y:S02]  /*1d040*/  PRMT R14, RZ, 0x7610, R14 ;  /* 0x00007610ff0e7816 */ /* 0x001fe4000000000e */
[----:B------:R-:W-:Y:S01]  /*1d050*/  PRMT R15, RZ, 0x7610, R15 ;  /* 0x00007610ff0f7816 */ /* 0x000fe2000000000f */
[----:B-1----:R-:W-:Y:S02]  /*1d060*/  @!P0 IMAD.MOV.U32 R17, RZ, RZ, R153 ;  /* 0x000000ffff118224 */ /* 0x002fe400078e0099 */
[----:B------:R-:W3:Y:S01]  /*1d070*/  LDL R153, [R1+0x6cc] ;  /* 0x0006cc0001997983 */ /* 0x000ee20000100800 */
[----:B----4-:R-:W-:-:S03]  /*1d080*/  @!P0 IMAD.MOV.U32 R16, RZ, RZ, R152 ;  /* 0x000000ffff108224 */ /* 0x010fc600078e0098 */
[----:B------:R-:W3:Y:S04]  /*1d090*/  LDL R152, [R1+0x6d0] ;  /* 0x0006d00001987983 */ /* 0x000ee80000100800 */
[----:B------:R0:W4:Y:S02]  /*1d0a0*/  @!P0 LDG.E.U8 R14, desc[UR28][R16.64] ;  /* 0x0000001c100e8981 */ /* 0x000124000c1e1100 */
[----:B0-----:R-:W-:Y:S02]  /*1d0b0*/  PRMT R16, RZ, 0x7610, R16 ;  /* 0x00007610ff107816 */ /* 0x001fe40000000010 */
[----:B--2---:R0:W2:Y:S01]  /*1d0c0*/  @!P0 LDG.E.U8 R15, desc[UR28][R18.64] ;  /* 0x0000001c120f8981 */ /* 0x0040a2000c1e1100 */
[----:B------:R-:W-:Y:S01]  /*1d0d0*/  PRMT R17, RZ, 0x7610, R17 ;  /* 0x00007610ff117816 */ /* 0x000fe20000000011 */
[----:B0-----:R-:W-:-:S02]  /*1d0e0*/  @!P0 IMAD.MOV.U32 R18, RZ, RZ, R154 ;  /* 0x000000ffff128224 */ /* 0x001fc400078e009a */
[----:B------:R-:W-:Y:S01]  /*1d0f0*/  @!P0 IMAD.MOV.U32 R19, RZ, RZ, R155 ;  /* 0x000000ffff138224 */ /* 0x000fe200078e009b */
[----:B------:R-:W4:Y:S04]  /*1d100*/  LDL R154, [R1+0x6c0] ;  /* 0x0006c000019a7983 */ /* 0x000f280000100800 */
[----:B------:R-:W4:Y:S04]  /*1d110*/  LDL R155, [R1+0x6bc] ;  /* 0x0006bc00019b7983 */ /* 0x000f280000100800 */
[----:B------:R0:W2:Y:S02]  /*1d120*/  @!P0 LDG.E.U8 R16, desc[UR28][R18.64] ;  /* 0x0000001c12108981 */ /* 0x0000a4000c1e1100 */
[----:B0-----:R-:W-:-:S02]  /*1d130*/  PRMT R19, RZ, 0x7610, R19 ;  /* 0x00007610ff137816 */ /* 0x001fc40000000013 */
        /* <DEDUP_REMOVED lines=9> */
[----:B------:R-:W2:Y:S01]  /*1d1d0*/  LDL R159, [R1+0x67c] ;  /* 0x00067c00019f7983 */ /* 0x000ea20000100800 */
[----:B------:R-:W-:-:S06]  /*1d1e0*/  PRMT R18, RZ, 0x7610, R18 ;  /* 0x00007610ff127816 */ /* 0x000fcc0000000012 */
[----:B------:R0:W2:Y:S02]  /*1d1f0*/  @!P0 LDG.E.U8 R18, desc[UR28][R20.64] ;  /* 0x0000001c14128981 */ /* 0x0000a4000c1e1100 */
[----:B0-----:R-:W-:Y:S02]  /*1d200*/  PRMT R20, RZ, 0x7610, R20 ;  /* 0x00007610ff147816 */ /* 0x001fe40000000014 */
[----:B------:R-:W-:-:S04]  /*1d210*/  PRMT R21, RZ, 0x7610, R21 ;  /* 0x00007610ff157816 */ /* 0x000fc80000000015 */
[----:B------:R0:W2:Y:S02]  /*1d220*/  @!P0 LDG.E.U8 R20, desc[UR28][R22.64] ;  /* 0x0000001c16148981 */ /* 0x0000a4000c1e1100 */
[----:B0-----:R-:W-:Y:S02]  /*1d230*/  PRMT R22, RZ, 0x7610, R22 ;  /* 0x00007610ff167816 */ /* 0x001fe40000000016 */
[----:B------:R-:W-:Y:S01]  /*1d240*/  PRMT R23, RZ, 0x7610, R23 ;  /* 0x00007610ff177816 */ /* 0x000fe20000000017 */
[----:B---3--:R0:W3:Y:S02]  /*1d250*/  @!P0 LDG.E.U8 R21, desc[UR28][R152.64] ;  /* 0x0000001c98158981 */ /* 0x0080e4000c1e1100 */
[----:B0-----:R-:W-:Y:S02]  /*1d260*/  @!P0 IMAD.MOV.U32 R152, RZ, RZ, R160 ;  /* 0x000000ffff988224 */ /* 0x001fe400078e00a0 */
[----:B------:R-:W-:Y:S01]  /*1d270*/  @!P0 IMAD.MOV.U32 R153, RZ, RZ, R161 ;  /* 0x000000ffff998224 */ /* 0x000fe200078e00a1 */
[----:B------:R-:W3:Y:S04]  /*1d280*/  LDL R160, [R1+0x430] ;  /* 0x0004300001a07983 */ /* 0x000ee80000100800 */
[----:B------:R0:W3:Y:S04]  /*1d290*/  @!P0 LDG.E.U8 R22, desc[UR28][R152.64] ;  /* 0x0000001c98168981 */ /* 0x0000e8000c1e1100 */
[----:B------:R-:W3:Y:S01]  /*1d2a0*/  LDL R161, [R1+0x42c] ;  /* 0x00042c0001a17983 */ /* 0x000ee20000100800 */
[----:B0-----:R-:W-:-:S02]  /*1d2b0*/  PRMT R152, RZ, 0x7610, R152 ;  /* 0x00007610ff987816 */ /* 0x001fc40000000098 */
[----:B------:R-:W-:Y:S01]  /*1d2c0*/  PRMT R153, RZ, 0x7610, R153 ;  /* 0x00007610ff997816 */ /* 0x000fe20000000099 */
[----:B----4-:R0:W4:Y:S02]  /*1d2d0*/  @!P0 LDG.E.U8 R23, desc[UR28][R154.64] ;  /* 0x0000001c9a178981 */ /* 0x010124000c1e1100 */
[----:B0-----:R-:W-:Y:S02]  /*1d2e0*/  @!P0 IMAD.MOV.U32 R154, RZ, RZ, R162 ;  /* 0x000000ffff9a8224 */ /* 0x001fe400078e00a2 */
[----:B------:R-:W-:Y:S01]  /*1d2f0*/  @!P0 IMAD.MOV.U32 R155, RZ, RZ, R166 ;  /* 0x000000ffff9b8224 */ /* 0x000fe200078e00a6 */
[----:B------:R-:W4:Y:S04]  /*1d300*/  LDL R162, [R1+0x420] ;  /* 0x0004200001a27983 */ /* 0x000f280000100800 */
[----:B------:R-:W4:Y:S04]  /*1d310*/  LDL R166, [R1+0x428] ;  /* 0x0004280001a67983 */ /* 0x000f280000100800 */
[----:B------:R0:W4:Y:S02]  /*1d320*/  @!P0 LDG.E.U8 R152, desc[UR28][R154.64] ;  /* 0x0000001c9a988981 */ /* 0x000124000c1e1100 */
[----:B0-----:R-:W-:-:S02]  /*1d330*/  PRMT R155, RZ, 0x7610, R155 ;  /* 0x00007610ff9b7816 */ /* 0x001fc4000000009b */
[----:B--2---:R0:W2:Y:S02]  /*1d340*/  @!P0 LDG.E.U8 R153, desc[UR28][R156.64] ;  /* 0x0000001c9c998981 */ /* 0x0040a4000c1e1100 */
        /* <DEDUP_REMOVED lines=18> */
[----:B------:R-:W3:Y:S01]  /*1d470*/  LDL R167, [R1+0x3dc] ;  /* 0x0003dc0001a77983 */ /* 0x000ee20000100800 */
[----:B----4-:R-:W-:-:S03]  /*1d480*/  @!P0 IMAD.MOV.U32 R160, RZ, RZ, R166 ;  /* 0x000000ffffa08224 */ /* 0x010fc600078e00a6 */
[----:B------:R-:W3:Y:S04]  /*1d490*/  LDL R166, [R1+0x3e0] ;  /* 0x0003e00001a67983 */ /* 0x000ee80000100800 */
[----:B------:R0:W4:Y:S02]  /*1d4a0*/  @!P0 LDG.E.U8 R158, desc[UR28][R160.64] ;  /* 0x0000001ca09e8981 */ /* 0x000124000c1e1100 */
[----:B0-----:R-:W-:Y:S02]  /*1d4b0*/  PRMT R161, RZ, 0x7610, R161 ;  /* 0x00007610ffa17816 */ /* 0x001fe400000000a1 */
[----:B--2---:R0:W2:Y:S02]  /*1d4c0*/  @!P0 LDG.E.U8 R159, desc[UR28][R162.64] ;  /* 0x0000001ca29f8981 */ /* 0x0040a4000c1e1100 */
[----:B0-----:R-:W-:-:S02]  /*1d4d0*/  @!P0 IMAD.MOV.U32 R162, RZ, RZ, R168 ;  /* 0x000000ffffa28224 */ /* 0x001fc400078e00a8 */
[----:B------:R-:W-:Y:S01]  /*1d4e0*/  @!P0 IMAD.MOV.U32 R163, RZ, RZ, R169 ;  /* 0x000000ffffa38224 */ /* 0x000fe200078e00a9 */
[----:B------:R-:W4:Y:S04]  /*1d4f0*/  LDL R168, [R1+0x3b0] ;  /* 0x0003b00001a87983 */ /* 0x000f280000100800 */
[----:B------:R-:W4:Y:S04]  /*1d500*/  LDL R169, [R1+0x3ac] ;  /* 0x0003ac0001a97983 */ /* 0x000f280000100800 */
        /* <DEDUP_REMOVED lines=8> */
[----:B------:R-:W-:-:S06]  /*1d590*/  PRMT R162, RZ, 0x7610, R162 ;  /* 0x00007610ffa27816 */ /* 0x000fcc00000000a2 */
[----:B------:R0:W2:Y:S02]  /*1d5a0*/  @!P0 LDG.E.U8 R162, desc[UR28][R164.64] ;  /* 0x0000001ca4a28981 */ /* 0x0000a4000c1e1100 */
[----:B0-----:R-:W-:Y:S02]  /*1d5b0*/  PRMT R165, RZ, 0x7610, R165 ;  /* 0x00007610ffa57816 */ /* 0x001fe400000000a5 */
[----:B---3--:R0:W3:Y:S02]  /*1d5c0*/  @!P0 LDG.E.U8 R163, desc[UR28][R166.64] ;  /* 0x0000001ca6a38981 */ /* 0x0080e4000c1e1100 */
[----:B0-----:R-:W-:Y:S02]  /*1d5d0*/  @!P0 IMAD.MOV.U32 R166, RZ, RZ, R170 ;  /* 0x000000ffffa68224 */ /* 0x001fe400078e00aa */
[----:B------:R-:W-:Y:S01]  /*1d5e0*/  @!P0 IMAD.MOV.U32 R167, RZ, RZ, R171 ;  /* 0x000000ffffa78224 */ /* 0x000fe200078e00ab */
[----:B------:R-:W3:Y:S04]  /*1d5f0*/  LDL R170, [R1+0x378] ;  /* 0x0003780001aa7983 */ /* 0x000ee80000100800 */
[----:B------:R-:W3:Y:S04]  /*1d600*/  LDL R171, [R1+0x374] ;  /* 0x0003740001ab7983 */ /* 0x000ee80000100800 */
[----:B----4-:R2:W4:Y:S02]  /*1d610*/  @!P0 LDG.E.U8 R165, desc[UR28][R168.64] ;  /* 0x0000001ca8a58981 */ /* 0x010524000c1e1100 */
[----:B--2---:R-:W-:-:S02]  /*1d620*/  @!P0 IMAD.MOV.U32 R168, RZ, RZ, R172 ;  /* 0x000000ffffa88224 */ /* 0x004fc400078e00ac */
[----:B------:R-:W2:Y:S01]  /*1d630*/  LDL R172, [R1+0x368] ;  /* 0x0003680001ac7983 */ /* 0x000ea20000100800 */
[----:B------:R-:W-:-:S03]  /*1d640*/  @!P0 IMAD.MOV.U32 R169, RZ, RZ, R173 ;  /* 0x000000ffffa98224 */ /* 0x000fc600078e00ad */
[----:B------:R-:W2:Y:S01]  /*1d650*/  LDL R173, [R1+0x364] ;  /* 0x0003640001ad7983 */ /* 0x000ea20000100800 */
[----:B------:R-:W-:-:S06]  /*1d660*/  PRMT R164, RZ, 0x7610, R164 ;  /* 0x00007610ffa47816 */ /* 0x000fcc00000000a4 */
[----:B------:R0:W4:Y:S02]  /*1d670*/  @!P0 LDG.E.U8 R164, desc[UR28][R166.64] ;  /* 0x0000001ca6a48981 */ /* 0x000124000c1e1100 */
[----:B0-----:R-:W-:Y:S02]  /*1d680*/  PRMT R166, RZ, 0x7610, R166 ;  /* 0x00007610ffa67816 */ /* 0x001fe400000000a6 */
[----:B------:R-:W-:-:S04]  /*1d690*/  PRMT R167, RZ, 0x7610, R167 ;  /* 0x00007610ffa77816 */ /* 0x000fc800000000a7 */
[----:B------:R0:W4:Y:S02]  /*1d6a0*/  @!P0 LDG.E.U8 R166, desc[UR28][R168.64] ;  /* 0x0000001ca8a68981 */ /* 0x000124000c1e1100 */
[----:B0-----:R-:W-:Y:S02]  /*1d6b0*/  @!P0 IMAD.MOV.U32 R168, RZ, RZ, R174 ;  /* 0x000000ffffa88224 */ /* 0x001fe400078e00ae */
[----:B------:R-:W-:Y:S01]  /*1d6c0*/  @!P0 IMAD.MOV.U32 R169, RZ, RZ, R175 ;  /* 0x000000ffffa98224 */ /* 0x000fe200078e00af */
[----:B------:R-:W4:Y:S04]  /*1d6d0*/  LDL R174, [R1+0x338] ;  /* 0x0003380001ae7983 */ /* 0x000f280000100800 */
[----:B------:R0:W4:Y:S04]  /*1d6e0*/  @!P0 LDG.E.U8 R167, desc[UR28][R168.64] ;  /* 0x0000001ca8a78981 */ /* 0x000128000c1e1100 */
[----:B------:R-:W4:Y:S01]  /*1d6f0*/  LDL R175, [R1+0x334] ;  /* 0x0003340001af7983 */ /* 0x000f220000100800 */
[----:B0-----:R-:W-:-:S02]  /*1d700*/  PRMT R168, RZ, 0x7610, R168 ;  /* 0x00007610ffa87816 */ /* 0x001fc400000000a8 */
[----:B------:R-:W-:-:S04]  /*1d710*/  PRMT R169, RZ, 0x7610, R169 ;  /* 0x00007610ffa97816 */ /* 0x000fc800000000a9 */
[----:B---3--:R0:W3:Y:S02]  /*1d720*/  @!P0 LDG.E.U8 R168, desc[UR28][R170.64] ;  /* 0x0000001caaa88981 */ /* 0x0080e4000c1e1100 */
[----:B0-----:R-:W-:Y:S02]  /*1d730*/  @!P0 IMAD.MOV.U32 R170, RZ, RZ, R178 ;  /* 0x000000ffffaa8224 */ /* 0x001fe400078e00b2 */
[----:B------:R-:W-:Y:S01]  /*1d740*/  @!P0 IMAD.MOV.U32 R171, RZ, RZ, R179 ;  /* 0x000000ffffab8224 */ /* 0x000fe200078e00b3 */
[----:B------:R-:W3:Y:S04]  /*1d750*/  LDL R178, [R1+0x2f8] ;  /* 0x0002f80001b27983 */ /* 0x000ee80000100800 */
[----:B------:R0:W3:Y:S04]  /*1d760*/  @!P0 LDG.E.U8 R169, desc[UR28][R170.64] ;  /* 0x0000001caaa98981 */ /* 0x0000e8000c1e1100 */
[----:B------:R-:W3:Y:S01]  /*1d770*/  LDL R179, [R1+0x2f4] ;  /* 0x0002f40001b37983 */ /* 0x000ee20000100800 */
[----:B0-----:R-:W-:-:S06]  /*1d780*/  PRMT R170, RZ, 0x7610, R170 ;  /* 0x00007610ffaa7816 */ /* 0x001fcc00000000aa */
[----:B--2---:R0:W2:Y:S02]  /*1d790*/  @!P0 LDG.E.U8 R170, desc[UR28][R172.64] ;  /* 0x0000001cacaa8981 */ /* 0x0040a4000c1e1100 */
[----:B0-----:R-:W-:Y:S02]  /*1d7a0*/  @!P0 IMAD.MOV.U32 R172, RZ, RZ, R176 ;  /* 0x000000ffffac8224 */ /* 0x001fe400078e00b0 */
[----:B------:R-:W-:Y:S01]  /*1d7b0*/  @!P0 IMAD.MOV.U32 R173, RZ, RZ, R177 ;  /* 0x000000ffffad8224 */ /* 0x000fe200078e00b1 */
[----:B------:R-:W3:Y:S04]  /*1d7c0*/  LDL R176, [R1+0x328] ;  /* 0x0003280001b07983 */ /* 0x000ee80000100800 */
[----:B------:R-:W3:Y:S01]  /*1d7d0*/  LDL R177, [R1+0x324] ;  /* 0x0003240001b17983 */ /* 0x000ee20000100800 */
[----:B------:R-:W-:-:S06]  /*1d7e0*/  PRMT R171, RZ, 0x7610, R171 ;  /* 0x00007610ffab7816 */ /* 0x000fcc00000000ab */
[----:B------:R0:W2:Y:S02]  /*1d7f0*/  @!P0 LDG.E.U8 R171, desc[UR28][R172.64] ;  /* 0x0000001cacab8981 */ /* 0x0000a4000c1e1100 */
[----:B0-----:R-:W-:Y:S02]  /*1d800*/  PRMT R172, RZ, 0x7610, R172 ;  /* 0x00007610ffac7816 */ /* 0x001fe400000000ac */
[----:B------:R-:W-:-:S04]  /*1d810*/  PRMT R173, RZ, 0x7610, R173 ;  /* 0x00007610ffad7816 */ /* 0x000fc800000000ad */
[----:B----4-:R0:W4:Y:S02]  /*1d820*/  @!P0 LDG.E.U8 R172, desc[UR28][R174.64] ;  /* 0x0000001caeac8981 */ /* 0x010124000c1e1100 */
[----:B0-----:R-:W-:Y:S02]  /*1d830*/  @!P0 IMAD.MOV.U32 R174, RZ, RZ, R180 ;  /* 0x000000ffffae8224 */ /* 0x001fe400078e00b4 */
[----:B------:R-:W-:Y:S01]  /*1d840*/  @!P0 IMAD.MOV.U32 R175, RZ, RZ, R181 ;  /* 0x000000ffffaf8224 */ /* 0x000fe200078e00b5 */
[----:B------:R-:W2:Y:S04]  /*1d850*/  LDL R180, [R1+0x2e8] ;  /* 0x0002e80001b47983 */ /* 0x000ea80000100800 */
[----:B------:R-:W2:Y:S04]  /*1d860*/  LDL R181, [R1+0x2e4] ;  /* 0x0002e40001b57983 */ /* 0x000ea80000100800 */
[----:B------:R0:W4:Y:S02]  /*1d870*/  @!P0 LDG.E.U8 R173, desc[UR28][R174.64] ;  /* 0x0000001caead8981 */ /* 0x000124000c1e1100 */
[----:B0-----:R-:W-:-:S06]  /*1d880*/  PRMT R174, RZ, 0x7610, R174 ;  /* 0x00007610ffae7816 */ /* 0x001fcc00000000ae */
[----:B---3--:R0:W3:Y:S02]  /*1d890*/  @!P0 LDG.E.U8 R174, desc[UR28][R176.64] ;  /* 0x0000001cb0ae8981 */ /* 0x0080e4000c1e1100 */
[----:B0-----:R-:W-:Y:S02]  /*1d8a0*/  @!P0 IMAD.MOV.U32 R176, RZ, RZ, R182 ;  /* 0x000000ffffb08224 */ /* 0x001fe400078e00b6 */
[----:B------:R-:W-:Y:S01]  /*1d8b0*/  @!P0 IMAD.MOV.U32 R177, RZ, RZ, R183 ;  /* 0x000000ffffb18224 */ /* 0x000fe200078e00b7 */
[----:B------:R-:W4:Y:S04]  /*1d8c0*/  LDL R182, [R1+0x2b8] ;  /* 0x0002b80001b67983 */ /* 0x000f280000100800 */
[----:B------:R-:W4:Y:S01]  /*1d8d0*/  LDL R183, [R1+0x2b4] ;  /* 0x0002b40001b77983 */ /* 0x000f220000100800 */
[----:B------:R-:W-:-:S06]  /*1d8e0*/  PRMT R175, RZ, 0x7610, R175 ;  /* 0x00007610ffaf7816 */ /* 0x000fcc00000000af */
[----:B------:R0:W3:Y:S02]  /*1d8f0*/  @!P0 LDG.E.U8 R175, desc[UR28][R176.64] ;  /* 0x0000001cb0af8981 */ /* 0x0000e4000c1e1100 */
[----:B0-----:R-:W-:Y:S02]  /*1d900*/  PRMT R176, RZ, 0x7610, R176 ;  /* 0x00007610ffb07816 */ /* 0x001fe400000000b0 */
[----:B------:R-:W-:-:S04]  /*1d910*/  PRMT R177, RZ, 0x7610, R177 ;  /* 0x00007610ffb17816 */ /* 0x000fc800000000b1 */
[----:B------:R0:W3:Y:S02]  /*1d920*/  @!P0 LDG.E.U8 R176, desc[UR28][R178.64] ;  /* 0x0000001cb2b08981 */ /* 0x0000e4000c1e1100 */
[----:B0-----:R-:W-:Y:S02]  /*1d930*/  @!P0 IMAD.MOV.U32 R178, RZ, RZ, R184 ;  /* 0x000000ffffb28224 */ /* 0x001fe400078e00b8 */
[----:B------:R-:W-:Y:S01]  /*1d940*/  @!P0 IMAD.MOV.U32 R179, RZ, RZ, R185 ;  /* 0x000000ffffb38224 */ /* 0x000fe200078e00b9 */
[----:B------:R-:W3:Y:S04]  /*1d950*/  LDL R184, [R1+0x2a8] ;  /* 0x0002a80001b87983 */ /* 0x000ee80000100800 */
[----:B------:R0:W3:Y:S04]  /*1d960*/  @!P0 LDG.E.U8 R177, desc[UR28][R178.64] ;  /* 0x0000001cb2b18981 */ /* 0x0000e8000c1e1100 */
[----:B------:R-:W3:Y:S01]  /*1d970*/  LDL R185, [R1+0x2a4] ;  /* 0x0002a40001b97983 */ /* 0x000ee20000100800 */
[----:B0-----:R-:W-:-:S02]  /*1d980*/  PRMT R178, RZ, 0x7610, R178 ;  /* 0x00007610ffb27816 */ /* 0x001fc400000000b2 */
[----:B------:R-:W-:-:S04]  /*1d990*/  PRMT R179, RZ, 0x7610, R179 ;  /* 0x00007610ffb37816 */ /* 0x000fc800000000b3 */
[----:B--2---:R0:W2:Y:S02]  /*1d9a0*/  @!P0 LDG.E.U8 R178, desc[UR28][R180.64] ;  /* 0x0000001cb4b28981 */ /* 0x0040a4000c1e1100 */
[----:B0-----:R-:W-:Y:S02]  /*1d9b0*/  @!P0 IMAD.MOV.U32 R180, RZ, RZ, R186 ;  /* 0x000000ffffb48224 */ /* 0x001fe400078e00ba */
[----:B------:R-:W-:Y:S01]  /*1d9c0*/  @!P0 IMAD.MOV.U32 R181, RZ, RZ, R187 ;  /* 0x000000ffffb58224 */ /* 0x000fe200078e00bb */
[----:B------:R-:W2:Y:S04]  /*1d9d0*/  LDL R186, [R1+0x278] ;  /* 0x0002780001ba7983 */ /* 0x000ea80000100800 */
[----:B------:R0:W2:Y:S04]  /*1d9e0*/  @!P0 LDG.E.U8 R179, desc[UR28][R180.64] ;  /* 0x0000001cb4b38981 */ /* 0x0000a8000c1e1100 */
[----:B------:R-:W2:Y:S01]  /*1d9f0*/  LDL R187, [R1+0x274] ;  /* 0x0002740001bb7983 */ /* 0x000ea20000100800 */
[----:B0-----:R-:W-:-:S06]  /*1da00*/  PRMT R180, RZ, 0x7610, R180 ;  /* 0x00007610ffb47816 */ /* 0x001fcc00000000b4 */
[----:B----4-:R0:W4:Y:S04]  /*1da10*/  @!P0 LDG.E.U8 R180, desc[UR28][R182.64] ;  /* 0x0000001cb6b48981 */ /* 0x010128000c1e1100 */
[----:B------:R-:W0:Y:S04]  /*1da20*/  LDL R182, [R1+0x2ac] ;  /* 0x0002ac0001b67983 */ /* 0x000e280000100800 */
[----:B------:R-:W0:Y:S01]  /*1da30*/  LDL R183, [R1+0x2b0] ;  /* 0x0002b00001b77983 */ /* 0x000e220000100800 */
[----:B------:R-:W-:Y:S02]  /*1da40*/  PRMT R181, RZ, 0x7610, R181 ;  /* 0x00007610ffb57816 */ /* 0x000fe400000000b5 */
[----:B0-----:R-:W-:-:S04]  /*1da50*/  @!P0 LOP3.LUT R183, R183, R182, RZ, 0x3c, !PT ;  /* 0x000000b6b7b78212 */ /* 0x001fc800078e3cff */
[----:B------:R-:W-:-:S04]  /*1da60*/  @!P0 LOP3.LUT R182, R183, R182, RZ, 0x3c, !PT ;  /* 0x000000b6b7b68212 */ /* 0x000fc800078e3cff */
[----:B------:R-:W-:-:S05]  /*1da70*/  @!P0 LOP3.LUT R183, R183, R182, RZ, 0x3c, !PT ;  /* 0x000000b6b7b78212 */ /* 0x000fca00078e3cff */
[----:B------:R0:W4:Y:S02]  /*1da80*/  @!P0 LDG.E.U8 R181, desc[UR28][R182.64] ;  /* 0x0000001cb6b58981 */ /* 0x000124000c1e1100 */
[----:B0-----:R-:W-:-:S06]  /*1da90*/  PRMT R182, RZ, 0x7610, R182 ;  /* 0x00007610ffb67816 */ /* 0x001fcc00000000b6 */
[----:B---3--:R0:W3:Y:S04]  /*1daa0*/  @!P0 LDG.E.U8 R182, desc[UR28][R184.64] ;  /* 0x0000001cb8b68981 */ /* 0x0080e8000c1e1100 */
[----:B------:R-:W2:Y:S01]  /*1dab0*/  LDL R185, [R1+0x29c] ;  /* 0x00029c0001b97983 */ /* 0x000ea20000100800 */
[----:B------:R-:W-:Y:S01]  /*1dac0*/  PRMT R183, RZ, 0x7610, R183 ;  /* 0x00007610ffb77816 */ /* 0x000fe200000000b7 */
[----:B0-----:R-:W-:Y:S01]  /*1dad0*/  @!P0 IMAD.MOV.U32 R184, RZ, RZ, R251 ;  /* 0x000000ffffb88224 */ /* 0x001fe200078e00fb */
[----:B------:R-:W-:Y:S01]  /*1dae0*/  PRMT R188, RZ, 0x7610, R188 ;  /* 0x00007610ffbc7816 */ /* 0x000fe200000000bc */
[----:B------:R-:W4:Y:S04]  /*1daf0*/  LDL R251, [R1+0x228] ;  /* 0x0002280001fb7983 */ /* 0x000f280000100800 */
[----:B--2---:R0:W2:Y:S02]  /*1db00*/  @!P0 LDG.E.U8 R183, desc[UR28][R184.64] ;  /* 0x0000001cb8b78981 */ /* 0x0040a4000c1e1100 */
[----:B0-----:R-:W-:-:S06]  /*1db10*/  PRMT R184, RZ, 0x7610, R184 ;  /* 0x00007610ffb87816 */ /* 0x001fcc00000000b8 */
[----:B------:R0:W3:Y:S04]  /*1db20*/  @!P0 LDG.E.U8 R184, desc[UR28][R186.64] ;  /* 0x0000001cbab88981 */ /* 0x0000e8000c1e1100 */
[----:B------:R-:W0:Y:S04]  /*1db30*/  LDL R186, [R1+0x26c] ;  /* 0x00026c0001ba7983 */ /* 0x000e280000100800 */
[----:B------:R-:W0:Y:S01]  /*1db40*/  LDL R187, [R1+0x270] ;  /* 0x0002700001bb7983 */ /* 0x000e220000100800 */
[----:B------:R-:W-:Y:S02]  /*1db50*/  PRMT R185, RZ, 0x7610, R185 ;  /* 0x00007610ffb97816 */ /* 0x000fe400000000b9 */
[----:B0-----:R-:W-:-:S04]  /*1db60*/  @!P0 LOP3.LUT R187, R187, R186, RZ, 0x3c, !PT ;  /* 0x000000babbbb8212 */ /* 0x001fc800078e3cff */
[----:B------:R-:W-:-:S04]  /*1db70*/  @!P0 LOP3.LUT R186, R187, R186, RZ, 0x3c, !PT ;  /* 0x000000babbba8212 */ /* 0x000fc800078e3cff */
[----:B------:R-:W-:-:S05]  /*1db80*/  @!P0 LOP3.LUT R187, R187, R186, RZ, 0x3c, !PT ;  /* 0x000000babbbb8212 */ /* 0x000fca00078e3cff */
[----:B------:R0:W2:Y:S02]  /*1db90*/  @!P0 LDG.E.U8 R185, desc[UR28][R186.64] ;  /* 0x0000001cbab98981 */ /* 0x0000a4000c1e1100 */
[----:B0-----:R-:W-:-:S06]  /*1dba0*/  PRMT R186, RZ, 0x7610, R186 ;  /* 0x00007610ffba7816 */ /* 0x001fcc00000000ba */
        /* <DEDUP_REMOVED lines=9> */
[----:B------:R-:W0:Y:S02]  /*1dc40*/  LDL R191, [R1+0x238] ;  /* 0x0002380001bf7983 */ /* 0x000e240000100800 */
        /* <DEDUP_REMOVED lines=11> */
[----:B------:R-:W3:Y:S01]  /*1dd00*/  LDL R191, [R1+0x224] ;  /* 0x0002240001bf7983 */ /* 0x000ee20000100800 */
[----:B------:R-:W-:Y:S01]  /*1dd10*/  PRMT R194, RZ, 0x7610, R194 ;  /* 0x00007610ffc27816 */ /* 0x000fe200000000c2 */
[----:B----4-:R-:W-:Y:S01]  /*1dd20*/  @!P0 IMAD.MOV.U32 R190, RZ, RZ, R251 ;  /* 0x000000ffffbe8224 */ /* 0x010fe200078e00fb */
[----:B------:R-:W-:Y:S01]  /*1dd30*/  PRMT R196, RZ, 0x7610, R196 ;  /* 0x00007610ffc47816 */ /* 0x000fe200000000c4 */
[----:B------:R-:W4:Y:S04]  /*1dd40*/  LDL R251, [R1+0x1b8] ;  /* 0x0001b80001fb7983 */ /* 0x000f280000100800 */
[----:B---3--:R0:W3:Y:S04]  /*1dd50*/  @!P0 LDG.E.U8 R194, desc[UR28][R190.64] ;  /* 0x0000001cbec28981 */ /* 0x0080e8000c1e1100 */
[----:B------:R-:W0:Y:S04]  /*1dd60*/  LDL R190, [R1+0x21c] ;  /* 0x00021c0001be7983 */ /* 0x000e280000100800 */
[----:B------:R-:W0:Y:S02]  /*1dd70*/  LDL R191, [R1+0x220] ;  /* 0x0002200001bf7983 */ /* 0x000e240000100800 */
[----:B0-----:R-:W-:-:S04]  /*1dd80*/  @!P0 LOP3.LUT R191, R191, R190, RZ, 0x3c, !PT ;  /* 0x000000bebfbf8212 */ /* 0x001fc800078e3cff */
        /* <DEDUP_REMOVED lines=31> */
[----:B------:R-:W2:Y:S01]  /*1df80*/  LDL R191, [R1+0x1b4] ;  /* 0x0001b40001bf7983 */ /* 0x000ea20000100800 */
[----:B------:R-:W-:Y:S01]  /*1df90*/  PRMT R206, RZ, 0x7610, R206 ;  /* 0x00007610ffce7816 */ /* 0x000fe200000000ce */
[----:B----4-:R-:W-:Y:S01]  /*1dfa0*/  @!P0 IMAD.MOV.U32 R190, RZ, RZ, R251 ;  /* 0x000000ffffbe8224 */ /* 0x010fe200078e00fb */
[----:B------:R-:W-:Y:S01]  /*1dfb0*/  PRMT R208, RZ, 0x7610, R208 ;  /* 0x00007610ffd07816 */ /* 0x000fe200000000d0 */
[----:B------:R-:W4:Y:S04]  /*1dfc0*/  LDL R251, [R1+0xb8] ;  /* 0x0000b80001fb7983 */ /* 0x000f280000100800 */
[----:B--2---:R0:W2:Y:S04]  /*1dfd0*/  @!P0 LDG.E.U8 R206, desc[UR28][R190.64] ;  /* 0x0000001cbece8981 */ /* 0x0040a8000c1e1100 */
        /* <DEDUP_REMOVED lines=39> */
[----:B------:R0:W-:Y:S04]  /*1e250*/  STL [R1+0xb70], R6 ;  /* 0x000b700601007387 */ /* 0x0001e80000100800 */
[----:B---3--:R1:W3:Y:S02]  /*1e260*/  @!P0 LDG.E.U8 R218, desc[UR28][R190.64] ;  /* 0x0000001cbeda8981 */ /* 0x0082e4000c1e1100 */
[----:B-1----:R-:W-:-:S02]  /*1e270*/  @!P0 IMAD.MOV.U32 R190, RZ, RZ, R6 ;  /* 0x000000ffffbe8224 */ /* 0x002fc400078e0006 */
[----:B------:R-:W-:Y:S01]  /*1e280*/  @!P0 IMAD.MOV.U32 R191, RZ, RZ, R7 ;  /* 0x000000ffffbf8224 */ /* 0x000fe200078e0007 */
[----:B0-----:R-:W2:Y:S04]  /*1e290*/  LDL R6, [R1+0xac] ;  /* 0x0000ac0001067983 */ /* 0x001ea80000100800 */
[----:B------:R0:W-:Y:S04]  /*1e2a0*/  STL [R1+0xb6c], R7 ;  /* 0x000b6c0701007387 */ /* 0x0001e80000100800 */
[----:B------:R1:W3:Y:S04]  /*1e2b0*/  @!P0 LDG.E.U8 R220, desc[UR28][R190.64] ;  /* 0x0000001cbedc8981 */ /* 0x0002e8000c1e1100 */
[----:B0-----:R-:W3:Y:S04]  /*1e2c0*/  LDL.LU R7, [R1+0xa4] ;  /* 0x0000a40001077983 */ /* 0x001ee80000300800 */
[----:B------:R-:W1:Y:S04]  /*1e2d0*/  LDL R190, [R1+0x16c] ;  /* 0x00016c0001be7983 */ /* 0x000e680000100800 */
[----:B------:R-:W1:Y:S01]  /*1e2e0*/  LDL R191, [R1+0x170] ;  /* 0x0001700001bf7983 */ /* 0x000e620000100800 */
[----:B------:R-:W-:-:S02]  /*1e2f0*/  PRMT R222, RZ, 0x7610, R222 ;  /* 0x00007610ffde7816 */ /* 0x000fc400000000de */
        /* <DEDUP_REMOVED lines=15> */
[----:B------:R-:W-:Y:S02]  /*1e3f0*/  PRMT R230, RZ, 0x7610, R230 ;  /* 0x00007610ffe67816 */ /* 0x000fe400000000e6 */
[----:B0-----:R-:W-:-:S04]  /*1e400*/  @!P0 LOP3.LUT R191, R191, R190, RZ, 0x3c, !PT ;  /* 0x000000bebfbf8212 */ /* 0x001fc800078e3cff */
[----:B------:R-:W-:-:S04]  /*1e410*/  @!P0 LOP3.LUT R190, R191, R190, RZ, 0x3c, !PT ;  /* 0x000000bebfbe8212 */ /* 0x000fc800078e3cff */
[----:B------:R-:W-:-:S05]  /*1e420*/  @!P0 LOP3.LUT R191, R191, R190, RZ, 0x3c, !PT ;  /* 0x000000bebfbf8212 */ /* 0x000fca00078e3cff */
[----:B------:R4:W3:Y:S02]  /*1e430*/  @!P0 LDG.E.U8 R226, desc[UR28][R190.64] ;  /* 0x0000001cbee28981 */ /* 0x0008e4000c1e1100 */
[----:B----4-:R-:W-:Y:S02]  /*1e440*/  @!P0 IMAD.MOV.U32 R190, RZ, RZ, R251 ;  /* 0x000000ffffbe8224 */ /* 0x010fe400078e00fb */
[----:B--2---:R-:W-:Y:S01]  /*1e450*/  @!P0 IMAD.MOV.U32 R191, RZ, RZ, R6 ;  /* 0x000000ffffbf8224 */ /* 0x004fe200078e0006 */
[----:B------:R-:W2:Y:S04]  /*1e460*/  LDL R251, [R1+0xe8] ;  /* 0x0000e80001fb7983 */ /* 0x000ea80000100800 */
[----:B------:R0:W4:Y:S04]  /*1e470*/  @!P0 LDG.E.U8 R228, desc[UR28][R190.64] ;  /* 0x0000001cbee48981 */ /* 0x000128000c1e1100 */
[----:B------:R-:W4:Y:S04]  /*1e480*/  LDL.LU R6, [R1+0xa0] ;  /* 0x0000a00001067983 */ /* 0x000f280000300800 */
[----:B------:R1:W-:Y:S01]  /*1e490*/  STL [R1+0xb78], R3 ;  /* 0x000b780301007387 */ /* 0x0003e20000100800 */
[----:B0-----:R-:W-:-:S02]  /*1e4a0*/  @!P0 IMAD.MOV.U32 R190, RZ, RZ, R3 ;  /* 0x000000ffffbe8224 */ /* 0x001fc400078e0003 */
[----:B------:R-:W-:-:S05]  /*1e4b0*/  @!P0 IMAD.MOV.U32 R191, RZ, RZ, R8 ;  /* 0x000000ffffbf8224 */ /* 0x000fca00078e0008 */
[----:B------:R0:W4:Y:S04]  /*1e4c0*/  @!P0 LDG.E.U8 R230, desc[UR28][R190.64] ;  /* 0x0000001cbee68981 */ /* 0x000128000c1e1100 */
[----:B-1----:R-:W4:Y:S04]  /*1e4d0*/  LDL.LU R3, [R1+0xdc] ;  /* 0x0000dc0001037983 */ /* 0x002f280000300800 */
[----:B------:R1:W-:Y:S04]  /*1e4e0*/  STL [R1+0xb74], R8 ;  /* 0x000b740801007387 */ /* 0x0003e80000100800 */
[----:B-1----:R-:W3:Y:S04]  /*1e4f0*/  LDL.LU R8, [R1+0xa8] ;  /* 0x0000a80001087983 */ /* 0x002ee80000300800 */
[----:B------:R-:W0:Y:S04]  /*1e500*/  LDL R190, [R1+0x164] ;  /* 0x0001640001be7983 */ /* 0x000e280000100800 */
[----:B------:R-:W0:Y:S01]  /*1e510*/  LDL R191, [R1+0x168] ;  /* 0x0001680001bf7983 */ /* 0x000e220000100800 */
[----:B------:R-:W-:-:S02]  /*1e520*/  PRMT R232, RZ, 0x7610, R232 ;  /* 0x00007610ffe87816 */ /* 0x000fc400000000e8 */
[----:B0-----:R-:W-:-:S04]  /*1e530*/  @!P0 LOP3.LUT R191, R191, R190, RZ, 0x3c, !PT ;  /* 0x000000bebfbf8212 */ /* 0x001fc800078e3cff */
[----:B------:R-:W-:-:S04]  /*1e540*/  @!P0 LOP3.LUT R190, R191, R190, RZ, 0x3c, !PT ;  /* 0x000000bebfbe8212 */ /* 0x000fc800078e3cff */
[----:B------:R-:W-:-:S05]  /*1e550*/  @!P0 LOP3.LUT R191, R191, R190, RZ, 0x3c, !PT ;  /* 0x000000bebfbf8212 */ /* 0x000fca00078e3cff */
[----:B------:R0:W4:Y:S04]  /*1e560*/  @!P0 LDG.E.U8 R232, desc[UR28][R190.64] ;  /* 0x0000001cbee88981 */ /* 0x000128000c1e1100 */
[----:B------:R-:W0:Y:S04]  /*1e570*/  LDL R190, [R1+0x124] ;  /* 0x0001240001be7983 */ /* 0x000e280000100800 */
[----:B------:R-:W0:Y:S01]  /*1e580*/  LDL R191, [R1+0x128] ;  /* 0x0001280001bf7983 */ /* 0x000e220000100800 */
[----:B------:R-:W-:Y:S02]  /*1e590*/  PRMT R234, RZ, 0x7610, R234 ;  /* 0x00007610ffea7816 */ /* 0x000fe400000000ea */
[----:B0-----:R-:W-:-:S04]  /*1e5a0*/  @!P0 LOP3.LUT R191, R191, R190, RZ, 0x3c, !PT ;  /* 0x000000bebfbf8212 */ /* 0x001fc800078e3cff */
[----:B------:R-:W-:-:S04]  /*1e5b0*/  @!P0 LOP3.LUT R190, R191, R190, RZ, 0x3c, !PT ;  /* 0x000000bebfbe8212 */ /* 0x000fc800078e3cff */
[----:B------:R-:W-:-:S05]  /*1e5c0*/  @!P0 LOP3.LUT R191, R191, R190, RZ, 0x3c, !PT ;  /* 0x000000bebfbf8212 */ /* 0x000fca00078e3cff */
[----:B------:R2:W4:Y:S04]  /*1e5d0*/  @!P0 LDG.E.U8 R234, desc[UR28][R190.64] ;  /* 0x0000001cbeea8981 */ /* 0x000528000c1e1100 */
[----:B------:R-:W4:Y:S01]  /*1e5e0*/  LDL R191, [R1+0xe4] ;  /* 0x0000e40001bf7983 */ /* 0x000f220000100800 */
[----:B------:R-:W-:Y:S01]  /*1e5f0*/  PRMT R236, RZ, 0x7610, R236 ;  /* 0x00007610ffec7816 */ /* 0x000fe200000000ec */
[----:B--2---:R-:W-:Y:S01]  /*1e600*/  @!P0 IMAD.MOV.U32 R190, RZ, RZ, R251 ;  /* 0x000000ffffbe8224 */ /* 0x004fe200078e00fb */
[----:B------:R-:W-:Y:S01]  /*1e610*/  PRMT R238, RZ, 0x7610, R238 ;  /* 0x00007610ffee7816 */ /* 0x000fe200000000ee */
[----:B------:R-:W2:Y:S01]  /*1e620*/  LDL R251, [R1+0x160] ;  /* 0x0001600001fb7983 */ /* 0x000ea20000100800 */
[----:B------:R-:W-:-:S03]  /*1e630*/  PRMT R240, RZ, 0x7610, R240 ;  /* 0x00007610fff07816 */ /* 0x000fc600000000f0 */
[----:B---3--:R0:W-:Y:S04]  /*1e640*/  STL [R1+0xb80], R8 ;  /* 0x000b800801007387 */ /* 0x0081e80000100800 */
[----:B----4-:R1:W3:Y:S02]  /*1e650*/  @!P0 LDG.E.U8 R236, desc[UR28][R190.64] ;  /* 0x0000001cbeec8981 */ /* 0x0102e4000c1e1100 */
[----:B-1----:R-:W-:Y:S02]  /*1e660*/  @!P0 IMAD.MOV.U32 R190, RZ, RZ, R8 ;  /* 0x000000ffffbe8224 */ /* 0x002fe400078e0008 */
[----:B------:R-:W-:Y:S01]  /*1e670*/  @!P0 IMAD.MOV.U32 R191, RZ, RZ, R7 ;  /* 0x000000ffffbf8224 */ /* 0x000fe200078e0007 */
[----:B0-----:R-:W4:Y:S04]  /*1e680*/  LDL.LU R8, [R1+0x11c] ;  /* 0x00011c0001087983 */ /* 0x001f280000300800 */
[----:B------:R0:W3:Y:S04]  /*1e690*/  @!P0 LDG.E.U8 R238, desc[UR28][R190.64] ;  /* 0x0000001cbeee8981 */ /* 0x0000e8000c1e1100 */
[----:B------:R1:W-:Y:S01]  /*1e6a0*/  STL [R1+0xb7c], R7 ;  /* 0x000b7c0701007387 */ /* 0x0003e20000100800 */
[----:B0-----:R-:W-:-:S02]  /*1e6b0*/  @!P0 IMAD.MOV.U32 R190, RZ, RZ, R4 ;  /* 0x000000ffffbe8224 */ /* 0x001fc400078e0004 */
[----:B------:R-:W-:Y:S01]  /*1e6c0*/  @!P0 IMAD.MOV.U32 R191, RZ, RZ, R9 ;  /* 0x000000ffffbf8224 */ /* 0x000fe200078e0009 */
[----:B-1----:R-:W3:Y:S04]  /*1e6d0*/  LDL.LU R7, [R1+0xe0] ;  /* 0x0000e00001077983 */ /* 0x002ee80000300800 */
[----:B------:R0:W-:Y:S04]  /*1e6e0*/  STL [R1+0xb88], R4 ;  /* 0x000b880401007387 */ /* 0x0001e80000100800 */
[----:B------:R1:W3:Y:S04]  /*1e6f0*/  @!P0 LDG.E.U8 R240, desc[UR28][R190.64] ;  /* 0x0000001cbef08981 */ /* 0x0002e8000c1e1100 */
[----:B0-----:R-:W4:Y:S04]  /*1e700*/  LDL.LU R4, [R1+0x15c] ;  /* 0x00015c0001047983 */ /* 0x001f280000300800 */
[----:B------:R0:W-:Y:S04]  /*1e710*/  STL [R1+0xb84], R9 ;  /* 0x000b840901007387 */ /* 0x0001e80000100800 */
[----:B0-----:R-:W3:Y:S04]  /*1e720*/  LDL.LU R9, [R1+0x120] ;  /* 0x0001200001097983 */ /* 0x001ee80000300800 */
[----:B------:R-:W1:Y:S04]  /*1e730*/  LDL R190, [R1+0x19c] ;  /* 0x00019c0001be7983 */ /* 0x000e680000100800 */
[----:B------:R-:W1:Y:S01]  /*1e740*/  LDL R191, [R1+0x1a0] ;  /* 0x0001a00001bf7983 */ /* 0x000e620000100800 */
[----:B------:R-:W-:-:S02]  /*1e750*/  PRMT R242, RZ, 0x7610, R242 ;  /* 0x00007610fff27816 */ /* 0x000fc400000000f2 */
[----:B------:R-:W-:Y:S02]  /*1e760*/  PRMT R244, RZ, 0x7610, R244 ;  /* 0x00007610fff47816 */ /* 0x000fe400000000f4 */
[----:B------:R-:W-:Y:S02]  /*1e770*/  PRMT R246, RZ, 0x7610, R246 ;  /* 0x00007610fff67816 */ /* 0x000fe400000000f6 */
[----:B------:R-:W-:Y:S02]  /*1e780*/  PRMT R248, RZ, 0x7610, R248 ;  /* 0x00007610fff87816 */ /* 0x000fe400000000f8 */
[----:B------:R-:W-:Y:S02]  /*1e790*/  PRMT R250, RZ, 0x7610, R250 ;  /* 0x00007610fffa7816 */ /* 0x000fe400000000fa */
[----:B------:R-:W-:Y:S02]  /*1e7a0*/  PRMT R252, RZ, 0x7610, R252 ;  /* 0x00007610fffc7816 */ /* 0x000fe400000000fc */
[----:B-1----:R-:W-:-:S04]  /*1e7b0*/  @!P0 LOP3.LUT R191, R191, R190, RZ, 0x3c, !PT ;  /* 0x000000bebfbf8212 */ /* 0x002fc800078e3cff */
[----:B------:R-:W-:-:S04]  /*1e7c0*/  @!P0 LOP3.LUT R190, R191, R190, RZ, 0x3c, !PT ;  /* 0x000000bebfbe8212 */ /* 0x000fc800078e3cff */
[----:B------:R-:W-:-:S05]  /*1e7d0*/  @!P0 LOP3.LUT R191, R191, R190, RZ, 0x3c, !PT ;  /* 0x000000bebfbf8212 */ /* 0x000fca00078e3cff */
[----:B------:R2:W3:Y:S02]  /*1e7e0*/  @!P0 LDG.E.U8 R242, desc[UR28][R190.64] ;  /* 0x0000001cbef28981 */ /* 0x0004e4000c1e1100 */
[----:B--2---:R-:W-:Y:S02]  /*1e7f0*/  @!P0 IMAD.MOV.U32 R190, RZ, RZ, R251 ;  /* 0x000000ffffbe8224 */ /* 0x004fe400078e00fb */
[----:B------:R-:W0:Y:S01]  /*1e800*/  S2R R251, SR_TID.X ;  /* 0x0000000000fb7919 */ /* 0x000e220000002100 */
[----:B----4-:R-:W-:-:S05]  /*1e810*/  @!P0 IMAD.MOV.U32 R191, RZ, RZ, R4 ;  /* 0x000000ffffbf8224 */ /* 0x010fca00078e0004 */
[----:B------:R3:W2:Y:S02]  /*1e820*/  @!P0 LDG.E.U8 R244, desc[UR28][R190.64] ;  /* 0x0000001cbef48981 */ /* 0x0006a4000c1e1100 */
[----:B---3--:R-:W-:Y:S02]  /*1e830*/  @!P0 IMAD.MOV.U32 R190, RZ, RZ, R9 ;  /* 0x000000ffffbe8224 */ /* 0x008fe400078e0009 */
[----:B------:R-:W-:-:S05]  /*1e840*/  @!P0 IMAD.MOV.U32 R191, RZ, RZ, R8 ;  /* 0x000000ffffbf8224 */ /* 0x000fca00078e0008 */
[----:B------:R1:W3:Y:S02]  /*1e850*/  @!P0 LDG.E.U8 R246, desc[UR28][R190.64] ;  /* 0x0000001cbef68981 */ /* 0x0002e4000c1e1100 */
[----:B-1----:R-:W-:Y:S02]  /*1e860*/  @!P0 IMAD.MOV.U32 R190, RZ, RZ, R7 ;  /* 0x000000ffffbe8224 */ /* 0x002fe400078e0007 */
[----:B------:R-:W-:-:S05]  /*1e870*/  @!P0 IMAD.MOV.U32 R191, RZ, RZ, R3 ;  /* 0x000000ffffbf8224 */ /* 0x000fca00078e0003 */
[----:B------:R1:W4:Y:S01]  /*1e880*/  @!P0 LDG.E.U8 R248, desc[UR28][R190.64] ;  /* 0x0000001cbef88981 */ /* 0x000322000c1e1100 */
[----:B0-----:R-:W-:Y:S01]  /*1e890*/  LOP3.LUT R251, R251, 0x7f, RZ, 0xc0, !PT ;  /* 0x0000007ffbfb7812 */ /* 0x001fe200078ec0ff */
[----:B-1----:R-:W-:Y:S02]  /*1e8a0*/  @!P0 IMAD.MOV.U32 R190, RZ, RZ, R6 ;  /* 0x000000ffffbe8224 */ /* 0x002fe400078e0006 */
[----:B------:R-:W-:Y:S01]  /*1e8b0*/  @!P0 IMAD.MOV.U32 R191, RZ, RZ, R2 ;  /* 0x000000ffffbf8224 */ /* 0x000fe200078e0002 */
[----:B------:R-:W-:-:S04]  /*1e8c0*/  LOP3.LUT R251, R251, 0x40, RZ, 0x3c, !PT ;  /* 0x00000040fbfb7812 */ /* 0x000fc800078e3cff */
[----:B------:R0:W4:Y:S02]  /*1e8d0*/  @!P0 LDG.E.U8 R250, desc[UR28][R190.64] ;  /* 0x0000001cbefa8981 */ /* 0x000124000c1e1100 */
[----:B0-----:R-:W-:Y:S02]  /*1e8e0*/  @!P0 IMAD.MOV.U32 R190, RZ, RZ, R5 ;  /* 0x000000ffffbe8224 */ /* 0x001fe400078e0005 */
[----:B------:R-:W-:Y:S01]  /*1e8f0*/  @!P0 IMAD.MOV.U32 R191, RZ, RZ, R0 ;  /* 0x000000ffffbf8224 */ /* 0x000fe200078e0000 */
[----:B------:R0:W-:Y:S04]  /*1e900*/  STS.U8 [R251+UR7+0x1e00], R225 ;  /* 0x001e00e1fb007988 */ /* 0x0001e80008000007 */
[----:B------:R-:W4:Y:S04]  /*1e910*/  @!P0 LDG.E.U8 R252, desc[UR28][R190.64] ;  /* 0x0000001cbefc8981 */ /* 0x000f28000c1e1100 */
[----:B------:R-:W2:Y:S04]  /*1e920*/  LDL.LU R190, [R1+0x10] ;  /* 0x0000100001be7983 */ /* 0x000ea80000300800 */
[----:B------:R-:W3:Y:S04]  /*1e930*/  LDL.LU R191, [R1+0x4] ;  /* 0x0000040001bf7983 */ /* 0x000ee80000300800 */
[----:B0-----:R-:W4:Y:S04]  /*1e940*/  LDL.LU R225, [R1+0x1c] ;  /* 0x00001c0001e17983 */ /* 0x001f280000300800 */
[----:B------:R0:W-:Y:S02]  /*1e950*/  STS.U8 [R251+UR7+0x2200], R217 ;  /* 0x002200d9fb007988 */ /* 0x0001e40008000007 */
[----:B0-----:R-:W0:Y:S02]  /*1e960*/  S2R R217, SR_TID.X ;  /* 0x0000000000d97919 */ /* 0x001e240000002100 */
[----:B------:R-:W3:Y:S01]  /*1e970*/  LDL.LU R251, [R1+0xb8c] ;  /* 0x000b8c0001fb7983 */ /* 0x000ee20000300800 */
[----:B0-----:R-:W-:-:S04]  /*1e980*/  LOP3.LUT R217, R217, 0x7f, RZ, 0xc0, !PT ;  /* 0x0000007fd9d97812 */ /* 0x001fc800078ec0ff */
[----:B------:R-:W-:-:S05]  /*1e990*/  LOP3.LUT R217, R217, 0x40, RZ, 0x3c, !PT ;  /* 0x00000040d9d97812 */ /* 0x000fca00078e3cff */
[----:B------:R0:W-:Y:S02]  /*1e9a0*/  STS.U8 [R217+UR7+0x2600], R209 ;  /* 0x002600d1d9007988 */ /* 0x0001e40008000007 */
[----:B0-----:R-:W0:Y:S02]  /*1e9b0*/  S2R R209, SR_TID.X ;  /* 0x0000000000d17919 */ /* 0x001e240000002100 */
        /* <DEDUP_REMOVED lines=10> */
[----:B0-----:R-:W-:-:S03]  /*1ea60*/  LOP3.LUT R209, R209, 0x7f, RZ, 0xc0, !PT ;  /* 0x0000007fd1d17812 */ /* 0x001fc600078ec0ff */
        /* <DEDUP_REMOVED lines=13> */
[----:B0-----:R-:W3:Y:S04]  /*1eb40*/  LDL.LU R217, [R1+0x18] ;  /* 0x0000180001d97983 */ /* 0x001ee80000300800 */
[----:B----4-:R-:W-:Y:S04]  /*1eb50*/  STS.U8 [R209+UR7+0x280], R225 ;  /* 0x000280e1d1007988 */ /* 0x010fe80008000007 */
[----:B--2---:R0:W-:Y:S04]  /*1eb60*/  STS.U8 [R209+UR7+0x680], R190 ;  /* 0x000680bed1007988 */ /* 0x0041e80008000007 */
[----:B---3--:R1:W-:Y:S04]  /*1eb70*/  STS.U8 [R209+UR7+0xa80], R191 ;  /* 0x000a80bfd1007988 */ /* 0x0083e80008000007 */
[----:B0-----:R-:W2:Y:S04]  /*1eb80*/  LDL.LU R190, [R1+0xc] ;  /* 0x00000c0001be7983 */ /* 0x001ea80000300800 */
[----:B-1----:R-:W3:Y:S01]  /*1eb90*/  LDL.LU R191, [R1] ;  /* 0x0000000001bf7983 */ /* 0x002ee20000300800 */
[----:B------:R-:W0:Y:S03]  /*1eba0*/  S2R R225, SR_TID.X ;  /* 0x0000000000e17919 */ /* 0x000e260000002100 */
        /* <DEDUP_REMOVED lines=32> */
[----:B--2---:R0:W-:Y:S04]  /*1edb0*/  STS.U8 [R16+UR7+0x700], R190 ;  /* 0x000700be10007988 */ /* 0x0041e80008000007 */
[----:B---3--:R1:W-:Y:S04]  /*1edc0*/  STS.U8 [R16+UR7+0xb00], R191 ;  /* 0x000b00bf10007988 */ /* 0x0083e80008000007 */
[----:B0-----:R-:W2:Y:S04]  /*1edd0*/  LDL.LU R190, [R1+0x14] ;  /* 0x0000140001be7983 */ /* 0x001ea80000300800 */
[----:B-1----:R-:W3:Y:S04]  /*1ede0*/  LDL.LU R191, [R1+0x8] ;  /* 0x0000080001bf7983 */ /* 0x002ee80000300800 */
[----:B------:R-:W4:Y:S04]  /*1edf0*/  LDL.LU R20, [R1+0x44c] ;  /* 0x00044c0001147983 */ /* 0x000f280000300800 */
[----:B------:R-:W4:Y:S04]  /*1ee00*/  LDL.LU R209, [R1+0x63c] ;  /* 0x00063c0001d17983 */ /* 0x000f280000300800 */
        /* <DEDUP_REMOVED lines=28> */
[----:B------:R0:W-:Y:S01]  /*1efd0*/  STS.U8 [R16+UR7+0x7f00], R240 ;  /* 0x007f00f010007988 */ /* 0x0001e20008000007 */
[----:B------:R-:W-:-:S03]  /*1efe0*/  LOP3.LUT R12, R225, 0x70, RZ, 0x3c, !PT ;  /* 0x00000070e10c7812 */ /* 0x000fc600078e3cff */
[----:B0-----:R-:W4:Y:S04]  /*1eff0*/  LDL.LU R16, [R1+0x638] ;  /* 0x0006380001107983 */ /* 0x001f280000300800 */
[----:B------:R-:W4:Y:S04]  /*1f000*/  LDL.LU R193, [R1+0x644] ;  /* 0x0006440001c17983 */ /* 0x000f280000300800 */
[----:B------:R-:W4:Y:S04]  /*1f010*/  LDL.LU R217, [R1+0x634] ;  /* 0x0006340001d97983 */ /* 0x000f280000300800 */
[----:B------:R-:W4:Y:S04]  /*1f020*/  LDL.LU R225, [R1+0x630] ;  /* 0x0006300001e17983 */ /* 0x000f280000300800 */
[----:B--2---:R0:W-:Y:S04]  /*1f030*/  STS.U8 [R12+UR7+0x380], R190 ;  /* 0x000380be0c007988 */ /* 0x0041e80008000007 */
[----:B---3--:R1:W-:Y:S04]  /*1f040*/  STS.U8 [R12+UR7+0x780], R191 ;  /* 0x000780bf0c007988 */ /* 0x0083e80008000007 */
        /* <DEDUP_REMOVED lines=9> */
[----:B0-----:R-:W2:Y:S04]  /*1f0e0*/  LDL.LU R190, [R1+0x628] ;  /* 0x0006280001be7983 */ /* 0x001ea80000300800 */
[----:B------:R-:W-:Y:S04]  /*1f0f0*/  STS.U8 [R12+UR7+0x2f80], R11 ;  /* 0x002f800b0c007988 */ /* 0x000fe80008000007 */
[----:B------:R-:W-:Y:S04]  /*1f100*/  STS.U8 [R12+UR7+0x3380], R15 ;  /* 0x0033800f0c007988 */ /* 0x000fe80008000007 */
[----:B------:R-:W-:Y:S04]  /*1f110*/  STS.U8 [R12+UR7+0x3780], R19 ;  /* 0x003780130c007988 */ /* 0x000fe80008000007 */
[----:B------:R-:W-:Y:S04]  /*1f120*/  STS.U8 [R12+UR7+0x3b80], R23 ;  /* 0x003b80170c007988 */ /* 0x000fe80008000007 */
[----:B------:R-:W-:Y:S04]  /*1f130*/  STS.U8 [R12+UR7+0x3f80], R155 ;  /* 0x003f809b0c007988 */ /* 0x000fe80008000007 */
[----:B------:R-:W-:Y:S04]  /*1f140*/  STS.U8 [R12+UR7+0x4380], R159 ;  /* 0x0043809f0c007988 */ /* 0x000fe80008000007 */
[----:B-1----:R-:W3:Y:S04]  /*1f150*/  LDL.LU R191, [R1+0x640] ;  /* 0x0006400001bf7983 */ /* 0x002ee80000300800 */
        /* <DEDUP_REMOVED lines=9> */
[----:B------:R-:W3:Y:S04]  /*1f1f0*/  LDL.LU R201, [R1+0x618] ;  /* 0x0006180001c97983 */ /* 0x000ee80000300800 */
[----:B------:R-:W-:Y:S01]  /*1f200*/  STS.U8 [R12+UR7+0x6b80], R242 ;  /* 0x006b80f20c007988 */ /* 0x000fe20008000007 */
[----:B----4-:R-:W-:-:S03]  /*1f210*/  IADD3 R20, P6, R20, UR17, RZ ;  /* 0x0000001114147c10 */ /* 0x010fc6000ffde0ff */
[----:B------:R-:W-:Y:S04]  /*1f220*/  STS.U8 [R12+UR7+0x6f80], R244 ;  /* 0x006f80f40c007988 */ /* 0x000fe80008000007 */
[----:B------:R-:W-:Y:S04]  /*1f230*/  STS.U8 [R12+UR7+0x7380], R246 ;  /* 0x007380f60c007988 */ /* 0x000fe80008000007 */
[----:B------:R-:W-:Y:S01]  /*1f240*/  STS.U8 [R12+UR7+0x7780], R248 ;  /* 0x007780f80c007988 */ /* 0x000fe20008000007 */
[----:B------:R-:W-:-:S03]  /*1f250*/  IADD3 R209, P2, R209, UR17, RZ ;  /* 0x00000011d1d17c10 */ /* 0x000fc6000ff5e0ff */
[----:B------:R-:W-:Y:S04]  /*1f260*/  STS.U8 [R12+UR7+0x7b80], R250 ;  /* 0x007b80fa0c007988 */ /* 0x000fe80008000007 */
[----:B------:R0:W-:Y:S01]  /*1f270*/  STS.U8 [R12+UR7+0x7f80], R252 ;  /* 0x007f80fc0c007988 */ /* 0x0001e20008000007 */
[----:B------:R-:W-:Y:S01]  /*1f280*/  IADD3 R16, P4, R16, UR17, RZ ;  /* 0x0000001110107c10 */ /* 0x000fe2000ff9e0ff */
[----:B------:R1:W-:Y:S06]  /*1f290*/  MEMBAR.ALL.CTA ;  /* 0x0000000000007992 */ /* 0x0003ec0000008000 */
[----:B-1----:R-:W1:Y:S04]  /*1f2a0*/  FENCE.VIEW.ASYNC.S ;  /* 0x00000000000073c6 */ /* 0x002e680000000000 */
[----:B0-----:R-:W4:Y:S04]  /*1f2b0*/  LDL.LU R12, [R1+0x440] ;  /* 0x00044000010c7983 */ /* 0x001f280000300800 */
[----:B------:R-:W4:Y:S04]  /*1f2c0*/  LDL.LU R212, [R1+0x610] ;  /* 0x0006100001d47983 */ /* 0x000f280000300800 */
[----:B------:R0:W-:Y:S04]  /*1f2d0*/  STL [R1+0x44c], R20 ;  /* 0x00044c1401007387 */ /* 0x0001e80000100800 */
[----:B0-----:R-:W4:Y:S04]  /*1f2e0*/  LDL.LU R20, [R1+0x448] ;  /* 0x0004480001147983 */ /* 0x001f280000300800 */
[----:B------:R0:W-:Y:S01]  /*1f2f0*/  STL [R1+0x63c], R209 ;  /* 0x00063cd101007387 */ /* 0x0001e20000100800 */
[----:B------:R-:W-:-:S02]  /*1f300*/  IADD3 R193, P0, R193, UR17, RZ ;  /* 0x00000011c1c17c10 */ /* 0x000fc4000ff1e0ff */
[----:B------:R-:W-:Y:S01]  /*1f310*/  IADD3 R217, P3, R217, UR17, RZ ;  /* 0x00000011d9d97c10 */ /* 0x000fe2000ff7e0ff */
[----:B-1----:R-:W-:Y:S06]  /*1f320*/  BAR.SYNC.DEFER_BLOCKING 0x0 ;  /* 0x0000000000007b1d */ /* 0x002fec0000010000 */
[----:B0-----:R-:W4:Y:S04]  /*1f330*/  LDL.LU R209, [R1+0x608] ;  /* 0x0006080001d17983 */ /* 0x001f280000300800 */
[----:B------:R-:W4:Y:S04]  /*1f340*/  LDL.LU R206, [R1+0x444] ;  /* 0x0004440001ce7983 */ /* 0x000f280000300800 */
[----:B------:R-:W4:Y:S04]  /*1f350*/  LDL.LU R198, [R1+0x600] ;  /* 0x0006000001c67983 */ /* 0x000f280000300800 */
[----:B------:R-:W-:Y:S04]  /*1f360*/  STL [R1+0x638], R16 ;  /* 0x0006381001007387 */ /* 0x000fe80000100800 */
[----:B------:R0:W-:Y:S01]  /*1f370*/  STL [R1+0x644], R193 ;  /* 0x000644c101007387 */ /* 0x0001e20000100800 */
[----:B------:R-:W-:-:S03]  /*1f380*/  IADD3 R225, P1, R225, UR17, RZ ;  /* 0x00000011e1e17c10 */ /* 0x000fc6000ff3e0ff */
[----:B0-----:R-:W4:Y:S04]  /*1f390*/  LDL.LU R193, [R1+0x43c] ;  /* 0x00043c0001c17983 */ /* 0x001f280000300800 */
[----:B------:R0:W-:Y:S04]  /*1f3a0*/  STL [R1+0x634], R217 ;  /* 0x000634d901007387 */ /* 0x0001e80000100800 */
[----:B0-----:R-:W4:Y:S04]  /*1f3b0*/  LDL.LU R217, [R1+0x5f8] ;  /* 0x0005f80001d97983 */ /* 0x001f280000300800 */
[----:B------:R-:W4:Y:S04]  /*1f3c0*/  LDL.LU R188, [R1+0x62c] ;  /* 0x00062c0001bc7983 */ /* 0x000f280000300800 */
[----:B------:R-:W4:Y:S04]  /*1f3d0*/  LDL.LU R184, [R1+0x5f0] ;  /* 0x0005f00001b87983 */ /* 0x000f280000300800 */
[----:B------:R-:W4:Y:S04]  /*1f3e0*/  LDL.LU R180, [R1+0x624] ;  /* 0x0006240001b47983 */ /* 0x000f280000300800 */
[----:B------:R0:W-:Y:S04]  /*1f3f0*/  STL [R1+0x630], R225 ;  /* 0x000630e101007387 */ /* 0x0001e80000100800 */
[----:B0-----:R-:W4:Y:S04]  /*1f400*/  LDL.LU R225, [R1+0x5e8] ;  /* 0x0005e80001e17983 */ /* 0x001f280000300800 */
[----:B------:R-:W4:Y:S04]  /*1f410*/  LDL.LU R176, [R1+0x614] ;  /* 0x0006140001b07983 */ /* 0x000f280000300800 */
[----:B------:R-:W4:Y:S01]  /*1f420*/  LDL.LU R172, [R1+0x5d8] ;  /* 0x0005d80001ac7983 */ /* 0x000f220000300800 */
[----:B--2---:R-:W-:-:S05]  /*1f430*/  IADD3 R190, P5, R190, UR17, RZ ;  /* 0x00000011bebe7c10 */ /* 0x004fca000ffbe0ff */
[----:B------:R0:W-:Y:S04]  /*1f440*/  STL [R1+0x628], R190 ;  /* 0x000628be01007387 */ /* 0x0001e80000100800 */
[----:B0-----:R-:W2:Y:S04]  /*1f450*/  LDL.LU R190, [R1+0x60c] ;  /* 0x00060c0001be7983 */ /* 0x001ea80000300800 */
[----:B------:R-:W2:Y:S01]  /*1f460*/  LDL.LU R168, [R1+0x5d0] ;  /* 0x0005d00001a87983 */ /* 0x000ea20000300800 */
[----:B---3--:R-:W-:-:S05]  /*1f470*/  IADD3.X R191, R191, UR36, RZ, P0, !PT ;  /* 0x00000024bfbf7c10 */ /* 0x008fca00087fe4ff */
[----:B------:R0:W-:Y:S04]  /*1f480*/  STL [R1+0x640], R191 ;  /* 0x000640bf01007387 */ /* 0x0001e80000100800 */
[----:B0-----:R-:W3:Y:S04]  /*1f490*/  LDL.LU R191, [R1+0x604] ;  /* 0x0006040001bf7983 */ /* 0x001ee80000300800 */
[----:B------:R-:W3:Y:S01]  /*1f4a0*/  LDL.LU R164, [R1+0x5c8] ;  /* 0x0005c80001a47983 */ /* 0x000ee20000300800 */
[----:B------:R-:W-:-:S05]  /*1f4b0*/  IADD3 R201, P0, R201, UR17, RZ ;  /* 0x00000011c9c97c10 */ /* 0x000fca000ff1e0ff */
[----:B------:R0:W-:Y:S04]  /*1f4c0*/  STL [R1+0x618], R201 ;  /* 0x000618c901007387 */ /* 0x0001e80000100800 */
[----:B0-----:R-:W3:Y:S04]  /*1f4d0*/  LDL.LU R201, [R1+0x5fc] ;  /* 0x0005fc0001c97983 */ /* 0x001ee80000300800 */
[----:B------:R-:W3:Y:S04]  /*1f4e0*/  LDL.LU R160, [R1+0x620] ;  /* 0x0006200001a07983 */ /* 0x000ee80000300800 */
[----:B------:R-:W3:Y:S04]  /*1f4f0*/  LDL.LU R156, [R1+0x5f4] ;  /* 0x0005f400019c7983 */ /* 0x000ee80000300800 */
[----:B------:R-:W3:Y:S01]  /*1f500*/  LDL.LU R152, [R1+0x5c0] ;  /* 0x0005c00001987983 */ /* 0x000ee20000300800 */
[----:B----4-:R-:W-:-:S02]  /*1f510*/  IADD3.X R12, R12, UR36, RZ, P6, !PT ;  /* 0x000000240c0c7c10 */ /* 0x010fc4000b7fe4ff */
[----:B------:R-:W-:-:S03]  /*1f520*/  IADD3 R212, P6, R212, UR17, RZ ;  /* 0x00000011d4d47c10 */ /* 0x000fc6000ffde0ff */
[----:B------:R0:W-:Y:S04]  /*1f530*/  STL [R1+0x440], R12 ;  /* 0x0004400c01007387 */ /* 0x0001e80000100800 */
[----:B------:R-:W4:Y:S04]  /*1f540*/  LDL.LU R16, [R1+0x5ec] ;  /* 0x0005ec0001107983 */ /* 0x000f280000300800 */
[----:B0-----:R-:W4:Y:S01]  /*1f550*/  LDL.LU R12, [R1+0x61c] ;  /* 0x00061c00010c7983 */ /* 0x001f220000300800 */
[----:B------:R-:W-:-:S05]  /*1f560*/  IADD3.X R20, R20, UR36, RZ, P2, !PT ;  /* 0x0000002414147c10 */ /* 0x000fca00097fe4ff */
[----:B------:R0:W-:Y:S04]  /*1f570*/  STL [R1+0x448], R20 ;  /* 0x0004481401007387 */ /* 0x0001e80000100800 */
[----:B------:R-:W-:Y:S04]  /*1f580*/  STL [R1+0x610], R212 ;  /* 0x000610d401007387 */ /* 0x000fe80000100800 */
[----:B0-----:R-:W4:Y:S01]  /*1f590*/  LDL.LU R20, [R1+0x5e0] ;  /* 0x0005e00001147983 */ /* 0x001f220000300800 */
[----:B------:R-:W-:-:S05]  /*1f5a0*/  IADD3 R209, P2, R209, UR17, RZ ;  /* 0x00000011d1d17c10 */ /* 0x000fca000ff5e0ff */
[----:B------:R0:W-:Y:S04]  /*1f5b0*/  STL [R1+0x608], R209 ;  /* 0x000608d101007387 */ /* 0x0001e80000100800 */
[----:B0-----:R-:W4:Y:S01]  /*1f5c0*/  LDL.LU R209, [R1+0x5b8] ;  /* 0x0005b80001d17983 */ /* 0x001f220000300800 */
[----:B------:R-:W-:Y:S02]  /*1f5d0*/  IADD3.X R206, R206, UR36, RZ, P4, !PT ;  /* 0x00000024cece7c10 */ /* 0x000fe4000a7fe4ff */
[----:B------:R-:W-:-:S05]  /*1f5e0*/  IADD3.X R193, R193, UR36, RZ, P3, !PT ;  /* 0x00000024c1c17c10 */ /* 0x000fca0009ffe4ff */
[----:B------:R0:W-:Y:S01]  /*1f5f0*/  STL [R1+0x43c], R193 ;  /* 0x00043cc101007387 */ /* 0x0001e20000100800 */
[----:B------:R-:W-:-:S03]  /*1f600*/  IADD3 R198, P4, R198, UR17, RZ ;  /* 0x00000011c6c67c10 */ /* 0x000fc6000ff9e0ff */
[----:B------:R-:W-:Y:S04]  /*1f610*/  STL [R1+0x444], R206 ;  /* 0x000444ce01007387 */ /* 0x000fe80000100800 */
[----:B0-----:R-:W4:Y:S01]  /*1f620*/  LDL.LU R193, [R1+0x5e4] ;  /* 0x0005e40001c17983 */ /* 0x001f220000300800 */
[----:B------:R-:W-:Y:S02]  /*1f630*/  IADD3 R217, P3, R217, UR17, RZ ;  /* 0x00000011d9d97c10 */ /* 0x000fe4000ff7e0ff */
[----:B------:R-:W-:Y:S01]  /*1f640*/  IADD3.X R188, R188, UR36, RZ, P1, !PT ;  /* 0x00000024bcbc7c10 */ /* 0x000fe20008ffe4ff */
[----:B------:R-:W-:Y:S01]  /*1f650*/  STL [R1+0x600], R198 ;  /* 0x000600c601007387 */ /* 0x000fe20000100800 */
[----:B------:R-:W-:-:S03]  /*1f660*/  IADD3 R184, P1, R184, UR17, RZ ;  /* 0x00000011b8b87c10 */ /* 0x000fc6000ff3e0ff */
[----:B------:R0:W-:Y:S01]  /*1f670*/  STL [R1+0x5f8], R217 ;  /* 0x0005f8d901007387 */ /* 0x0001e20000100800 */
[----:B------:R-:W-:-:S03]  /*1f680*/  IADD3.X R180, R180, UR36, RZ, P5, !PT ;  /* 0x00000024b4b47c10 */ /* 0x000fc6000affe4ff */
[----:B0-----:R-:W4:Y:S01]  /*1f690*/  LDL.LU R217, [R1+0x5b0] ;  /* 0x0005b00001d97983 */ /* 0x001f220000300800 */
[----:B------:R-:W-:-:S03]  /*1f6a0*/  IADD3 R225, P5, R225, UR17, RZ ;  /* 0x00000011e1e17c10 */ /* 0x000fc6000ffbe0ff */
[----:B------:R-:W-:Y:S01]  /*1f6b0*/  STL [R1+0x62c], R188 ;  /* 0x00062cbc01007387 */ /* 0x000fe20000100800 */
[----:B------:R-:W-:-:S03]  /*1f6c0*/  IADD3.X R176, R176, UR36, RZ, P0, !PT ;  /* 0x00000024b0b07c10 */ /* 0x000fc600087fe4ff */
[----:B------:R0:W-:Y:S04]  /*1f6d0*/  STL [R1+0x5e8], R225 ;  /* 0x0005e8e101007387 */ /* 0x0001e80000100800 */
[----:B------:R-:W-:Y:S01]  /*1f6e0*/  STL [R1+0x5f0], R184 ;  /* 0x0005f0b801007387 */ /* 0x000fe20000100800 */
[----:B------:R-:W-:-:S03]  /*1f6f0*/  IADD3 R172, P0, R172, UR17, RZ ;  /* 0x00000011acac7c10 */ /* 0x000fc6000ff1e0ff */
[----:B0-----:R-:W4:Y:S04]  /*1f700*/  LDL.LU R225, [R1+0x5dc] ;  /* 0x0005dc0001e17983 */ /* 0x001f280000300800 */
[----:B------:R-:W-:Y:S01]  /*1f710*/  STL [R1+0x624], R180 ;  /* 0x000624b401007387 */ /* 0x000fe20000100800 */
[----:B--2---:R-:W-:-:S05]  /*1f720*/  IADD3.X R190, R190, UR36, RZ, P6, !PT ;  /* 0x00000024bebe7c10 */ /* 0x004fca000b7fe4ff */
[----:B------:R0:W-:Y:S04]  /*1f730*/  STL [R1+0x60c], R190 ;  /* 0x00060cbe01007387 */ /* 0x0001e80000100800 */
[----:B------:R-:W-:Y:S04]  /*1f740*/  STL [R1+0x614], R176 ;  /* 0x000614b001007387 */ /* 0x000fe80000100800 */
[----:B0-----:R-:W2:Y:S04]  /*1f750*/  LDL.LU R190, [R1+0x5a8] ;  /* 0x0005a80001be7983 */ /* 0x001ea80000300800 */
[----:B------:R-:W-:Y:S01]  /*1f760*/  STL [R1+0x5d8], R172 ;  /* 0x0005d8ac01007387 */ /* 0x000fe20000100800 */
[----:B------:R-:W-:-:S02]  /*1f770*/  IADD3 R168, P6, R168, UR17, RZ ;  /* 0x00000011a8a87c10 */ /* 0x000fc4000ffde0ff */
[----:B---3--:R-:W-:-:S05]  /*1f780*/  IADD3.X R191, R191, UR36, RZ, P2, !PT ;  /* 0x00000024bfbf7c10 */ /* 0x008fca00097fe4ff */
[----:B------:R0:W-:Y:S01]  /*1f790*/  STL [R1+0x604], R191 ;  /* 0x000604bf01007387 */ /* 0x0001e20000100800 */
[----:B------:R-:W-:-:S03]  /*1f7a0*/  IADD3 R164, P2, R164, UR17, RZ ;  /* 0x00000011a4a47c10 */ /* 0x000fc6000ff5e0ff */
[----:B0-----:R-:W3:Y:S04]  /*1f7b0*/  LDL.LU R191, [R1+0x5d4] ;  /* 0x0005d40001bf7983 */ /* 0x001ee80000300800 */
[----:B------:R-:W-:Y:S01]  /*1f7c0*/  STL [R1+0x5d0], R168 ;  /* 0x0005d0a801007387 */ /* 0x000fe20000100800 */
[----:B------:R-:W-:Y:S02]  /*1f7d0*/  IADD3.X R201, R201, UR36, RZ, P4, !PT ;  /* 0x00000024c9c97c10 */ /* 0x000fe4000a7fe4ff */
[----:B------:R-:W-:-:S03]  /*1f7e0*/  IADD3 R160, P4, R160, UR17, RZ ;  /* 0x00000011a0a07c10 */ /* 0x000fc6000ff9e0ff */
[----:B------:R0:W-:Y:S01]  /*1f7f0*/  STL [R1+0x5fc], R201 ;  /* 0x0005fcc901007387 */ /* 0x0001e20000100800 */
[----:B------:R-:W-:Y:S02]  /*1f800*/  IADD3.X R156, R156, UR36, RZ, P3, !PT ;  /* 0x000000249c9c7c10 */ /* 0x000fe40009ffe4ff */
[----:B------:R-:W-:Y:S01]  /*1f810*/  IADD3 R152, P3, R152, UR17, RZ ;  /* 0x0000001198987c10 */ /* 0x000fe2000ff7e0ff */
[----:B0-----:R-:W3:Y:S04]  /*1f820*/  LDL.LU R201, [R1+0x598] ;  /* 0x0005980001c97983 */ /* 0x001ee80000300800 */
[----:B------:R-:W-:Y:S04]  /*1f830*/  STL [R1+0x5c8], R164 ;  /* 0x0005c8a401007387 */ /* 0x000fe80000100800 */
[----:B------:R-:W-:Y:S01]  /*1f840*/  STL [R1+0x620], R160 ;  /* 0x000620a001007387 */ /* 0x000fe20000100800 */
[----:B----4-:R-:W-:-:S03]  /*1f850*/  IADD3.X R16, R16, UR36, RZ, P1, !PT ;  /* 0x0000002410107c10 */ /* 0x010fc60008ffe4ff */
[----:B------:R-:W-:Y:S04]  /*1f860*/  STL [R1+0x5f4], R156 ;  /* 0x0005f49c01007387 */ /* 0x000fe80000100800 */
[----:B------:R-:W4:Y:S01]  /*1f870*/  LDL.LU R212, [R1+0x5cc] ;  /* 0x0005cc0001d47983 */ /* 0x000f220000300800 */
[----:B------:R-:W-:-:S03]  /*1f880*/  IADD3.X R12, R12, UR36, RZ, P4, !PT ;  /* 0x000000240c0c7c10 */ /* 0x000fc6000a7fe4ff */
[----:B------:R-:W-:Y:S04]  /*1f890*/  STL [R1+0x5c0], R152 ;  /* 0x0005c09801007387 */ /* 0x000fe80000100800 */
[----:B------:R0:W-:Y:S04]  /*1f8a0*/  STL [R1+0x5ec], R16 ;  /* 0x0005ec1001007387 */ /* 0x0001e80000100800 */
[----:B0-----:R-:W4:Y:S01]  /*1f8b0*/  LDL.LU R16, [R1+0x590] ;  /* 0x0005900001107983 */ /* 0x001f220000300800 */
[----:B------:R-:W-:-:S03]  /*1f8c0*/  IADD3 R20, P1, R20, UR17, RZ ;  /* 0x0000001114147c10 */ /* 0x000fc6000ff3e0ff */
[----:B------:R0:W-:Y:S04]  /*1f8d0*/  STL [R1+0x61c], R12 ;  /* 0x00061c0c01007387 */ /* 0x0001e80000100800 */
[----:B0-----:R-:W4:Y:S01]  /*1f8e0*/  LDL.LU R12, [R1+0x5c4] ;  /* 0x0005c400010c7983 */ /* 0x001f220000300800 */
[----:B------:R-:W-:-:S03]  /*1f8f0*/  IADD3 R209, P4, R209, UR17, RZ ;  /* 0x00000011d1d17c10 */ /* 0x000fc6000ff9e0ff */
[----:B------:R-:W4:Y:S04]  /*1f900*/  LDL.LU R206, [R1+0x588] ;  /* 0x0005880001ce7983 */ /* 0x000f280000300800 */
[----:B------:R-:W4:Y:S04]  /*1f910*/  LDL.LU R198, [R1+0x5bc] ;  /* 0x0005bc0001c67983 */ /* 0x000f280000300800 */
[----:B------:R-:W-:Y:S04]  /*1f920*/  STL [R1+0x5e0], R20 ;  /* 0x0005e01401007387 */ /* 0x000fe80000100800 */
[----:B------:R0:W-:Y:S04]  /*1f930*/  STL [R1+0x5b8], R209 ;  /* 0x0005b8d101007387 */ /* 0x0001e80000100800 */
[----:B0-----:R-:W4:Y:S01]  /*1f940*/  LDL.LU R209, [R1+0x580] ;  /* 0x0005800001d17983 */ /* 0x001f220000300800 */
[----:B------:R-:W-:-:S05]  /*1f950*/  IADD3.X R193, R193, UR36, RZ, P5, !PT ;  /* 0x00000024c1c17c10 */ /* 0x000fca000affe4ff */
[----:B------:R0:W-:Y:S04]  /*1f960*/  STL [R1+0x5e4], R193 ;  /* 0x0005e4c101007387 */ /* 0x0001e80000100800 */
[----:B0-----:R-:W4:Y:S01]  /*1f970*/  LDL.LU R193, [R1+0x5b4] ;  /* 0x0005b40001c17983 */ /* 0x001f220000300800 */
[----:B------:R-:W-:-:S03]  /*1f980*/  IADD3 R217, P5, R217, UR17, RZ ;  /* 0x00000011d9d97c10 */ /* 0x000fc6000ffbe0ff */
[----:B------:R-:W4:Y:S04]  /*1f990*/  LDL.LU R188, [R1+0x578] ;  /* 0x0005780001bc7983 */ /* 0x000f280000300800 */
[----:B------:R-:W4:Y:S04]  /*1f9a0*/  LDL.LU R184, [R1+0x5ac] ;  /* 0x0005ac0001b87983 */ /* 0x000f280000300800 */
[----:B------:R-:W4:Y:S04]  /*1f9b0*/  LDL.LU R180, [R1+0x570] ;  /* 0x0005700001b47983 */ /* 0x000f280000300800 */
[----:B------:R0:W-:Y:S01]  /*1f9c0*/  STL [R1+0x5b0], R217 ;  /* 0x0005b0d901007387 */ /* 0x0001e20000100800 */
[----:B------:R-:W-:-:S03]  /*1f9d0*/  IADD3.X R225, R225, UR36, RZ, P1, !PT ;  /* 0x00000024e1e17c10 */ /* 0x000fc60008ffe4ff */
[----:B0-----:R-:W4:Y:S04]  /*1f9e0*/  LDL.LU R217, [R1+0x5a4] ;  /* 0x0005a40001d97983 */ /* 0x001f280000300800 */
[----:B------:R-:W4:Y:S04]  /*1f9f0*/  LDL.LU R176, [R1+0x568] ;  /* 0x0005680001b07983 */ /* 0x000f280000300800 */
[----:B------:R-:W4:Y:S04]  /*1fa00*/  LDL.LU R172, [R1+0x594] ;  /* 0x0005940001ac7983 */ /* 0x000f280000300800 */
[----:B------:R0:W-:Y:S04]  /*1fa10*/  STL [R1+0x5dc], R225 ;  /* 0x0005dce101007387 */ /* 0x0001e80000100800 */
[----:B0-----:R-:W4:Y:S04]  /*1fa20*/  LDL.LU R225, [R1+0x558] ;  /* 0x0005580001e17983 */ /* 0x001f280000300800 */
        /* <DEDUP_REMOVED lines=8> */
[----:B------:R-:W3:Y:S04]  /*1fab0*/  LDL.LU R160, [R1+0x57c] ;  /* 0x00057c0001a07983 */ /* 0x000ee80000300800 */
[----:B------:R-:W3:Y:S04]  /*1fac0*/  LDL.LU R156, [R1+0x540] ;  /* 0x00054000019c7983 */ /* 0x000ee80000300800 */
[----:B------:R-:W3:Y:S01]  /*1fad0*/  LDL.LU R152, [R1+0x574] ;  /* 0x0005740001987983 */ /* 0x000ee20000300800 */
[----:B------:R-:W-:-:S05]  /*1fae0*/  IADD3 R201, P0, R201, UR17, RZ ;  /* 0x00000011c9c97c10 */ /* 0x000fca000ff1e0ff */
[----:B------:R0:W-:Y:S04]  /*1faf0*/  STL [R1+0x598], R201 ;  /* 0x000598c901007387 */ /* 0x0001e80000100800 */
[----:B------:R-:W3:Y:S04]  /*1fb00*/  LDL.LU R20, [R1+0x538] ;  /* 0x0005380001147983 */ /* 0x000ee80000300800 */
[----:B0-----:R-:W3:Y:S01]  /*1fb10*/  LDL.LU R201, [R1+0x56c] ;  /* 0x00056c0001c97983 */ /* 0x001ee20000300800 */
[----:B----4-:R-:W-:Y:S02]  /*1fb20*/  IADD3.X R212, R212, UR36, RZ, P6, !PT ;  /* 0x00000024d4d47c10 */ /* 0x010fe4000b7fe4ff */
[----:B------:R-:W-:-:S05]  /*1fb30*/  IADD3 R16, P6, R16, UR17, RZ ;  /* 0x0000001110107c10 */ /* 0x000fca000ffde0ff */
[----:B------:R0:W-:Y:S04]  /*1fb40*/  STL [R1+0x590], R16 ;  /* 0x0005901001007387 */ /* 0x0001e80000100800 */
[----:B------:R-:W-:Y:S01]  /*1fb50*/  STL [R1+0x5cc], R212 ;  /* 0x0005ccd401007387 */ /* 0x000fe20000100800 */
[----:B------:R-:W-:-:S03]  /*1fb60*/  IADD3.X R12, R12, UR36, RZ, P2, !PT ;  /* 0x000000240c0c7c10 */ /* 0x000fc600097fe4ff */
[----:B0-----:R-:W4:Y:S01]  /*1fb70*/  LDL.LU R16, [R1+0x530] ;  /* 0x0005300001107983 */ /* 0x001f220000300800 */
[----:B------:R-:W-:Y:S02]  /*1fb80*/  IADD3 R206, P2, R206, UR17, RZ ;  /* 0x00000011cece7c10 */ /* 0x000fe4000ff5e0ff */
[----:B------:R-:W-:Y:S01]  /*1fb90*/  IADD3.X R198, R198, UR36, RZ, P3, !PT ;  /* 0x00000024c6c67c10 */ /* 0x000fe20009ffe4ff */
[----:B------:R0:W-:Y:S04]  /*1fba0*/  STL [R1+0x5c4], R12 ;  /* 0x0005c40c01007387 */ /* 0x0001e80000100800 */
[----:B0-----:R-:W4:Y:S01]  /*1fbb0*/  LDL.LU R12, [R1+0x564] ;  /* 0x00056400010c7983 */ /* 0x001f220000300800 */
[----:B------:R-:W-:-:S05]  /*1fbc0*/  IADD3 R209, P3, R209, UR17, RZ ;  /* 0x00000011d1d17c10 */ /* 0x000fca000ff7e0ff */
[----:B------:R0:W-:Y:S04]  /*1fbd0*/  STL [R1+0x580], R209 ;  /* 0x000580d101007387 */ /* 0x0001e80000100800 */
[----:B------:R-:W-:Y:S04]  /*1fbe0*/  STL [R1+0x588], R206 ;  /* 0x000588ce01007387 */ /* 0x000fe80000100800 */
[----:B0-----:R-:W4:Y:S01]  /*1fbf0*/  LDL.LU R209, [R1+0x528] ;  /* 0x0005280001d17983 */ /* 0x001f220000300800 */
[----:B------:R-:W-:-:S03]  /*1fc00*/  IADD3.X R193, R193, UR36, RZ, P4, !PT ;  /* 0x00000024c1c17c10 */ /* 0x000fc6000a7fe4ff */
[----:B------:R-:W-:Y:S04]  /*1fc10*/  STL [R1+0x5bc], R198 ;  /* 0x0005bcc601007387 */ /* 0x000fe80000100800 */
[----:B------:R0:W-:Y:S01]  /*1fc20*/  STL [R1+0x5b4], R193 ;  /* 0x0005b4c101007387 */ /* 0x0001e20000100800 */
[----:B------:R-:W-:Y:S02]  /*1fc30*/  IADD3 R188, P4, R188, UR17, RZ ;  /* 0x00000011bcbc7c10 */ /* 0x000fe4000ff9e0ff */
[----:B------:R-:W-:Y:S01]  /*1fc40*/  IADD3.X R184, R184, UR36, RZ, P5, !PT ;  /* 0x00000024b8b87c10 */ /* 0x000fe2000affe4ff */
[----:B0-----:R-:W4:Y:S01]  /*1fc50*/  LDL.LU R193, [R1+0x554] ;  /* 0x0005540001c17983 */ /* 0x001f220000300800 */
[----:B------:R-:W-:-:S03]  /*1fc60*/  IADD3 R180, P5, R180, UR17, RZ ;  /* 0x00000011b4b47c10 */ /* 0x000fc6000ffbe0ff */
[----:B------:R-:W-:Y:S01]  /*1fc70*/  STL [R1+0x578], R188 ;  /* 0x000578bc01007387 */ /* 0x000fe20000100800 */
[----:B------:R-:W-:-:S05]  /*1fc80*/  IADD3.X R217, R217, UR36, RZ, P1, !PT ;  /* 0x00000024d9d97c10 */ /* 0x000fca0008ffe4ff */
[----:B------:R0:W-:Y:S01]  /*1fc90*/  STL [R1+0x5a4], R217 ;  /* 0x0005a4d901007387 */ /* 0x0001e20000100800 */
[----:B------:R-:W-:Y:S02]  /*1fca0*/  IADD3 R176, P1, R176, UR17, RZ ;  /* 0x00000011b0b07c10 */ /* 0x000fe4000ff3e0ff */
[----:B------:R-:W-:Y:S01]  /*1fcb0*/  IADD3.X R172, R172, UR36, RZ, P0, !PT ;  /* 0x00000024acac7c10 */ /* 0x000fe200087fe4ff */
[----:B------:R-:W-:Y:S04]  /*1fcc0*/  STL [R1+0x5ac], R184 ;  /* 0x0005acb801007387 */ /* 0x000fe80000100800 */
[----:B0-----:R-:W4:Y:S01]  /*1fcd0*/  LDL.LU R217, [R1+0x518] ;  /* 0x0005180001d97983 */ /* 0x001f220000300800 */
[----:B------:R-:W-:-:S03]  /*1fce0*/  IADD3 R225, P0, R225, UR17, RZ ;  /* 0x00000011e1e17c10 */ /* 0x000fc6000ff1e0ff */
[----:B------:R-:W-:Y:S01]  /*1fcf0*/  STL [R1+0x570], R180 ;  /* 0x000570b401007387 */ /* 0x000fe20000100800 */
[----:B------:R-:W-:-:S03]  /*1fd00*/  IADD3.X R168, R168, UR36, RZ, P6, !PT ;  /* 0x00000024a8a87c10 */ /* 0x000fc6000b7fe4ff */
[----:B------:R0:W-:Y:S04]  /*1fd10*/  STL [R1+0x558], R225 ;  /* 0x000558e101007387 */ /* 0x0001e80000100800 */
[----:B------:R-:W-:Y:S04]  /*1fd20*/  STL [R1+0x568], R176 ;  /* 0x000568b001007387 */ /* 0x000fe80000100800 */
[----:B0-----:R-:W4:Y:S04]  /*1fd30*/  LDL.LU R225, [R1+0x54c] ;  /* 0x00054c0001e17983 */ /* 0x001f280000300800 */
[----:B------:R-:W-:Y:S01]  /*1fd40*/  STL [R1+0x594], R172 ;  /* 0x000594ac01007387 */ /* 0x000fe20000100800 */
[----:B--2---:R-:W-:-:S02]  /*1fd50*/  IADD3 R190, P6, R190, UR17, RZ ;  /* 0x00000011bebe7c10 */ /* 0x004fc4000ffde0ff */
[----:B------:R-:W-:-:S03]  /*1fd60*/  IADD3.X R164, R164, UR36, RZ, P2, !PT ;  /* 0x00000024a4a47c10 */ /* 0x000fc600097fe4ff */
[----:B------:R0:W-:Y:S04]  /*1fd70*/  STL [R1+0x550], R190 ;  /* 0x000550be01007387 */ /* 0x0001e80000100800 */
[----:B0-----:R-:W2:Y:S04]  /*1fd80*/  LDL.LU R190, [R1+0x510] ;  /* 0x0005100001be7983 */ /* 0x001ea80000300800 */
[----:B------:R-:W-:Y:S01]  /*1fd90*/  STL [R1+0x58c], R168 ;  /* 0x00058ca801007387 */ /* 0x000fe20000100800 */
[----:B---3--:R-:W-:Y:S02]  /*1fda0*/  IADD3 R191, P2, R191, UR17, RZ ;  /* 0x00000011bfbf7c10 */ /* 0x008fe4000ff5e0ff */
[----:B------:R-:W-:-:S03]  /*1fdb0*/  IADD3.X R160, R160, UR36, RZ, P3, !PT ;  /* 0x00000024a0a07c10 */ /* 0x000fc60009ffe4ff */
[----:B------:R0:W-:Y:S01]  /*1fdc0*/  STL [R1+0x548], R191 ;  /* 0x000548bf01007387 */ /* 0x0001e20000100800 */
[----:B------:R-:W-:Y:S02]  /*1fdd0*/  IADD3 R156, P3, R156, UR17, RZ ;  /* 0x000000119c9c7c10 */ /* 0x000fe4000ff7e0ff */
[----:B------:R-:W-:Y:S01]  /*1fde0*/  IADD3.X R152, R152, UR36, RZ, P4, !PT ;  /* 0x0000002498987c10 */ /* 0x000fe2000a7fe4ff */
[----:B0-----:R-:W3:Y:S04]  /*1fdf0*/  LDL.LU R191, [R1+0x544] ;  /* 0x0005440001bf7983 */ /* 0x001ee80000300800 */
[----:B------:R-:W-:Y:S04]  /*1fe00*/  STL [R1+0x584], R164 ;  /* 0x000584a401007387 */ /* 0x000fe80000100800 */
[----:B------:R-:W-:Y:S04]  /*1fe10*/  STL [R1+0x57c], R160 ;  /* 0x00057ca001007387 */ /* 0x000fe80000100800 */
[----:B------:R-:W-:Y:S04]  /*1fe20*/  STL [R1+0x540], R156 ;  /* 0x0005409c01007387 */ /* 0x000fe80000100800 */
[----:B------:R-:W3:Y:S01]  /*1fe30*/  LDL.LU R212, [R1+0x508] ;  /* 0x0005080001d47983 */ /* 0x000ee20000300800 */
[----:B------:R-:W-:-:S03]  /*1fe40*/  IADD3 R20, P4, R20, UR17, RZ ;  /* 0x0000001114147c10 */ /* 0x000fc6000ff9e0ff */
[----:B------:R-:W-:Y:S01]  /*1fe50*/  STL [R1+0x574], R152 ;  /* 0x0005749801007387 */ /* 0x000fe20000100800 */
[----:B------:R-:W-:-:S03]  /*1fe60*/  IADD3.X R201, R201, UR36, RZ, P5, !PT ;  /* 0x00000024c9c97c10 */ /* 0x000fc6000affe4ff */
[----:B------:R0:W-:Y:S04]  /*1fe70*/  STL [R1+0x538], R20 ;  /* 0x0005381401007387 */ /* 0x0001e80000100800 */
[----:B0-----:R-:W3:Y:S04]  /*1fe80*/  LDL.LU R20, [R1+0x53c] ;  /* 0x00053c0001147983 */ /* 0x001ee80000300800 */
[----:B------:R0:W-:Y:S04]  /*1fe90*/  STL [R1+0x56c], R201 ;  /* 0x00056cc901007387 */ /* 0x0001e80000100800 */
[----:B0-----:R-:W3:Y:S04]  /*1fea0*/  LDL.LU R201, [R1+0x500] ;  /* 0x0005000001c97983 */ /* 0x001ee80000300800 */
[----:B------:R-:W3:Y:S04]  /*1feb0*/  LDL.LU R206, [R1+0x534] ;  /* 0x0005340001ce7983 */ /* 0x000ee80000300800 */
[----:B------:R-:W3:Y:S01]  /*1fec0*/  LDL.LU R198, [R1+0x4f8] ;  /* 0x0004f80001c67983 */ /* 0x000ee20000300800 */
[----:B----4-:R-:W-:-:S05]  /*1fed0*/  IADD3 R16, P5, R16, UR17, RZ ;  /* 0x0000001110107c10 */ /* 0x010fca000ffbe0ff */
[----:B------:R0:W-:Y:S04]  /*1fee0*/  STL [R1+0x530], R16 ;  /* 0x0005301001007387 */ /* 0x0001e80000100800 */
[----:B0-----:R-:W4:Y:S01]  /*1fef0*/  LDL.LU R16, [R1+0x52c] ;  /* 0x00052c0001107983 */ /* 0x001f220000300800 */
[----:B------:R-:W-:-:S05]  /*1ff00*/  IADD3.X R12, R12, UR36, RZ, P1, !PT ;  /* 0x000000240c0c7c10 */ /* 0x000fca0008ffe4ff */
[----:B------:R-:W-:Y:S01]  /*1ff10*/  STL [R1+0x564], R12 ;  /* 0x0005640c01007387 */ /* 0x000fe20000100800 */
[----:B------:R-:W-:-:S05]  /*1ff20*/  IADD3 R209, P1, R209, UR17, RZ ;  /* 0x00000011d1d17c10 */ /* 0x000fca000ff3e0ff */
[----:B------:R0:W-:Y:S04]  /*1ff30*/  STL [R1+0x528], R209 ;  /* 0x000528d101007387 */ /* 0x0001e80000100800 */
[----:B0-----:R-:W4:Y:S01]  /*1ff40*/  LDL.LU R209, [R1+0x4f0] ;  /* 0x0004f00001d17983 */ /* 0x001f220000300800 */
[----:B------:R-:W-:-:S03]  /*1ff50*/  IADD3.X R193, R193, UR36, RZ, P0, !PT ;  /* 0x00000024c1c17c10 */ /* 0x000fc600087fe4ff */
[----:B------:R-:W4:Y:S04]  /*1ff60*/  LDL.LU R188, [R1+0x524] ;  /* 0x0005240001bc7983 */ /* 0x000f280000300800 */
[----:B------:R-:W4:Y:S04]  /*1ff70*/  LDL.LU R184, [R1+0x4e8] ;  /* 0x0004e80001b87983 */ /* 0x000f280000300800 */
[----:B------:R-:W4:Y:S04]  /*1ff80*/  LDL.LU R180, [R1+0x514] ;  /* 0x0005140001b47983 */ /* 0x000f280000300800 */
[----:B------:R0:W-:Y:S04]  /*1ff90*/  STL [R1+0x554], R193 ;  /* 0x000554c101007387 */ /* 0x0001e80000100800 */
[----:B0-----:R-:W4:Y:S04]  /*1ffa0*/  LDL.LU R193, [R1+0x4d8] ;  /* 0x0004d80001c17983 */ /* 0x001f280000300800 */
[----:B------:R-:W4:Y:S01]  /*1ffb0*/  LDL.LU R176, [R1+0x50c] ;  /* 0x00050c0001b07983 */ /* 0x000f220000300800 */
[----:B------:R-:W-:-:S03]  /*1ffc0*/  IADD3 R217, P0, R217, UR17, RZ ;  /* 0x00000011d9d97c10 */ /* 0x000fc6000ff1e0ff */
[----:B------:R-:W4:Y:S04]  /*1ffd0*/  LDL.LU R172, [R1+0x4d0] ;  /* 0x0004d00001ac7983 */ /* 0x000f280000300800 */
[----:B------:R-:W4:Y:S04]  /*1ffe0*/  LDL.LU R12, [R1+0x504] ;  /* 0x00050400010c7983 */ /* 0x000f280000300800 */
[----:B------:R0:W-:Y:S04]  /*1fff0*/  STL [R1+0x518], R217 ;  /* 0x000518d901007387 */ /* 0x0001e80000100800 */
[----:B------:R-:W4:Y:S01]  /*20000*/  LDL.LU R168, [R1+0x4c8] ;  /* 0x0004c80001a87983 */ /* 0x000f220000300800 */
[----:B------:R-:W-:-:S03]  /*20010*/  IADD3.X R225, R225, UR36, RZ, P6, !PT ;  /* 0x00000024e1e17c10 */ /* 0x000fc6000b7fe4ff */
[----:B0-----:R-:W4:Y:S04]  /*20020*/  LDL.LU R217, [R1+0x4fc] ;  /* 0x0004fc0001d97983 */ /* 0x001f280000300800 */
[----:B------:R0:W-:Y:S04]  /*20030*/  STL [R1+0x54c], R225 ;  /* 0x00054ce101007387 */ /* 0x0001e80000100800 */
[----:B------:R-:W4:Y:S04]  /*20040*/  LDL.LU R164, [R1+0x4c0] ;  /* 0x0004c00001a47983 */ /* 0x000f280000300800 */
[----:B0-----:R-:W4:Y:S01]  /*20050*/  LDL.LU R225, [R1+0x4f4] ;  /* 0x0004f40001e17983 */ /* 0x001f220000300800 */
[----:B--2---:R-:W-:-:S05]  /*20060*/  IADD3 R190, P6, R190, UR17, RZ ;  /* 0x00000011bebe7c10 */ /* 0x004fca000ffde0ff */
[----:B------:R0:W-:Y:S04]  /*20070*/  STL [R1+0x510], R190 ;  /* 0x000510be01007387 */ /* 0x0001e80000100800 */
[----:B------:R-:W2:Y:S04]  /*20080*/  LDL.LU R160, [R1+0x4b8] ;  /* 0x0004b80001a07983 */ /* 0x000ea80000300800 */
[----:B------:R-:W2:Y:S04]  /*20090*/  LDL.LU R156, [R1+0x4ec] ;  /* 0x0004ec00019c7983 */ /* 0x000ea80000300800 */
[----:B------:R-:W2:Y:S01]  /*200a0*/  LDL.LU R152, [R1+0x4b0] ;  /* 0x0004b00001987983 */ /* 0x000ea20000300800 */
[----:B---3--:R-:W-:-:S05]  /*200b0*/  IADD3.X R191, R191, UR36, RZ, P2, !PT ;  /* 0x00000024bfbf7c10 */ /* 0x008fca00097fe4ff */
[----:B------:R1:W-:Y:S04]  /*200c0*/  STL [R1+0x544], R191 ;  /* 0x000544bf01007387 */ /* 0x0003e80000100800 */
[----:B0-----:R-:W3:Y:S04]  /*200d0*/  LDL.LU R190, [R1+0x4e4] ;  /* 0x0004e40001be7983 */ /* 0x001ee80000300800 */
[----:B-1----:R-:W3:Y:S01]  /*200e0*/  LDL.LU R191, [R1+0x4a8] ;  /* 0x0004a80001bf7983 */ /* 0x002ee20000300800 */
[----:B------:R-:W-:Y:S02]  /*200f0*/  IADD3 R212, P2, R212, UR17, RZ ;  /* 0x00000011d4d47c10 */ /* 0x000fe4000ff5e0ff */
[----:B------:R-:W-:-:S05]  /*20100*/  IADD3.X R20, R20, UR36, RZ, P3, !PT ;  /* 0x0000002414147c10 */ /* 0x000fca0009ffe4ff */
[----:B------:R0:W-:Y:S04]  /*20110*/  STL [R1+0x53c], R20 ;  /* 0x00053c1401007387 */ /* 0x0001e80000100800 */
[----:B------:R-:W-:Y:S01]  /*20120*/  STL [R1+0x508], R212 ;  /* 0x000508d401007387 */ /* 0x000fe20000100800 */
[----:B------:R-:W-:-:S03]  /*20130*/  IADD3 R201, P3, R201, UR17, RZ ;  /* 0x00000011c9c97c10 */ /* 0x000fc6000ff7e0ff */
[----:B0-----:R-:W3:Y:S04]  /*20140*/  LDL.LU R20, [R1+0x4d4] ;  /* 0x0004d40001147983 */ /* 0x001ee80000300800 */
[----:B------:R0:W-:Y:S01]  /*20150*/  STL [R1+0x500], R201 ;  /* 0x000500c901007387 */ /* 0x0001e20000100800 */
[----:B------:R-:W-:Y:S02]  /*20160*/  IADD3.X R206, R206, UR36, RZ, P4, !PT ;  /* 0x00000024cece7c10 */ /* 0x000fe4000a7fe4ff */
[----:B------:R-:W-:Y:S01]  /*20170*/  IADD3 R198, P4, R198, UR17, RZ ;  /* 0x00000011c6c67c10 */ /* 0x000fe2000ff9e0ff */
[----:B0-----:R-:W3:Y:S01]  /*20180*/  LDL.LU R201, [R1+0x498] ;  /* 0x0004980001c97983 */ /* 0x001ee20000300800 */
[----:B----4-:R-:W-:-:S05]  /*20190*/  IADD3.X R16, R16, UR36, RZ, P5, !PT ;  /* 0x0000002410107c10 */ /* 0x010fca000affe4ff */
[----:B------:R0:W-:Y:S04]  /*201a0*/  STL [R1+0x52c], R16 ;  /* 0x00052c1001007387 */ /* 0x0001e80000100800 */
[----:B------:R-:W-:Y:S04]  /*201b0*/  STL [R1+0x534], R206 ;  /* 0x000534ce01007387 */ /* 0x000fe80000100800 */
[----:B0-----:R-:W4:Y:S04]  /*201c0*/  LDL.LU R16, [R1+0x4cc] ;  /* 0x0004cc0001107983 */ /* 0x001f280000300800 */
[----:B------:R-:W-:Y:S01]  /*201d0*/  STL [R1+0x4f8], R198 ;  /* 0x0004f8c601007387 */ /* 0x000fe20000100800 */
[----:B------:R-:W-:-:S05]  /*201e0*/  IADD3 R209, P5, R209, UR17, RZ ;  /* 0x00000011d1d17c10 */ /* 0x000fca000ffbe0ff */
[----:B------:R0:W-:Y:S04]  /*201f0*/  STL [R1+0x4f0], R209 ;  /* 0x0004f0d101007387 */ /* 0x0001e80000100800 */
[----:B0-----:R-:W4:Y:S01]  /*20200*/  LDL.LU R209, [R1+0x490] ;  /* 0x0004900001d17983 */ /* 0x001f220000300800 */
[----:B------:R-:W-:Y:S02]  /*20210*/  IADD3.X R188, R188, UR36, RZ, P1, !PT ;  /* 0x00000024bcbc7c10 */ /* 0x000fe40008ffe4ff */
[----:B------:R-:W-:Y:S02]  /*20220*/  IADD3.X R180, R180, UR36, RZ, P0, !PT ;  /* 0x00000024b4b47c10 */ /* 0x000fe400087fe4ff */
[----:B------:R-:W-:Y:S01]  /*20230*/  IADD3 R184, P1, R184, UR17, RZ ;  /* 0x00000011b8b87c10 */ /* 0x000fe2000ff3e0ff */
[----:B------:R-:W-:Y:S01]  /*20240*/  STL [R1+0x524], R188 ;  /* 0x000524bc01007387 */ /* 0x000fe20000100800 */
[----:B------:R-:W-:-:S02]  /*20250*/  IADD3 R193, P0, R193, UR17, RZ ;  /* 0x00000011c1c17c10 */ /* 0x000fc4000ff1e0ff */
[----:B------:R-:W-:-:S03]  /*20260*/  IADD3.X R176, R176, UR36, RZ, P6, !PT ;  /* 0x00000024b0b07c10 */ /* 0x000fc6000b7fe4ff */
[----:B------:R0:W-:Y:S04]  /*20270*/  STL [R1+0x4d8], R193 ;  /* 0x0004d8c101007387 */ /* 0x0001e80000100800 */
[----:B------:R-:W-:Y:S01]  /*20280*/  STL [R1+0x4e8], R184 ;  /* 0x0004e8b801007387 */ /* 0x000fe20000100800 */
[----:B------:R-:W-:-:S03]  /*20290*/  IADD3.X R12, R12, UR36, RZ, P2, !PT ;  /* 0x000000240c0c7c10 */ /* 0x000fc600097fe4ff */
[----:B0-----:R-:W4:Y:S01]  /*202a0*/  LDL.LU R193, [R1+0x4c4] ;  /* 0x0004c40001c17983 */ /* 0x001f220000300800 */
[----:B------:R-:W-:-:S03]  /*202b0*/  IADD3 R172, P6, R172, UR17, RZ ;  /* 0x00000011acac7c10 */ /* 0x000fc6000ffde0ff */
[----:B------:R-:W-:Y:S04]  /*202c0*/  STL [R1+0x514], R180 ;  /* 0x000514b401007387 */ /* 0x000fe80000100800 */
[----:B------:R0:W-:Y:S01]  /*202d0*/  STL [R1+0x504], R12 ;  /* 0x0005040c01007387 */ /* 0x0001e20000100800 */
[----:B------:R-:W-:-:S03]  /*202e0*/  IADD3.X R217, R217, UR36, RZ, P3, !PT ;  /* 0x00000024d9d97c10 */ /* 0x000fc60009ffe4ff */
[----:B------:R-:W-:Y:S01]  /*202f0*/  STL [R1+0x50c], R176 ;  /* 0x00050cb001007387 */ /* 0x000fe20000100800 */
[----:B------:R-:W-:-:S03]  /*20300*/  IADD3 R168, P2, R168, UR17, RZ ;  /* 0x00000011a8a87c10 */ /* 0x000fc6000ff5e0ff */
[----:B0-----:R-:W4:Y:S04]  /*20310*/  LDL.LU R12, [R1+0x488] ;  /* 0x00048800010c7983 */ /* 0x001f280000300800 */
[----:B------:R-:W-:Y:S01]  /*20320*/  STL [R1+0x4d0], R172 ;  /* 0x0004d0ac01007387 */ /* 0x000fe20000100800 */
[----:B------:R-:W-:Y:S02]  /*20330*/  IADD3 R164, P3, R164, UR17, RZ ;  /* 0x00000011a4a47c10 */ /* 0x000fe4000ff7e0ff */
[----:B------:R-:W-:Y:S01]  /*20340*/  IADD3.X R225, R225, UR36, RZ, P4, !PT ;  /* 0x00000024e1e17c10 */ /* 0x000fe2000a7fe4ff */
[----:B------:R0:W-:Y:S04]  /*20350*/  STL [R1+0x4fc], R217 ;  /* 0x0004fcd901007387 */ /* 0x0001e80000100800 */
[----:B0-----:R-:W4:Y:S04]  /*20360*/  LDL.LU R217, [R1+0x4bc] ;  /* 0x0004bc0001d97983 */ /* 0x001f280000300800 */
[----:B------:R-:W-:Y:S04]  /*20370*/  STL [R1+0x4c8], R168 ;  /* 0x0004c8a801007387 */ /* 0x000fe80000100800 */
[----:B------:R0:W-:Y:S04]  /*20380*/  STL [R1+0x4f4], R225 ;  /* 0x0004f4e101007387 */ /* 0x0001e80000100800 */
[----:B0-----:R-:W4:Y:S04]  /*20390*/  LDL.LU R225, [R1+0x480] ;  /* 0x0004800001e17983 */ /* 0x001f280000300800 */
[----:B------:R-:W-:Y:S01]  /*203a0*/  STL [R1+0x4c0], R164 ;  /* 0x0004c0a401007387 */ /* 0x000fe20000100800 */
[----:B--2---:R-:W-:-:S02]  /*203b0*/  IADD3 R160, P4, R160, UR17, RZ ;  /* 0x00000011a0a07c10 */ /* 0x004fc4000ff9e0ff */
[----:B------:R-:W-:-:S03]  /*203c0*/  IADD3.X R156, R156, UR36, RZ, P5, !PT ;  /* 0x000000249c9c7c10 */ /* 0x000fc6000affe4ff */
[----:B------:R-:W-:Y:S01]  /*203d0*/  STL [R1+0x4b8], R160 ;  /* 0x0004b8a001007387 */ /* 0x000fe20000100800 */
[----:B------:R-:W-:-:S03]  /*203e0*/  IADD3 R152, P5, R152, UR17, RZ ;  /* 0x0000001198987c10 */ /* 0x000fc6000ffbe0ff */
[----:B------:R-:W-:Y:S04]  /*203f0*/  STL [R1+0x4ec], R156 ;  /* 0x0004ec9c01007387 */ /* 0x000fe80000100800 */
[----:B------:R-:W2:Y:S04]  /*20400*/  LDL.LU R212, [R1+0x4b4] ;  /* 0x0004b40001d47983 */ /* 0x000ea80000300800 */
[----:B------:R-:W-:Y:S01]  /*20410*/  STL [R1+0x4b0], R152 ;  /* 0x0004b09801007387 */ /* 0x000fe20000100800 */
[----:B---3--:R-:W-:-:S05]  /*20420*/  IADD3.X R190, R190, UR36, RZ, P1, !PT ;  /* 0x00000024bebe7c10 */ /* 0x008fca0008ffe4ff */
[----:B------:R0:W-:Y:S01]  /*20430*/  STL [R1+0x4e4], R190 ;  /* 0x0004e4be01007387 */ /* 0x0001e20000100800 */
[----:B------:R-:W-:-:S03]  /*20440*/  IADD3 R191, P1, R191, UR17, RZ ;  /* 0x00000011bfbf7c10 */ /* 0x000fc6000ff3e0ff */
[----:B0-----:R-:W3:Y:S04]  /*20450*/  LDL.LU R190, [R1+0x478] ;  /* 0x0004780001be7983 */ /* 0x001ee80000300800 */
[----:B------:R0:W-:Y:S04]  /*20460*/  STL [R1+0x4a8], R191 ;  /* 0x0004a8bf01007387 */ /* 0x0001e80000100800 */
[----:B0-----:R-:W3:Y:S04]  /*20470*/  LDL.LU R191, [R1+0x4ac] ;  /* 0x0004ac0001bf7983 */ /* 0x001ee80000300800 */
[----:B------:R-:W3:Y:S04]  /*20480*/  LDL.LU R206, [R1+0x470] ;  /* 0x0004700001ce7983 */ /* 0x000ee80000300800 */
[----:B------:R-:W3:Y:S01]  /*20490*/  LDL.LU R198, [R1+0x4a4] ;  /* 0x0004a40001c67983 */ /* 0x000ee20000300800 */
[----:B------:R-:W-:-:S05]  /*204a0*/  IADD3.X R20, R20, UR36, RZ, P0, !PT ;  /* 0x0000002414147c10 */ /* 0x000fca00087fe4ff */
[----:B------:R-:W-:Y:S01]  /*204b0*/  STL [R1+0x4d4], R20 ;  /* 0x0004d41401007387 */ /* 0x000fe20000100800 */
[----:B------:R-:W-:-:S05]  /*204c0*/  IADD3 R201, P0, R201, UR17, RZ ;  /* 0x00000011c9c97c10 */ /* 0x000fca000ff1e0ff */
[----:B------:R0:W-:Y:S04]  /*204d0*/  STL [R1+0x498], R201 ;  /* 0x000498c901007387 */ /* 0x0001e80000100800 */
[----:B0-----:R-:W3:Y:S04]  /*204e0*/  LDL.LU R201, [R1+0x468] ;  /* 0x0004680001c97983 */ /* 0x001ee80000300800 */
[----:B------:R-:W3:Y:S04]  /*204f0*/  LDL.LU R188, [R1+0x494] ;  /* 0x0004940001bc7983 */ /* 0x000ee80000300800 */
[----:B------:R-:W3:Y:S01]  /*20500*/  LDL.LU R184, [R1+0x48c] ;  /* 0x00048c0001b87983 */ /* 0x000ee20000300800 */
[----:B----4-:R-:W-:-:S05]  /*20510*/  IADD3.X R16, R16, UR36, RZ, P6, !PT ;  /* 0x0000002410107c10 */ /* 0x010fca000b7fe4ff */
[----:B------:R-:W-:Y:S04]  /*20520*/  STL [R1+0x4cc], R16 ;  /* 0x0004cc1001007387 */ /* 0x000fe80000100800 */
[----:B------:R-:W4:Y:S04]  /*20530*/  LDL.LU R180, [R1+0x5a0] ;  /* 0x0005a00001b47983 */ /* 0x000f280000300800 */
[----:B------:R-:W4:Y:S01]  /*20540*/  LDL.LU R176, [R1+0x484] ;  /* 0x0004840001b07983 */ /* 0x000f220000300800 */
[----:B------:R-:W-:-:S05]  /*20550*/  IADD3 R209, P6, R209, UR17, RZ ;  /* 0x00000011d1d17c10 */ /* 0x000fca000ffde0ff */
[----:B------:R0:W-:Y:S04]  /*20560*/  STL [R1+0x490], R209 ;  /* 0x000490d101007387 */ /* 0x0001e80000100800 */
[----:B0-----:R-:W4:Y:S04]  /*20570*/  LDL.LU R209, [R1+0x560] ;  /* 0x0005600001d17983 */ /* 0x001f280000300800 */
[----:B------:R-:W4:Y:S04]  /*20580*/  LDL.LU R172, [R1+0x47c] ;  /* 0x00047c0001ac7983 */ /* 0x000f280000300800 */
[----:B------:R-:W4:Y:S01]  /*20590*/  LDL.LU R168, [R1+0x520] ;  /* 0x0005200001a87983 */ /* 0x000f220000300800 */
[----:B------:R-:W-:-:S05]  /*205a0*/  IADD3.X R193, R193, UR36, RZ, P2, !PT ;  /* 0x00000024c1c17c10 */ /* 0x000fca00097fe4ff */
[----:B------:R0:W-:Y:S04]  /*205b0*/  STL [R1+0x4c4], R193 ;  /* 0x0004c4c101007387 */ /* 0x0001e80000100800 */
[----:B0-----:R-:W4:Y:S01]  /*205c0*/  LDL.LU R193, [R1+0x474] ;  /* 0x0004740001c17983 */ /* 0x001f220000300800 */
[----:B------:R-:W-:-:S03]  /*205d0*/  IADD3 R12, P2, R12, UR17, RZ ;  /* 0x000000110c0c7c10 */ /* 0x000fc6000ff5e0ff */
[----:B------:R-:W4:Y:S04]  /*205e0*/  LDL.LU R164, [R1+0x4e0] ;  /* 0x0004e00001a47983 */ /* 0x000f280000300800 */
[----:B------:R0:W-:Y:S04]  /*205f0*/  STL [R1+0x488], R12 ;  /* 0x0004880c01007387 */ /* 0x0001e80000100800 */
[----:B0-----:R-:W4:Y:S01]  /*20600*/  LDL.LU R12, [R1+0x46c] ;  /* 0x00046c00010c7983 */ /* 0x001f220000300800 */
[----:B------:R-:W-:-:S03]  /*20610*/  IADD3.X R217, R217, UR36, RZ, P3, !PT ;  /* 0x00000024d9d97c10 */ /* 0x000fc60009ffe4ff */
[----:B------:R-:W4:Y:S04]  /*20620*/  LDL.LU R160, [R1+0x4a0] ;  /* 0x0004a00001a07983 */ /* 0x000f280000300800 */
[----:B------:R0:W-:Y:S04]  /*20630*/  STL [R1+0x4bc], R217 ;  /* 0x0004bcd901007387 */ /* 0x0001e80000100800 */
[----:B0-----:R-:W4:Y:S01]  /*20640*/  LDL.LU R217, [R1+0x464] ;  /* 0x0004640001d97983 */ /* 0x001f220000300800 */
[----:B------:R-:W-:-:S03]  /*20650*/  IADD3 R225, P3, R225, UR17, RZ ;  /* 0x00000011e1e17c10 */ /* 0x000fc6000ff7e0ff */
[----:B------:R-:W4:Y:S04]  /*20660*/  LDL.LU R156, [R1+0x59c] ;  /* 0x00059c00019c7983 */ /* 0x000f280000300800 */
[----:B------:R-:W4:Y:S04]  /*20670*/  LDL.LU R152, [R1+0x460] ;  /* 0x0004600001987983 */ /* 0x000f280000300800 */
[----:B------:R-:W4:Y:S04]  /*20680*/  LDL.LU R20, [R1+0x55c] ;  /* 0x00055c0001147983 */ /* 0x000f280000300800 */
[----:B------:R0:W-:Y:S04]  /*20690*/  STL [R1+0x480], R225 ;  /* 0x000480e101007387 */ /* 0x0001e80000100800 */
[----:B------:R-:W4:Y:S04]  /*206a0*/  LDL.LU R16, [R1+0xa58] ;  /* 0x000a580001107983 */ /* 0x000f280000300800 */
[----:B0-----:R-:W4:Y:S01]  /*206b0*/  LDL.LU R225, [R1+0x51c] ;  /* 0x00051c0001e17983 */ /* 0x001f220000300800 */
[----:B--2---:R-:W-:-:S02]  /*206c0*/  IADD3.X R212, R212, UR36, RZ, P4, !PT ;  /* 0x00000024d4d47c10 */ /* 0x004fc4000a7fe4ff */
[----:B---3--:R-:W-:-:S05]  /*206d0*/  IADD3 R190, P4, R190, UR17, RZ ;  /* 0x00000011bebe7c10 */ /* 0x008fca000ff9e0ff */
[----:B------:R0:W-:Y:S04]  /*206e0*/  STL [R1+0x478], R190 ;  /* 0x000478be01007387 */ /* 0x0001e80000100800 */
[----:B------:R-:W-:Y:S01]  /*206f0*/  STL [R1+0x4b4], R212 ;  /* 0x0004b4d401007387 */ /* 0x000fe20000100800 */
[----:B------:R-:W-:-:S03]  /*20700*/  IADD3.X R191, R191, UR36, RZ, P5, !PT ;  /* 0x00000024bfbf7c10 */ /* 0x000fc6000affe4ff */
[----:B0-----:R-:W2:Y:S04]  /*20710*/  LDL.LU R190, [R1+0x65c] ;  /* 0x00065c0001be7983 */ /* 0x001ea80000300800 */
[----:B------:R0:W-:Y:S01]  /*20720*/  STL [R1+0x4ac], R191 ;  /* 0x0004acbf01007387 */ /* 0x0001e20000100800 */
[----:B------:R-:W-:Y:S02]  /*20730*/  IADD3 R206, P5, R206, UR17, RZ ;  /* 0x00000011cece7c10 */ /* 0x000fe4000ffbe0ff */
[----:B------:R-:W-:Y:S01]  /*20740*/  IADD3.X R198, R198, UR36, RZ, P1, !PT ;  /* 0x00000024c6c67c10 */ /* 0x000fe20008ffe4ff */
[----:B0-----:R-:W3:Y:S01]  /*20750*/  LDL.LU R191, [R1+0x4dc] ;  /* 0x0004dc0001bf7983 */ /* 0x001ee20000300800 */
[----:B------:R-:W-:-:S05]  /*20760*/  IADD3 R201, P1, R201, UR17, RZ ;  /* 0x00000011c9c97c10 */ /* 0x000fca000ff3e0ff */
[----:B------:R0:W-:Y:S01]  /*20770*/  STL [R1+0x468], R201 ;  /* 0x000468c901007387 */ /* 0x0001e20000100800 */
[----:B------:R-:W-:-:S03]  /*20780*/  IADD3.X R188, R188, UR36, RZ, P0, !PT ;  /* 0x00000024bcbc7c10 */ /* 0x000fc600087fe4ff */
[----:B------:R-:W-:Y:S01]  /*20790*/  STL [R1+0x470], R206 ;  /* 0x000470ce01007387 */ /* 0x000fe20000100800 */
[----:B------:R-:W-:-:S03]  /*207a0*/  IADD3.X R184, R184, UR36, RZ, P6, !PT ;  /* 0x00000024b8b87c10 */ /* 0x000fc6000b7fe4ff */
[----:B0-----:R-:W3:Y:S04]  /*207b0*/  LDL.LU R201, [R1+0xa50] ;  /* 0x000a500001c97983 */ /* 0x001ee80000300800 */
[----:B------:R-:W-:Y:S01]  /*207c0*/  STL [R1+0x4a4], R198 ;  /* 0x0004a4c601007387 */ /* 0x000fe20000100800 */
[----:B----4-:R-:W-:Y:S02]  /*207d0*/  IADD3 R180, P6, R180, UR17, RZ ;  /* 0x00000011b4b47c10 */ /* 0x010fe4000ffde0ff */
[----:B------:R-:W-:Y:S01]  /*207e0*/  IADD3.X R176, R176, UR36, RZ, P2, !PT ;  /* 0x00000024b0b07c10 */ /* 0x000fe200097fe4ff */
[----:B------:R-:W-:Y:S04]  /*207f0*/  STL [R1+0x494], R188 ;  /* 0x000494bc01007387 */ /* 0x000fe80000100800 */
[----:B------:R-:W-:Y:S01]  /*20800*/  STL [R1+0x48c], R184 ;  /* 0x00048cb801007387 */ /* 0x000fe20000100800 */
[----:B------:R-:W-:-:S05]  /*20810*/  IADD3 R209, P2, R209, UR17, RZ ;  /* 0x00000011d1d17c10 */ /* 0x000fca000ff5e0ff */
[----:B------:R0:W-:Y:S04]  /*20820*/  STL [R1+0x560], R209 ;  /* 0x000560d101007387 */ /* 0x0001e80000100800 */
[----:B------:R-:W-:Y:S04]  /*20830*/  STL [R1+0x5a0], R180 ;  /* 0x0005a0b401007387 */ /* 0x000fe80000100800 */
[----:B0-----:R-:W4:Y:S01]  /*20840*/  LDL.LU R209, [R1+0x49c] ;  /* 0x00049c0001d17983 */ /* 0x001f220000300800 */
[----:B------:R-:W-:Y:S02]  /*20850*/  IADD3.X R172, R172, UR36, RZ, P3, !PT ;  /* 0x00000024acac7c10 */ /* 0x000fe40009ffe4ff */
[----:B------:R-:W-:Y:S01]  /*20860*/  IADD3 R168, P3, R168, UR17, RZ ;  /* 0x00000011a8a87c10 */ /* 0x000fe2000ff7e0ff */
[----:B------:R-:W-:Y:S01]  /*20870*/  STL [R1+0x484], R176 ;  /* 0x000484b001007387 */ /* 0x000fe20000100800 */
[----:B------:R-:W-:-:S05]  /*20880*/  IADD3.X R193, R193, UR36, RZ, P4, !PT ;  /* 0x00000024c1c17c10 */ /* 0x000fca000a7fe4ff */
[----:B------:R0:W-:Y:S01]  /*20890*/  STL [R1+0x474], R193 ;  /* 0x000474c101007387 */ /* 0x0001e20000100800 */
[----:B------:R-:W-:-:S03]  /*208a0*/  IADD3 R164, P4, R164, UR17, RZ ;  /* 0x00000011a4a47c10 */ /* 0x000fc6000ff9e0ff */
[----:B------:R-:W-:Y:S04]  /*208b0*/  STL [R1+0x47c], R172 ;  /* 0x00047cac01007387 */ /* 0x000fe80000100800 */
[----:B0-----:R-:W4:Y:S01]  /*208c0*/  LDL.LU R193, [R1+0xa4c] ;  /* 0x000a4c0001c17983 */ /* 0x001f220000300800 */
[----:B------:R-:W-:-:S03]  /*208d0*/  IADD3.X R12, R12, UR36, RZ, P5, !PT ;  /* 0x000000240c0c7c10 */ /* 0x000fc6000affe4ff */
[----:B------:R-:W-:Y:S04]  /*208e0*/  STL [R1+0x520], R168 ;  /* 0x000520a801007387 */ /* 0x000fe80000100800 */
[----:B------:R0:W-:Y:S01]  /*208f0*/  STL [R1+0x46c], R12 ;  /* 0x00046c0c01007387 */ /* 0x0001e20000100800 */
[----:B------:R-:W-:-:S03]  /*20900*/  IADD3 R160, P5, R160, UR17, RZ ;  /* 0x00000011a0a07c10 */ /* 0x000fc6000ffbe0ff */
[----:B0-----:R-:W4:Y:S01]  /*20910*/  LDL.LU R12, [R1+0xa48] ;  /* 0x000a4800010c7983 */ /* 0x001f220000300800 */
[----:B------:R-:W-:-:S03]  /*20920*/  IADD3.X R217, R217, UR36, RZ, P1, !PT ;  /* 0x00000024d9d97c10 */ /* 0x000fc60008ffe4ff */
[----:B------:R-:W-:Y:S01]  /*20930*/  STL [R1+0x4e0], R164 ;  /* 0x0004e0a401007387 */ /* 0x000fe20000100800 */
[----:B------:R-:W-:-:S03]  /*20940*/  IADD3.X R156, R156, UR36, RZ, P6, !PT ;  /* 0x000000249c9c7c10 */ /* 0x000fc6000b7fe4ff */
[----:B------:R0:W-:Y:S01]  /*20950*/  STL [R1+0x464], R217 ;  /* 0x000464d901007387 */ /* 0x0001e20000100800 */
[----:B------:R-:W-:Y:S02]  /*20960*/  IADD3 R152, P1, R152, UR17, RZ ;  /* 0x0000001198987c10 */ /* 0x000fe4000ff3e0ff */
[----:B------:R-:W-:Y:S01]  /*20970*/  IADD3.X R20, R20, UR36, RZ, P2, !PT ;  /* 0x0000002414147c10 */ /* 0x000fe200097fe4ff */
[----:B0-----:R-:W4:Y:S04]  /*20980*/  LDL.LU R217, [R1+0x45c] ;  /* 0x00045c0001d97983 */ /* 0x001f280000300800 */
[----:B------:R-:W-:Y:S01]  /*20990*/  STL [R1+0x4a0], R160 ;  /* 0x0004a0a001007387 */ /* 0x000fe20000100800 */
[----:B------:R-:W-:-:S03]  /*209a0*/  IADD3 R16, P2, R16, UR18, RZ ;  /* 0x0000001210107c10 */ /* 0x000fc6000ff5e0ff */
[----:B------:R-:W-:Y:S01]  /*209b0*/  STL [R1+0x59c], R156 ;  /* 0x00059c9c01007387 */ /* 0x000fe20000100800 */
[----:B------:R-:W-:-:S03]  /*209c0*/  IADD3.X R225, R225, UR36, RZ, P3, !PT ;  /* 0x00000024e1e17c10 */ /* 0x000fc60009ffe4ff */
[----:B------:R-:W-:Y:S04]  /*209d0*/  STL [R1+0x460], R152 ;  /* 0x0004609801007387 */ /* 0x000fe80000100800 */
[----:B------:R-:W4:Y:S04]  /*209e0*/  LDL.LU R212, [R1+0xa44] ;  /* 0x000a440001d47983 */ /* 0x000f280000300800 */
[----:B------:R0:W-:Y:S04]  /*209f0*/  STL [R1+0x55c], R20 ;  /* 0x00055c1401007387 */ /* 0x0001e80000100800 */
[----:B0-----:R-:W4:Y:S04]  /*20a00*/  LDL.LU R20, [R1+0xa54] ;  /* 0x000a540001147983 */ /* 0x001f280000300800 */
[----:B------:R-:W-:Y:S04]  /*20a10*/  STL [R1+0xa58], R16 ;  /* 0x000a581001007387 */ /* 0x000fe80000100800 */
[----:B------:R0:W-:Y:S04]  /*20a20*/  STL [R1+0x51c], R225 ;  /* 0x00051ce101007387 */ /* 0x0001e80000100800 */
[----:B0-----:R-:W4:Y:S01]  /*20a30*/  LDL.LU R225, [R1+0xa40] ;  /* 0x000a400001e17983 */ /* 0x001f220000300800 */
[----:B--2---:R-:W-:-:S05]  /*20a40*/  IADD3 R190, P3, R190, UR18, RZ ;  /* 0x00000012bebe7c10 */ /* 0x004fca000ff7e0ff */
[----:B------:R0:W-:Y:S01]  /*20a50*/  STL [R1+0x65c], R190 ;  /* 0x00065cbe01007387 */ /* 0x0001e20000100800 */
[----:B---3--:R-:W-:-:S03]  /*20a60*/  IADD3.X R191, R191, UR36, RZ, P4, !PT ;  /* 0x00000024bfbf7c10 */ /* 0x008fc6000a7fe4ff */
[----:B0-----:R-:W2:Y:S04]  /*20a70*/  LDL.LU R190, [R1+0x458] ;  /* 0x0004580001be7983 */ /* 0x001ea80000300800 */
        /* <DEDUP_REMOVED lines=8> */
[----:B------:R-:W3:Y:S04]  /*20b00*/  LDL.LU R180, [R1+0x650] ;  /* 0x0006500001b47983 */ /* 0x000ee80000300800 */
[----:B0-----:R-:W3:Y:S04]  /*20b10*/  LDL.LU R201, [R1+0xa28] ;  /* 0x000a280001c97983 */ /* 0x001ee80000300800 */
[----:B------:R-:W3:Y:S04]  /*20b20*/  LDL.LU R176, [R1+0x64c] ;  /* 0x00064c0001b07983 */ /* 0x000ee80000300800 */
[----:B------:R-:W3:Y:S01]  /*20b30*/  LDL.LU R172, [R1+0xa20] ;  /* 0x000a200001ac7983 */ /* 0x000ee20000300800 */
[----:B----4-:R-:W-:-:S05]  /*20b40*/  IADD3.X R209, R209, UR36, RZ, P5, !PT ;  /* 0x00000024d1d17c10 */ /* 0x010fca000affe4ff */
[----:B------:R0:W-:Y:S04]  /*20b50*/  STL [R1+0x49c], R209 ;  /* 0x00049cd101007387 */ /* 0x0001e80000100800 */
[----:B0-----:R-:W4:Y:S04]  /*20b60*/  LDL.LU R209, [R1+0x648] ;  /* 0x0006480001d17983 */ /* 0x001f280000300800 */
[----:B------:R-:W4:Y:S01]  /*20b70*/  LDL.LU R168, [R1+0xa18] ;  /* 0x000a180001a87983 */ /* 0x000f220000300800 */
[----:B------:R-:W-:-:S05]  /*20b80*/  IADD3 R193, P5, R193, UR18, RZ ;  /* 0x00000012c1c17c10 */ /* 0x000fca000ffbe0ff */
        /* <DEDUP_REMOVED lines=8> */
[----:B------:R-:W4:Y:S04]  /*20c10*/  LDL.LU R156, [R1+0xa2c] ;  /* 0x000a2c00019c7983 */ /* 0x000f280000300800 */
[----:B------:R-:W4:Y:S04]  /*20c20*/  LDL.LU R152, [R1+0xa00] ;  /* 0x000a000001987983 */ /* 0x000f280000300800 */
[----:B------:R0:W-:Y:S01]  /*20c30*/  STL [R1+0x45c], R217 ;  /* 0x00045cd901007387 */ /* 0x0001e20000100800 */
[----:B------:R-:W-:-:S03]  /*20c40*/  IADD3 R212, P1, R212, UR18, RZ ;  /* 0x00000012d4d47c10 */ /* 0x000fc6000ff3e0ff */
        /* <DEDUP_REMOVED lines=9> */
[----:B--2---:R-:W-:-:S05]  /*20ce0*/  IADD3.X R190, R190, UR37, RZ, P3, !PT ;  /* 0x00000025bebe7c10 */ /* 0x004fca0009ffe4ff */
[----:B------:R0:W-:Y:S01]  /*20cf0*/  STL [R1+0x458], R190 ;  /* 0x000458be01007387 */ /* 0x0001e20000100800 */
[----:B---3--:R-:W-:-:S03]  /*20d00*/  IADD3 R191, P3, R191, UR18, RZ ;  /* 0x00000012bfbf7c10 */ /* 0x008fc6000ff7e0ff */
[----:B0-----:R-:W2:Y:S01]  /*20d10*/  LDL.LU R190, [R1+0xa14] ;  /* 0x000a140001be7983 */ /* 0x001ea20000300800 */
[----:B------:R-:W-:-:S03]  /*20d20*/  IADD3.X R206, R206, UR37, RZ, P4, !PT ;  /* 0x00000025cece7c10 */ /* 0x000fc6000a7fe4ff */
[----:B------:R0:W-:Y:S01]  /*20d30*/  STL [R1+0xa3c], R191 ;  /* 0x000a3cbf01007387 */ /* 0x0001e20000100800 */
[----:B------:R-:W-:Y:S02]  /*20d40*/  IADD3 R198, P4, R198, UR18, RZ ;  /* 0x00000012c6c67c10 */ /* 0x000fe4000ff9e0ff */
[----:B------:R-:W-:Y:S01]  /*20d50*/  IADD3.X R188, R188, UR37, RZ, P5, !PT ;  /* 0x00000025bcbc7c10 */ /* 0x000fe2000affe4ff */
[----:B0-----:R-:W3:Y:S04]  /*20d60*/  LDL.LU R191, [R1+0x9e8] ;  /* 0x0009e80001bf7983 */ /* 0x001ee80000300800 */
[----:B------:R-:W-:Y:S04]  /*20d70*/  STL [R1+0x658], R206 ;  /* 0x000658ce01007387 */ /* 0x000fe80000100800 */
[----:B------:R-:W-:Y:S04]  /*20d80*/  STL [R1+0xa38], R198 ;  /* 0x000a38c601007387 */ /* 0x000fe80000100800 */
[----:B------:R-:W-:Y:S01]  /*20d90*/  STL [R1+0x654], R188 ;  /* 0x000654bc01007387 */ /* 0x000fe20000100800 */
[----:B------:R-:W-:-:S02]  /*20da0*/  IADD3 R184, P5, R184, UR18, RZ ;  /* 0x00000012b8b87c10 */ /* 0x000fc4000ffbe0ff */
[----:B------:R-:W-:Y:S02]  /*20db0*/  IADD3.X R180, R180, UR37, RZ, P6, !PT ;  /* 0x00000025b4b47c10 */ /* 0x000fe4000b7fe4ff */
[----:B------:R-:W-:-:S05]  /*20dc0*/  IADD3 R201, P6, R201, UR18, RZ ;  /* 0x00000012c9c97c10 */ /* 0x000fca000ffde0ff */
[----:B------:R0:W-:Y:S04]  /*20dd0*/  STL [R1+0xa28], R201 ;  /* 0x000a28c901007387 */ /* 0x0001e80000100800 */
[----:B------:R-:W-:Y:S01]  /*20de0*/  STL [R1+0xa30], R184 ;  /* 0x000a30b801007387 */ /* 0x000fe20000100800 */
[----:B------:R-:W-:-:S03]  /*20df0*/  IADD3.X R176, R176, UR37, RZ, P1, !PT ;  /* 0x00000025b0b07c10 */ /* 0x000fc60008ffe4ff */
[----:B0-----:R-:W3:Y:S04]  /*20e00*/  LDL.LU R201, [R1+0xa0c] ;  /* 0x000a0c0001c97983 */ /* 0x001ee80000300800 */
[----:B------:R-:W-:Y:S01]  /*20e10*/  STL [R1+0x650], R180 ;  /* 0x000650b401007387 */ /* 0x000fe20000100800 */
[----:B----4-:R-:W-:-:S05]  /*20e20*/  IADD3.X R209, R209, UR37, RZ, P2, !PT ;  /* 0x00000025d1d17c10 */ /* 0x010fca00097fe4ff */
[----:B------:R0:W-:Y:S04]  /*20e30*/  STL [R1+0x648], R209 ;  /* 0x000648d101007387 */ /* 0x0001e80000100800 */
[----:B------:R-:W-:Y:S04]  /*20e40*/  STL [R1+0x64c], R176 ;  /* 0x00064cb001007387 */ /* 0x000fe80000100800 */
[----:B0-----:R-:W4:Y:S01]  /*20e50*/  LDL.LU R209, [R1+0x9e0] ;  /* 0x0009e00001d17983 */ /* 0x001f220000300800 */
[----:B------:R-:W-:Y:S02]  /*20e60*/  IADD3 R172, P1, R172, UR18, RZ ;  /* 0x00000012acac7c10 */ /* 0x000fe4000ff3e0ff */
[----:B------:R-:W-:-:S03]  /*20e70*/  IADD3 R168, P2, R168, UR18, RZ ;  /* 0x00000012a8a87c10 */ /* 0x000fc6000ff5e0ff */
[----:B------:R-:W-:Y:S01]  /*20e80*/  STL [R1+0xa20], R172 ;  /* 0x000a20ac01007387 */ /* 0x000fe20000100800 */
[----:B------:R-:W-:Y:S02]  /*20e90*/  IADD3.X R193, R193, UR37, RZ, P3, !PT ;  /* 0x00000025c1c17c10 */ /* 0x000fe40009ffe4ff */
[----:B------:R-:W-:-:S03]  /*20ea0*/  IADD3 R164, P3, R164, UR18, RZ ;  /* 0x00000012a4a47c10 */ /* 0x000fc6000ff7e0ff */
[----:B------:R0:W-:Y:S04]  /*20eb0*/  STL [R1+0x454], R193 ;  /* 0x000454c101007387 */ /* 0x0001e80000100800 */
[----:B0-----:R-:W4:Y:S01]  /*20ec0*/  LDL.LU R193, [R1+0xa04] ;  /* 0x000a040001c17983 */ /* 0x001f220000300800 */
[----:B------:R-:W-:-:S03]  /*20ed0*/  IADD3.X R12, R12, UR37, RZ, P4, !PT ;  /* 0x000000250c0c7c10 */ /* 0x000fc6000a7fe4ff */
[----:B------:R-:W-:Y:S01]  /*20ee0*/  STL [R1+0xa18], R168 ;  /* 0x000a18a801007387 */ /* 0x000fe20000100800 */
[----:B------:R-:W-:-:S03]  /*20ef0*/  IADD3 R160, P4, R160, UR18, RZ ;  /* 0x00000012a0a07c10 */ /* 0x000fc6000ff9e0ff */
[----:B------:R0:W-:Y:S01]  /*20f00*/  STL [R1+0xa34], R12 ;  /* 0x000a340c01007387 */ /* 0x0001e20000100800 */
[----:B------:R-:W-:Y:S02]  /*20f10*/  IADD3.X R156, R156, UR37, RZ, P5, !PT ;  /* 0x000000259c9c7c10 */ /* 0x000fe4000affe4ff */
[----:B------:R-:W-:Y:S01]  /*20f20*/  IADD3 R152, P5, R152, UR18, RZ ;  /* 0x0000001298987c10 */ /* 0x000fe2000ffbe0ff */
[----:B0-----:R-:W4:Y:S04]  /*20f30*/  LDL.LU R12, [R1+0x9d8] ;  /* 0x0009d800010c7983 */ /* 0x001f280000300800 */
[----:B------:R-:W-:Y:S01]  /*20f40*/  STL [R1+0xa10], R164 ;  /* 0x000a10a401007387 */ /* 0x000fe20000100800 */
[----:B------:R-:W-:-:S03]  /*20f50*/  IADD3.X R16, R16, UR37, RZ, P6, !PT ;  /* 0x0000002510107c10 */ /* 0x000fc6000b7fe4ff */
[----:B------:R-:W-:Y:S01]  /*20f60*/  STL [R1+0xa08], R160 ;  /* 0x000a08a001007387 */ /* 0x000fe20000100800 */
[----:B------:R-:W-:-:S03]  /*20f70*/  IADD3 R217, P6, R217, UR18, RZ ;  /* 0x00000012d9d97c10 */ /* 0x000fc6000ffde0ff */
[----:B------:R-:W-:Y:S04]  /*20f80*/  STL [R1+0xa2c], R156 ;  /* 0x000a2c9c01007387 */ /* 0x000fe80000100800 */
[----:B------:R-:W4:Y:S04]  /*20f90*/  LDL.LU R212, [R1+0x9fc] ;  /* 0x0009fc0001d47983 */ /* 0x000f280000300800 */
[----:B------:R-:W-:Y:S04]  /*20fa0*/  STL [R1+0xa00], R152 ;  /* 0x000a009801007387 */ /* 0x000fe80000100800 */
[----:B------:R0:W-:Y:S01]  /*20fb0*/  STL [R1+0xa24], R16 ;  /* 0x000a241001007387 */ /* 0x0001e20000100800 */
[----:B------:R-:W-:-:S03]  /*20fc0*/  IADD3.X R20, R20, UR37, RZ, P1, !PT ;  /* 0x0000002514147c10 */ /* 0x000fc60008ffe4ff */
[----:B0-----:R-:W4:Y:S04]  /*20fd0*/  LDL.LU R16, [R1+0x9d0] ;  /* 0x0009d00001107983 */ /* 0x001f280000300800 */
[----:B------:R0:W-:Y:S04]  /*20fe0*/  STL [R1+0x9f8], R217 ;  /* 0x0009f8d901007387 */ /* 0x0001e80000100800 */
[----:B0-----:R-:W4:Y:S01]  /*20ff0*/  LDL.LU R217, [R1+0x9f4] ;  /* 0x0009f40001d97983 */ /* 0x001f220000300800 */
[----:B------:R-:W-:-:S05]  /*21000*/  IADD3 R225, P1, R225, UR18, RZ ;  /* 0x00000012e1e17c10 */ /* 0x000fca000ff3e0ff */
[----:B------:R0:W-:Y:S04]  /*21010*/  STL [R1+0x9f0], R225 ;  /* 0x0009f0e101007387 */ /* 0x0001e80000100800 */
[----:B0-----:R-:W4:Y:S04]  /*21020*/  LDL.LU R225, [R1+0x9c8] ;  /* 0x0009c80001e17983 */ /* 0x001f280000300800 */
[----:B------:R-:W-:Y:S01]  /*21030*/  STL [R1+0xa1c], R20 ;  /* 0x000a1c1401007387 */ /* 0x000fe20000100800 */
[----:B--2---:R-:W-:-:S05]  /*21040*/  IADD3.X R190, R190, UR37, RZ, P2, !PT ;  /* 0x00000025bebe7c10 */ /* 0x004fca00097fe4ff */
[----:B------:R0:W-:Y:S01]  /*21050*/  STL [R1+0xa14], R190 ;  /* 0x000a14be01007387 */ /* 0x0001e20000100800 */
[----:B---3--:R-:W-:-:S03]  /*21060*/  IADD3 R191, P2, R191, UR18, RZ ;  /* 0x00000012bfbf7c10 */ /* 0x008fc6000ff5e0ff */
[----:B0-----:R-:W2:Y:S04]  /*21070*/  LDL.LU R190, [R1+0x9ec] ;  /* 0x0009ec0001be7983 */ /* 0x001ea80000300800 */
[----:B------:R-:W3:Y:S04]  /*21080*/  LDL.LU R206, [R1+0x9c0] ;  /* 0x0009c00001ce7983 */ /* 0x000ee80000300800 */
[----:B------:R-:W3:Y:S04]  /*21090*/  LDL.LU R198, [R1+0x9e4] ;  /* 0x0009e40001c67983 */ /* 0x000ee80000300800 */
[----:B------:R-:W3:Y:S04]  /*210a0*/  LDL.LU R188, [R1+0x9b8] ;  /* 0x0009b80001bc7983 */ /* 0x000ee80000300800 */
[----:B------:R0:W-:Y:S04]  /*210b0*/  STL [R1+0x9e8], R191 ;  /* 0x0009e8bf01007387 */ /* 0x0001e80000100800 */
[----:B------:R-:W3:Y:S04]  /*210c0*/  LDL.LU R184, [R1+0x9dc] ;  /* 0x0009dc0001b87983 */ /* 0x000ee80000300800 */
[----:B------:R-:W3:Y:S04]  /*210d0*/  LDL.LU R180, [R1+0x9b0] ;  /* 0x0009b00001b47983 */ /* 0x000ee80000300800 */
[----:B0-----:R-:W3:Y:S04]  /*210e0*/  LDL.LU R191, [R1+0x9d4] ;  /* 0x0009d40001bf7983 */ /* 0x001ee80000300800 */
[----:B------:R-:W3:Y:S04]  /*210f0*/  LDL.LU R176, [R1+0x9a8] ;  /* 0x0009a80001b07983 */ /* 0x000ee80000300800 */
[----:B------:R-:W3:Y:S01]  /*21100*/  LDL.LU R172, [R1+0x9cc] ;  /* 0x0009cc0001ac7983 */ /* 0x000ee20000300800 */
[----:B------:R-:W-:-:S05]  /*21110*/  IADD3.X R201, R201, UR37, RZ, P3, !PT ;  /* 0x00000025c9c97c10 */ /* 0x000fca0009ffe4ff */
[----:B------:R0:W-:Y:S04]  /*21120*/  STL [R1+0xa0c], R201 ;  /* 0x000a0cc901007387 */ /* 0x0001e80000100800 */
[----:B0-----:R-:W3:Y:S04]  /*21130*/  LDL.LU R201, [R1+0x9a0] ;  /* 0x0009a00001c97983 */ /* 0x001ee80000300800 */
[----:B------:R-:W3:Y:S01]  /*21140*/  LDL.LU R168, [R1+0x9c4] ;  /* 0x0009c40001a87983 */ /* 0x000ee20000300800 */
[----:B----4-:R-:W-:-:S05]  /*21150*/  IADD3 R209, P3, R209, UR18, RZ ;  /* 0x00000012d1d17c10 */ /* 0x010fca000ff7e0ff */
[----:B------:R0:W-:Y:S04]  /*21160*/  STL [R1+0x9e0], R209 ;  /* 0x0009e0d101007387 */ /* 0x0001e80000100800 */
[----:B0-----:R-:W4:Y:S04]  /*21170*/  LDL.LU R209, [R1+0x998] ;  /* 0x0009980001d17983 */ /* 0x001f280000300800 */
[----:B------:R-:W4:Y:S01]  /*21180*/  LDL.LU R164, [R1+0x9bc] ;  /* 0x0009bc0001a47983 */ /* 0x000f220000300800 */
        /* <DEDUP_REMOVED lines=9> */
[----:B------:R-:W4:Y:S04]  /*21220*/  LDL.LU R20, [R1+0x980] ;  /* 0x0009800001147983 */ /* 0x000f280000300800 */
[----:B0-----:R-:W4:Y:S01]  /*21230*/  LDL.LU R12, [R1+0x9a4] ;  /* 0x0009a400010c7983 */ /* 0x001f220000300800 */
[----:B------:R-:W-:-:S05]  /*21240*/  IADD3 R16, P5, R16, UR18, RZ ;  /* 0x0000001210107c10 */ /* 0x000fca000ffbe0ff */
[----:B------:R0:W-:Y:S04]  /*21250*/  STL [R1+0x9d0], R16 ;  /* 0x0009d01001007387 */ /* 0x0001e80000100800 */
[----:B------:R-:W-:Y:S01]  /*21260*/  STL [R1+0x9fc], R212 ;  /* 0x0009fcd401007387 */ /* 0x000fe20000100800 */
[----:B------:R-:W-:-:S03]  /*21270*/  IADD3.X R217, R217, UR37, RZ, P6, !PT ;  /* 0x00000025d9d97c10 */ /* 0x000fc6000b7fe4ff */
[----:B0-----:R-:W4:Y:S04]  /*21280*/  LDL.LU R16, [R1+0x978] ;  /* 0x0009780001107983 */ /* 0x001f280000300800 */
[----:B------:R0:W-:Y:S04]  /*21290*/  STL [R1+0x9f4], R217 ;  /* 0x0009f4d901007387 */ /* 0x0001e80000100800 */
[----:B0-----:R-:W4:Y:S01]  /*212a0*/  LDL.LU R217, [R1+0x99c] ;  /* 0x00099c0001d97983 */ /* 0x001f220000300800 */
[----:B------:R-:W-:-:S05]  /*212b0*/  IADD3 R225, P6, R225, UR18, RZ ;  /* 0x00000012e1e17c10 */ /* 0x000fca000ffde0ff */
[----:B------:R0:W-:Y:S04]  /*212c0*/  STL [R1+0x9c8], R225 ;  /* 0x0009c8e101007387 */ /* 0x0001e80000100800 */
[----:B0-----:R-:W4:Y:S01]  /*212d0*/  LDL.LU R225, [R1+0x970] ;  /* 0x0009700001e17983 */ /* 0x001f220000300800 */
[----:B--2---:R-:W-:Y:S02]  /*212e0*/  IADD3.X R190, R190, UR37, RZ, P1, !PT ;  /* 0x00000025bebe7c10 */ /* 0x004fe40008ffe4ff */
[----:B---3--:R-:W-:-:S03]  /*212f0*/  IADD3 R206, P1, R206, UR18, RZ ;  /* 0x00000012cece7c10 */ /* 0x008fc6000ff3e0ff */
[----:B------:R0:W-:Y:S01]  /*21300*/  STL [R1+0x9ec], R190 ;  /* 0x0009ecbe01007387 */ /* 0x0001e20000100800 */
[----:B------:R-:W-:Y:S02]  /*21310*/  IADD3.X R198, R198, UR37, RZ, P2, !PT ;  /* 0x00000025c6c67c10 */ /* 0x000fe400097fe4ff */
[----:B------:R-:W-:Y:S01]  /*21320*/  IADD3 R188, P2, R188, UR18, RZ ;  /* 0x00000012bcbc7c10 */ /* 0x000fe2000ff5e0ff */
[----:B0-----:R-:W2:Y:S04]  /*21330*/  LDL.LU R190, [R1+0x994] ;  /* 0x0009940001be7983 */ /* 0x001ea80000300800 */
[----:B------:R-:W-:Y:S01]  /*21340*/  STL [R1+0x9c0], R206 ;  /* 0x0009c0ce01007387 */ /* 0x000fe20000100800 */
[----:B------:R-:W-:-:S03]  /*21350*/  IADD3.X R184, R184, UR37, RZ, P3, !PT ;  /* 0x00000025b8b87c10 */ /* 0x000fc60009ffe4ff */
[----:B------:R-:W-:Y:S01]  /*21360*/  STL [R1+0x9e4], R198 ;  /* 0x0009e4c601007387 */ /* 0x000fe20000100800 */
[----:B------:R-:W-:-:S03]  /*21370*/  IADD3.X R191, R191, UR37, RZ, P4, !PT ;  /* 0x00000025bfbf7c10 */ /* 0x000fc6000a7fe4ff */
[----:B------:R-:W-:Y:S01]  /*21380*/  STL [R1+0x9b8], R188 ;  /* 0x0009b8bc01007387 */ /* 0x000fe20000100800 */
[----:B------:R-:W-:-:S03]  /*21390*/  IADD3 R180, P3, R180, UR18, RZ ;  /* 0x00000012b4b47c10 */ /* 0x000fc6000ff7e0ff */
[----:B------:R0:W-:Y:S01]  /*213a0*/  STL [R1+0x9d4], R191 ;  /* 0x0009d4bf01007387 */ /* 0x0001e20000100800 */
[----:B------:R-:W-:Y:S02]  /*213b0*/  IADD3 R176, P4, R176, UR18, RZ ;  /* 0x00000012b0b07c10 */ /* 0x000fe4000ff9e0ff */
[----:B------:R-:W-:Y:S01]  /*213c0*/  IADD3.X R172, R172, UR37, RZ, P5, !PT ;  /* 0x00000025acac7c10 */ /* 0x000fe2000affe4ff */
[----:B------:R-:W-:Y:S04]  /*213d0*/  STL [R1+0x9dc], R184 ;  /* 0x0009dcb801007387 */ /* 0x000fe80000100800 */
[----:B0-----:R-:W3:Y:S04]  /*213e0*/  LDL.LU R191, [R1+0x968] ;  /* 0x0009680001bf7983 */ /* 0x001ee80000300800 */
[----:B------:R-:W-:Y:S01]  /*213f0*/  STL [R1+0x9b0], R180 ;  /* 0x0009b0b401007387 */ /* 0x000fe20000100800 */
[----:B------:R-:W-:-:S05]  /*21400*/  IADD3 R201, P5, R201, UR18, RZ ;  /* 0x00000012c9c97c10 */ /* 0x000fca000ffbe0ff */
[----:B------:R0:W-:Y:S01]  /*21410*/  STL [R1+0x9a0], R201 ;  /* 0x0009a0c901007387 */ /* 0x0001e20000100800 */
[----:B------:R-:W-:-:S03]  /*21420*/  IADD3.X R168, R168, UR37, RZ, P6, !PT ;  /* 0x00000025a8a87c10 */ /* 0x000fc6000b7fe4ff */
[----:B------:R-:W-:Y:S04]  /*21430*/  STL [R1+0x9a8], R176 ;  /* 0x0009a8b001007387 */ /* 0x000fe80000100800 */
[----:B0-----:R-:W3:Y:S04]  /*21440*/  LDL.LU R201, [R1+0x98c] ;  /* 0x00098c0001c97983 */ /* 0x001ee80000300800 */
[----:B------:R-:W-:Y:S01]  /*21450*/  STL [R1+0x9cc], R172 ;  /* 0x0009ccac01007387 */ /* 0x000fe20000100800 */
[----:B----4-:R-:W-:-:S05]  /*21460*/  IADD3 R209, P6, R209, UR18, RZ ;  /* 0x00000012d1d17c10 */ /* 0x010fca000ffde0ff */
[----:B------:R0:W-:Y:S04]  /*21470*/  STL [R1+0x998], R209 ;  /* 0x000998d101007387 */ /* 0x0001e80000100800 */
[----:B0-----:R-:W4:Y:S01]  /*21480*/  LDL.LU R209, [R1+0x960] ;  /* 0x0009600001d17983 */ /* 0x001f220000300800 */
[----:B------:R-:W-:-:S03]  /*21490*/  IADD3.X R164, R164, UR37, RZ, P1, !PT ;  /* 0x00000025a4a47c10 */ /* 0x000fc60008ffe4ff */
[----:B------:R-:W-:Y:S01]  /*214a0*/  STL [R1+0x9c4], R168 ;  /* 0x0009c4a801007387 */ /* 0x000fe20000100800 */
[----:B------:R-:W-:Y:S02]  /*214b0*/  IADD3 R193, P1, R193, UR18, RZ ;  /* 0x00000012c1c17c10 */ /* 0x000fe4000ff3e0ff */
        /* <DEDUP_REMOVED lines=11> */
[----:B------:R-:W-:Y:S04]  /*21570*/  STL [R1+0x9ac], R152 ;  /* 0x0009ac9801007387 */ /* 0x000fe80000100800 */
[----:B------:R0:W-:Y:S04]  /*21580*/  STL [R1+0x980], R20 ;  /* 0x0009801401007387 */ /* 0x0001e80000100800 */
[----:B0-----:R-:W4:Y:S04]  /*21590*/  LDL.LU R20, [R1+0x97c] ;  /* 0x00097c0001147983 */ /* 0x001f280000300800 */
[----:B------:R0:W-:Y:S01]  /*215a0*/  STL [R1+0x9a4], R12 ;  /* 0x0009a40c01007387 */ /* 0x0001e20000100800 */
[----:B------:R-:W-:-:S03]  /*215b0*/  IADD3 R16, P4, R16, UR18, RZ ;  /* 0x0000001210107c10 */ /* 0x000fc6000ff9e0ff */
[----:B0-----:R-:W4:Y:S01]  /*215c0*/  LDL.LU R12, [R1+0x950] ;  /* 0x00095000010c7983 */ /* 0x001f220000300800 */
[----:B------:R-:W-:-:S05]  /*215d0*/  IADD3.X R217, R217, UR37, RZ, P5, !PT ;  /* 0x00000025d9d97c10 */ /* 0x000fca000affe4ff */
[----:B------:R0:W-:Y:S04]  /*215e0*/  STL [R1+0x99c], R217 ;  /* 0x00099cd901007387 */ /* 0x0001e80000100800 */
[----:B0-----:R-:W4:Y:S01]  /*215f0*/  LDL.LU R217, [R1+0x974] ;  /* 0x0009740001d97983 */ /* 0x001f220000300800 */
[----:B------:R-:W-:-:S03]  /*21600*/  IADD3 R225, P5, R225, UR18, RZ ;  /* 0x00000012e1e17c10 */ /* 0x000fc6000ffbe0ff */
[----:B------:R-:W-:Y:S04]  /*21610*/  STL [R1+0x978], R16 ;  /* 0x0009781001007387 */ /* 0x000fe80000100800 */
[----:B------:R0:W-:Y:S04]  /*21620*/  STL [R1+0x970], R225 ;  /* 0x000970e101007387 */ /* 0x0001e80000100800 */
[----:B0-----:R-:W4:Y:S04]  /*21630*/  LDL.LU R225, [R1+0x948] ;  /* 0x0009480001e17983 */ /* 0x001f280000300800 */
[----:B------:R-:W4:Y:S04]  /*21640*/  LDL.LU R206, [R1+0x96c] ;  /* 0x00096c0001ce7983 */ /* 0x000f280000300800 */
[----:B------:R-:W4:Y:S04]  /*21650*/  LDL.LU R198, [R1+0x940] ;  /* 0x0009400001c67983 */ /* 0x000f280000300800 */
[----:B------:R-:W4:Y:S01]  /*21660*/  LDL.LU R188, [R1+0x964] ;  /* 0x0009640001bc7983 */ /* 0x000f220000300800 */
[----:B--2---:R-:W-:-:S05]  /*21670*/  IADD3.X R190, R190, UR37, RZ, P6, !PT ;  /* 0x00000025bebe7c10 */ /* 0x004fca000b7fe4ff */
[----:B------:R0:W-:Y:S04]  /*21680*/  STL [R1+0x994], R190 ;  /* 0x000994be01007387 */ /* 0x0001e80000100800 */
[----:B------:R-:W2:Y:S04]  /*21690*/  LDL.LU R184, [R1+0x938] ;  /* 0x0009380001b87983 */ /* 0x000ea80000300800 */
[----:B------:R-:W2:Y:S04]  /*216a0*/  LDL.LU R180, [R1+0x95c] ;  /* 0x00095c0001b47983 */ /* 0x000ea80000300800 */
[----:B0-----:R-:W2:Y:S04]  /*216b0*/  LDL.LU R190, [R1+0x930] ;  /* 0x0009300001be7983 */ /* 0x001ea80000300800 */
[----:B------:R-:W2:Y:S04]  /*216c0*/  LDL.LU R176, [R1+0x954] ;  /* 0x0009540001b07983 */ /* 0x000ea80000300800 */
[----:B------:R-:W2:Y:S01]  /*216d0*/  LDL.LU R172, [R1+0x928] ;  /* 0x0009280001ac7983 */ /* 0x000ea20000300800 */
[----:B---3--:R-:W-:-:S05]  /*216e0*/  IADD3 R191, P6, R191, UR18, RZ ;  /* 0x00000012bfbf7c10 */ /* 0x008fca000ffde0ff */
[----:B------:R0:W-:Y:S04]  /*216f0*/  STL [R1+0x968], R191 ;  /* 0x000968bf01007387 */ /* 0x0001e80000100800 */
[----:B0-----:R-:W3:Y:S04]  /*21700*/  LDL.LU R191, [R1+0x94c] ;  /* 0x00094c0001bf7983 */ /* 0x001ee80000300800 */
        /* <DEDUP_REMOVED lines=8> */
[----:B------:R-:W4:Y:S04]  /*21790*/  LDL.LU R160, [R1+0x910] ;  /* 0x0009100001a07983 */ /* 0x000f280000300800 */
[----:B------:R-:W4:Y:S01]  /*217a0*/  LDL.LU R156, [R1+0x934] ;  /* 0x00093400019c7983 */ /* 0x000f220000300800 */
[----:B------:R-:W-:-:S03]  /*217b0*/  IADD3.X R193, R193, UR37, RZ, P2, !PT ;  /* 0x00000025c1c17c10 */ /* 0x000fc600097fe4ff */
[----:B------:R-:W4:Y:S04]  /*217c0*/  LDL.LU R152, [R1+0x908] ;  /* 0x0009080001987983 */ /* 0x000f280000300800 */
[----:B------:R0:W-:Y:S04]  /*217d0*/  STL [R1+0x984], R193 ;  /* 0x000984c101007387 */ /* 0x0001e80000100800 */
[----:B------:R-:W4:Y:S04]  /*217e0*/  LDL.LU R16, [R1+0x92c] ;  /* 0x00092c0001107983 */ /* 0x000f280000300800 */
[----:B0-----:R-:W4:Y:S01]  /*217f0*/  LDL.LU R193, [R1+0x900] ;  /* 0x0009000001c17983 */ /* 0x001f220000300800 */
[----:B------:R-:W-:-:S02]  /*21800*/  IADD3 R212, P2, R212, UR18, RZ ;  /* 0x00000012d4d47c10 */ /* 0x000fc4000ff5e0ff */
[----:B------:R-:W-:-:S05]  /*21810*/  IADD3.X R20, R20, UR37, RZ, P3, !PT ;  /* 0x0000002514147c10 */ /* 0x000fca0009ffe4ff */
[----:B------:R0:W-:Y:S04]  /*21820*/  STL [R1+0x97c], R20 ;  /* 0x00097c1401007387 */ /* 0x0001e80000100800 */
[----:B------:R-:W-:Y:S01]  /*21830*/  STL [R1+0x958], R212 ;  /* 0x000958d401007387 */ /* 0x000fe20000100800 */
[----:B------:R-:W-:-:S03]  /*21840*/  IADD3 R12, P3, R12, UR18, RZ ;  /* 0x000000120c0c7c10 */ /* 0x000fc6000ff7e0ff */
[----:B0-----:R-:W4:Y:S04]  /*21850*/  LDL.LU R20, [R1+0x924] ;  /* 0x0009240001147983 */ /* 0x001f280000300800 */
[----:B------:R0:W-:Y:S04]  /*21860*/  STL [R1+0x950], R12 ;  /* 0x0009500c01007387 */ /* 0x0001e80000100800 */
[----:B0-----:R-:W4:Y:S01]  /*21870*/  LDL.LU R12, [R1+0x8f8] ;  /* 0x0008f800010c7983 */ /* 0x001f220000300800 */
[----:B------:R-:W-:-:S05]  /*21880*/  IADD3.X R217, R217, UR37, RZ, P4, !PT ;  /* 0x00000025d9d97c10 */ /* 0x000fca000a7fe4ff */
[----:B------:R0:W-:Y:S04]  /*21890*/  STL [R1+0x974], R217 ;  /* 0x000974d901007387 */ /* 0x0001e80000100800 */
[----:B0-----:R-:W4:Y:S01]  /*218a0*/  LDL.LU R217, [R1+0x91c] ;  /* 0x00091c0001d97983 */ /* 0x001f220000300800 */
[----:B------:R-:W-:Y:S02]  /*218b0*/  IADD3 R225, P4, R225, UR18, RZ ;  /* 0x00000012e1e17c10 */ /* 0x000fe4000ff9e0ff */
[----:B------:R-:W-:-:S03]  /*218c0*/  IADD3.X R206, R206, UR37, RZ, P5, !PT ;  /* 0x00000025cece7c10 */ /* 0x000fc6000affe4ff */
[----:B------:R0:W-:Y:S01]  /*218d0*/  STL [R1+0x948], R225 ;  /* 0x000948e101007387 */ /* 0x0001e20000100800 */
[----:B------:R-:W-:Y:S02]  /*218e0*/  IADD3 R198, P5, R198, UR18, RZ ;  /* 0x00000012c6c67c10 */ /* 0x000fe4000ffbe0ff */
[----:B------:R-:W-:Y:S01]  /*218f0*/  IADD3.X R188, R188, UR37, RZ, P6, !PT ;  /* 0x00000025bcbc7c10 */ /* 0x000fe2000b7fe4ff */
[----:B0-----:R-:W4:Y:S04]  /*21900*/  LDL.LU R225, [R1+0x8f0] ;  /* 0x0008f00001e17983 */ /* 0x001f280000300800 */
[----:B------:R-:W-:Y:S04]  /*21910*/  STL [R1+0x96c], R206 ;  /* 0x00096cce01007387 */ /* 0x000fe80000100800 */
[----:B------:R-:W-:Y:S04]  /*21920*/  STL [R1+0x940], R198 ;  /* 0x000940c601007387 */ /* 0x000fe80000100800 */
[----:B------:R-:W-:Y:S01]  /*21930*/  STL [R1+0x964], R188 ;  /* 0x000964bc01007387 */ /* 0x000fe20000100800 */
[----:B--2---:R-:W-:-:S02]  /*21940*/  IADD3 R184, P6, R184, UR18, RZ ;  /* 0x00000012b8b87c10 */ /* 0x004fc4000ffde0ff */
[----:B------:R-:W-:Y:S02]  /*21950*/  IADD3.X R180, R180, UR37, RZ, P1, !PT ;  /* 0x00000025b4b47c10 */ /* 0x000fe40008ffe4ff */
[----:B------:R-:W-:-:S05]  /*21960*/  IADD3 R190, P1, R190, UR18, RZ ;  /* 0x00000012bebe7c10 */ /* 0x000fca000ff3e0ff */
[----:B------:R0:W-:Y:S01]  /*21970*/  STL [R1+0x930], R190 ;  /* 0x000930be01007387 */ /* 0x0001e20000100800 */
[----:B------:R-:W-:-:S03]  /*21980*/  IADD3.X R176, R176, UR37, RZ, P2, !PT ;  /* 0x00000025b0b07c10 */ /* 0x000fc600097fe4ff */
[----:B------:R-:W-:Y:S04]  /*21990*/  STL [R1+0x938], R184 ;  /* 0x000938b801007387 */ /* 0x000fe80000100800 */
[----:B0-----:R-:W2:Y:S01]  /*219a0*/  LDL.LU R190, [R1+0x914] ;  /* 0x0009140001be7983 */ /* 0x001ea20000300800 */
[----:B------:R-:W-:-:S03]  /*219b0*/  IADD3 R172, P2, R172, UR18, RZ ;  /* 0x00000012acac7c10 */ /* 0x000fc6000ff5e0ff */
[----:B------:R-:W-:Y:S01]  /*219c0*/  STL [R1+0x95c], R180 ;  /* 0x00095cb401007387 */ /* 0x000fe20000100800 */
[----:B---3--:R-:W-:-:S05]  /*219d0*/  IADD3.X R191, R191, UR37, RZ, P3, !PT ;  /* 0x00000025bfbf7c10 */ /* 0x008fca0009ffe4ff */
[----:B------:R0:W-:Y:S04]  /*219e0*/  STL [R1+0x94c], R191 ;  /* 0x00094cbf01007387 */ /* 0x0001e80000100800 */
[----:B------:R-:W-:Y:S04]  /*219f0*/  STL [R1+0x954], R176 ;  /* 0x000954b001007387 */ /* 0x000fe80000100800 */
[----:B0-----:R-:W3:Y:S01]  /*21a00*/  LDL.LU R191, [R1+0x8e8] ;  /* 0x0008e80001bf7983 */ /* 0x001ee20000300800 */
[----:B------:R-:W-:-:S03]  /*21a10*/  IADD3 R168, P3, R168, UR18, RZ ;  /* 0x00000012a8a87c10 */ /* 0x000fc6000ff7e0ff */
[----:B------:R-:W-:Y:S01]  /*21a20*/  STL [R1+0x928], R172 ;  /* 0x000928ac01007387 */ /* 0x000fe20000100800 */
[----:B------:R-:W-:-:S05]  /*21a30*/  IADD3.X R201, R201, UR37, RZ, P4, !PT ;  /* 0x00000025c9c97c10 */ /* 0x000fca000a7fe4ff */
[----:B------:R0:W-:Y:S04]  /*21a40*/  STL [R1+0x944], R201 ;  /* 0x000944c901007387 */ /* 0x0001e80000100800 */
[----:B0-----:R-:W3:Y:S04]  /*21a50*/  LDL.LU R201, [R1+0x90c] ;  /* 0x00090c0001c97983 */ /* 0x001ee80000300800 */
[----:B------:R-:W-:Y:S01]  /*21a60*/  STL [R1+0x920], R168 ;  /* 0x000920a801007387 */ /* 0x000fe20000100800 */
[----:B----4-:R-:W-:-:S05]  /*21a70*/  IADD3.X R209, R209, UR37, RZ, P5, !PT ;  /* 0x00000025d1d17c10 */ /* 0x010fca000affe4ff */
[----:B------:R0:W-:Y:S04]  /*21a80*/  STL [R1+0x93c], R209 ;  /* 0x00093cd101007387 */ /* 0x0001e80000100800 */
[----:B0-----:R-:W4:Y:S01]  /*21a90*/  LDL.LU R209, [R1+0x8e0] ;  /* 0x0008e00001d17983 */ /* 0x001f220000300800 */
[----:B------:R-:W-:Y:S02]  /*21aa0*/  IADD3 R164, P4, R164, UR18, RZ ;  /* 0x00000012a4a47c10 */ /* 0x000fe4000ff9e0ff */
[----:B------:R-:W-:Y:S02]  /*21ab0*/  IADD3 R160, P5, R160, UR18, RZ ;  /* 0x00000012a0a07c10 */ /* 0x000fe4000ffbe0ff */
[----:B------:R-:W-:Y:S01]  /*21ac0*/  IADD3.X R156, R156, UR37, RZ, P6, !PT ;  /* 0x000000259c9c7c10 */ /* 0x000fe2000b7fe4ff */
[----:B------:R-:W-:Y:S01]  /*21ad0*/  STL [R1+0x918], R164 ;  /* 0x000918a401007387 */ /* 0x000fe20000100800 */
[----:B------:R-:W-:-:S02]  /*21ae0*/  IADD3 R152, P6, R152, UR18, RZ ;  /* 0x0000001298987c10 */ /* 0x000fc4000ffde0ff */
[----:B------:R-:W-:Y:S01]  /*21af0*/  IADD3.X R16, R16, UR37, RZ, P1, !PT ;  /* 0x0000002510107c10 */ /* 0x000fe20008ffe4ff */
[----:B------:R-:W-:Y:S01]  /*21b00*/  STL [R1+0x910], R160 ;  /* 0x000910a001007387 */ /* 0x000fe20000100800 */
[----:B------:R-:W-:-:S03]  /*21b10*/  IADD3 R193, P1, R193, UR18, RZ ;  /* 0x00000012c1c17c10 */ /* 0x000fc6000ff3e0ff */
[----:B------:R-:W-:Y:S04]  /*21b20*/  STL [R1+0x934], R156 ;  /* 0x0009349c01007387 */ /* 0x000fe80000100800 */
[----:B------:R-:W4:Y:S04]  /*21b30*/  LDL.LU R212, [R1+0x904] ;  /* 0x0009040001d47983 */ /* 0x000f280000300800 */
[----:B------:R-:W-:Y:S04]  /*21b40*/  STL [R1+0x908], R152 ;  /* 0x0009089801007387 */ /* 0x000fe80000100800 */
[----:B------:R0:W-:Y:S04]  /*21b50*/  STL [R1+0x92c], R16 ;  /* 0x00092c1001007387 */ /* 0x0001e80000100800 */
[----:B0-----:R-:W4:Y:S04]  /*21b60*/  LDL.LU R16, [R1+0x8d8] ;  /* 0x0008d80001107983 */ /* 0x001f280000300800 */
[----:B------:R0:W-:Y:S01]  /*21b70*/  STL [R1+0x900], R193 ;  /* 0x000900c101007387 */ /* 0x0001e20000100800 */
[----:B------:R-:W-:-:S03]  /*21b80*/  IADD3.X R20, R20, UR37, RZ, P2, !PT ;  /* 0x0000002514147c10 */ /* 0x000fc600097fe4ff */
[----:B0-----:R-:W4:Y:S01]  /*21b90*/  LDL.LU R193, [R1+0x8fc] ;  /* 0x0008fc0001c17983 */ /* 0x001f220000300800 */
[----:B------:R-:W-:-:S05]  /*21ba0*/  IADD3 R12, P2, R12, UR18, RZ ;  /* 0x000000120c0c7c10 */ /* 0x000fca000ff5e0ff */
[----:B------:R0:W-:Y:S04]  /*21bb0*/  STL [R1+0x8f8], R12 ;  /* 0x0008f80c01007387 */ /* 0x0001e80000100800 */
[----:B0-----:R-:W4:Y:S01]  /*21bc0*/  LDL.LU R12, [R1+0x8d0] ;  /* 0x0008d000010c7983 */ /* 0x001f220000300800 */
[----:B------:R-:W-:-:S03]  /*21bd0*/  IADD3.X R217, R217, UR37, RZ, P3, !PT ;  /* 0x00000025d9d97c10 */ /* 0x000fc60009ffe4ff */
[----:B------:R-:W-:Y:S04]  /*21be0*/  STL [R1+0x924], R20 ;  /* 0x0009241401007387 */ /* 0x000fe80000100800 */
        /* <DEDUP_REMOVED lines=8> */
[----:B------:R-:W4:Y:S04]  /*21c70*/  LDL.LU R180, [R1+0x8b8] ;  /* 0x0008b80001b47983 */ /* 0x000f280000300800 */
[----:B0-----:R-:W4:Y:S04]  /*21c80*/  LDL.LU R225, [R1+0x8dc] ;  /* 0x0008dc0001e17983 */ /* 0x001f280000300800 */
[----:B------:R-:W4:Y:S04]  /*21c90*/  LDL.LU R176, [R1+0x8b0] ;  /* 0x0008b00001b07983 */ /* 0x000f280000300800 */
[----:B------:R-:W4:Y:S01]  /*21ca0*/  LDL.LU R172, [R1+0x8d4] ;  /* 0x0008d40001ac7983 */ /* 0x000f220000300800 */
[----:B--2---:R-:W-:-:S05]  /*21cb0*/  IADD3.X R190, R190, UR37, RZ, P4, !PT ;  /* 0x00000025bebe7c10 */ /* 0x004fca000a7fe4ff */
[----:B------:R0:W-:Y:S04]  /*21cc0*/  STL [R1+0x914], R190 ;  /* 0x000914be01007387 */ /* 0x0001e80000100800 */
[----:B0-----:R-:W2:Y:S04]  /*21cd0*/  LDL.LU R190, [R1+0x8a8] ;  /* 0x0008a80001be7983 */ /* 0x001ea80000300800 */
        /* <DEDUP_REMOVED lines=8> */
[----:B------:R-:W3:Y:S04]  /*21d60*/  LDL.LU R160, [R1+0x8bc] ;  /* 0x0008bc0001a07983 */ /* 0x000ee80000300800 */
[----:B------:R-:W3:Y:S04]  /*21d70*/  LDL.LU R156, [R1+0x890] ;  /* 0x00089000019c7983 */ /* 0x000ee80000300800 */
[----:B------:R-:W3:Y:S01]  /*21d80*/  LDL.LU R152, [R1+0x8b4] ;  /* 0x0008b40001987983 */ /* 0x000ee20000300800 */
[----:B----4-:R-:W-:-:S05]  /*21d90*/  IADD3 R209, P5, R209, UR18, RZ ;  /* 0x00000012d1d17c10 */ /* 0x010fca000ffbe0ff */
[----:B------:R0:W-:Y:S04]  /*21da0*/  STL [R1+0x8e0], R209 ;  /* 0x0008e0d101007387 */ /* 0x0001e80000100800 */
[----:B------:R-:W4:Y:S04]  /*21db0*/  LDL.LU R20, [R1+0x888] ;  /* 0x0008880001147983 */ /* 0x000f280000300800 */
[----:B0-----:R-:W4:Y:S01]  /*21dc0*/  LDL.LU R209, [R1+0x8ac] ;  /* 0x0008ac0001d17983 */ /* 0x001f220000300800 */
[----:B------:R-:W-:Y:S02]  /*21dd0*/  IADD3.X R212, R212, UR37, RZ, P6, !PT ;  /* 0x00000025d4d47c10 */ /* 0x000fe4000b7fe4ff */
        /* <DEDUP_REMOVED lines=10> */
[----:B------:R-:W-:Y:S02]  /*21e80*/  IADD3.X R217, R217, UR37, RZ, P2, !PT ;  /* 0x00000025d9d97c10 */ /* 0x000fe400097fe4ff */
        /* <DEDUP_REMOVED lines=15> */
[----:B0-----:R-:W4:Y:S04]  /*21f80*/  LDL.LU R225, [R1+0x870] ;  /* 0x0008700001e17983 */ /* 0x001f280000300800 */
[----:B------:R-:W-:Y:S01]  /*21f90*/  STL [R1+0x8b8], R180 ;  /* 0x0008b8b401007387 */ /* 0x000fe20000100800 */
[----:B--2---:R-:W-:-:S02]  /*21fa0*/  IADD3 R190, P6, R190, UR18, RZ ;  /* 0x00000012bebe7c10 */ /* 0x004fc4000ffde0ff */
[----:B------:R-:W-:-:S03]  /*21fb0*/  IADD3.X R168, R168, UR37, RZ, P1, !PT ;  /* 0x00000025a8a87c10 */ /* 0x000fc60008ffe4ff */
[----:B------:R0:W-:Y:S04]  /*21fc0*/  STL [R1+0x8a8], R190 ;  /* 0x0008a8be01007387 */ /* 0x0001e80000100800 */
[----:B------:R-:W-:Y:S04]  /*21fd0*/  STL [R1+0x8b0], R176 ;  /* 0x0008b0b001007387 */ /* 0x000fe80000100800 */
[----:B0-----:R-:W2:Y:S04]  /*21fe0*/  LDL.LU R190, [R1+0x894] ;  /* 0x0008940001be7983 */ /* 0x001ea80000300800 */
[----:B------:R-:W-:Y:S01]  /*21ff0*/  STL [R1+0x8d4], R172 ;  /* 0x0008d4ac01007387 */ /* 0x000fe20000100800 */
[----:B---3--:R-:W-:-:S02]  /*22000*/  IADD3 R191, P1, R191, UR18, RZ ;  /* 0x00000012bfbf7c10 */ /* 0x008fc4000ff3e0ff */
[----:B------:R-:W-:-:S03]  /*22010*/  IADD3.X R164, R164, UR37, RZ, P2, !PT ;  /* 0x00000025a4a47c10 */ /* 0x000fc600097fe4ff */
[----:B------:R0:W-:Y:S04]  /*22020*/  STL [R1+0x8a0], R191 ;  /* 0x0008a0bf01007387 */ /* 0x0001e80000100800 */
[----:B0-----:R-:W3:Y:S04]  /*22030*/  LDL.LU R191, [R1+0x868] ;  /* 0x0008680001bf7983 */ /* 0x001ee80000300800 */
[----:B------:R-:W-:Y:S01]  /*22040*/  STL [R1+0x8cc], R168 ;  /* 0x0008cca801007387 */ /* 0x000fe20000100800 */
[----:B------:R-:W-:Y:S02]  /*22050*/  IADD3 R201, P2, R201, UR18, RZ ;  /* 0x00000012c9c97c10 */ /* 0x000fe4000ff5e0ff */
        /* <DEDUP_REMOVED lines=8> */
[----:B------:R-:W3:Y:S04]  /*220e0*/  LDL.LU R212, [R1+0x860] ;  /* 0x0008600001d47983 */ /* 0x000ee80000300800 */
[----:B------:R-:W-:Y:S01]  /*220f0*/  STL [R1+0x8b4], R152 ;  /* 0x0008b49801007387 */ /* 0x000fe20000100800 */
[----:B----4-:R-:W-:-:S02]  /*22100*/  IADD3 R20, P4, R20, UR18, RZ ;  /* 0x0000001214147c10 */ /* 0x010fc4000ff9e0ff */
[----:B------:R-:W-:-:S03]  /*22110*/  IADD3.X R209, R209, UR37, RZ, P5, !PT ;  /* 0x00000025d1d17c10 */ /* 0x000fc6000affe4ff */
[----:B------:R0:W-:Y:S04]  /*22120*/  STL [R1+0x888], R20 ;  /* 0x0008881401007387 */ /* 0x0001e80000100800 */
[----:B0-----:R-:W4:Y:S04]  /*22130*/  LDL.LU R20, [R1+0x884] ;  /* 0x0008840001147983 */ /* 0x001f280000300800 */
[----:B------:R0:W-:Y:S04]  /*22140*/  STL [R1+0x8ac], R209 ;  /* 0x0008acd101007387 */ /* 0x0001e80000100800 */
[----:B0-----:R-:W4:Y:S01]  /*22150*/  LDL.LU R209, [R1+0x858] ;  /* 0x0008580001d17983 */ /* 0x001f220000300800 */
[----:B------:R-:W-:-:S02]  /*22160*/  IADD3 R16, P5, R16, UR18, RZ ;  /* 0x0000001210107c10 */ /* 0x000fc4000ffbe0ff */
[----:B------:R-:W-:-:S05]  /*22170*/  IADD3.X R193, R193, UR37, RZ, P6, !PT ;  /* 0x00000025c1c17c10 */ /* 0x000fca000b7fe4ff */
[----:B------:R0:W-:Y:S04]  /*22180*/  STL [R1+0x8a4], R193 ;  /* 0x0008a4c101007387 */ /* 0x0001e80000100800 */
[----:B0-----:R-:W4:Y:S04]  /*22190*/  LDL.LU R193, [R1+0x87c] ;  /* 0x00087c0001c17983 */ /* 0x001f280000300800 */
        /* <DEDUP_REMOVED lines=9> */
[----:B------:R-:W4:Y:S04]  /*22230*/  LDL.LU R184, [R1+0x840] ;  /* 0x0008400001b87983 */ /* 0x000f280000300800 */
[----:B------:R-:W4:Y:S04]  /*22240*/  LDL.LU R180, [R1+0x864] ;  /* 0x0008640001b47983 */ /* 0x000f280000300800 */
[----:B0-----:R-:W4:Y:S01]  /*22250*/  LDL.LU R217, [R1+0x838] ;  /* 0x0008380001d97983 */ /* 0x001f220000300800 */
[----:B------:R-:W-:-:S03]  /*22260*/  IADD3 R225, P1, R225, UR18, RZ ;  /* 0x00000012e1e17c10 */ /* 0x000fc6000ff3e0ff */
[----:B------:R-:W4:Y:S04]  /*22270*/  LDL.LU R176, [R1+0x85c] ;  /* 0x00085c0001b07983 */ /* 0x000f280000300800 */
[----:B------:R-:W4:Y:S04]  /*22280*/  LDL.LU R172, [R1+0x830] ;  /* 0x0008300001ac7983 */ /* 0x000f280000300800 */
[----:B------:R0:W-:Y:S04]  /*22290*/  STL [R1+0x870], R225 ;  /* 0x000870e101007387 */ /* 0x0001e80000100800 */
[----:B0-----:R-:W4:Y:S04]  /*222a0*/  LDL.LU R225, [R1+0x854] ;  /* 0x0008540001e17983 */ /* 0x001f280000300800 */
        /* <DEDUP_REMOVED lines=8> */
[----:B------:R-:W3:Y:S04]  /*22330*/  LDL.LU R160, [R1+0x818] ;  /* 0x0008180001a07983 */ /* 0x000ee80000300800 */
[----:B------:R-:W3:Y:S04]  /*22340*/  LDL.LU R156, [R1+0x83c] ;  /* 0x00083c00019c7983 */ /* 0x000ee80000300800 */
[----:B------:R-:W3:Y:S01]  /*22350*/  LDL.LU R152, [R1+0x810] ;  /* 0x0008100001987983 */ /* 0x000ee20000300800 */
[----:B------:R-:W-:-:S05]  /*22360*/  IADD3.X R201, R201, UR37, RZ, P3, !PT ;  /* 0x00000025c9c97c10 */ /* 0x000fca0009ffe4ff */
[----:B------:R0:W-:Y:S04]  /*22370*/  STL [R1+0x88c], R201 ;  /* 0x00088cc901007387 */ /* 0x0001e80000100800 */
[----:B------:R-:W3:Y:S04]  /*22380*/  LDL.LU R16, [R1+0x834] ;  /* 0x0008340001107983 */ /* 0x000ee80000300800 */
[----:B0-----:R-:W3:Y:S01]  /*22390*/  LDL.LU R201, [R1+0x808] ;  /* 0x0008080001c97983 */ /* 0x001ee20000300800 */
[----:B------:R-:W-:Y:S02]  /*223a0*/  IADD3 R212, P3, R212, UR18, RZ ;  /* 0x00000012d4d47c10 */ /* 0x000fe4000ff7e0ff */
[----:B----4-:R-:W-:-:S05]  /*223b0*/  IADD3.X R20, R20, UR37, RZ, P4, !PT ;  /* 0x0000002514147c10 */ /* 0x010fca000a7fe4ff */
        /* <DEDUP_REMOVED lines=15> */
[----:B------:R-:W-:Y:S01]  /*224b0*/  STL [R1+0x874], R206 ;  /* 0x000874ce01007387 */ /* 0x000fe20000100800 */
[----:B------:R-:W-:Y:S02]  /*224c0*/  IADD3 R184, P1, R184, UR18, RZ ;  /* 0x00000012b8b87c10 */ /* 0x000fe4000ff3e0ff */
[----:B------:R-:W-:Y:S01]  /*224d0*/  IADD3.X R180, R180, UR37, RZ, P2, !PT ;  /* 0x00000025b4b47c10 */ /* 0x000fe200097fe4ff */
[----:B------:R-:W-:Y:S01]  /*224e0*/  STL [R1+0x848], R198 ;  /* 0x000848c601007387 */ /* 0x000fe20000100800 */
[----:B------:R-:W-:-:S03]  /*224f0*/  IADD3 R217, P2, R217, UR18, RZ ;  /* 0x00000012d9d97c10 */ /* 0x000fc6000ff5e0ff */
[----:B------:R-:W-:Y:S01]  /*22500*/  STL [R1+0x86c], R188 ;  /* 0x00086cbc01007387 */ /* 0x000fe20000100800 */
[----:B------:R-:W-:-:S03]  /*22510*/  IADD3.X R176, R176, UR37, RZ, P3, !PT ;  /* 0x00000025b0b07c10 */ /* 0x000fc60009ffe4ff */
[----:B------:R0:W-:Y:S04]  /*22520*/  STL [R1+0x838], R217 ;  /* 0x000838d901007387 */ /* 0x0001e80000100800 */
[----:B------:R-:W-:Y:S01]  /*22530*/  STL [R1+0x840], R184 ;  /* 0x000840b801007387 */ /* 0x000fe20000100800 */
[----:B------:R-:W-:-:S03]  /*22540*/  IADD3 R172, P3, R172, UR18, RZ ;  /* 0x00000012acac7c10 */ /* 0x000fc6000ff7e0ff */
[----:B0-----:R-:W4:Y:S01]  /*22550*/  LDL.LU R217, [R1+0x81c] ;  /* 0x00081c0001d97983 */ /* 0x001f220000300800 */
[----:B------:R-:W-:-:S03]  /*22560*/  IADD3.X R225, R225, UR37, RZ, P4, !PT ;  /* 0x00000025e1e17c10 */ /* 0x000fc6000a7fe4ff */
[----:B------:R-:W-:Y:S04]  /*22570*/  STL [R1+0x864], R180 ;  /* 0x000864b401007387 */ /* 0x000fe80000100800 */
[----:B------:R0:W-:Y:S04]  /*22580*/  STL [R1+0x854], R225 ;  /* 0x000854e101007387 */ /* 0x0001e80000100800 */
[----:B------:R-:W-:Y:S01]  /*22590*/  STL [R1+0x85c], R176 ;  /* 0x00085cb001007387 */ /* 0x000fe20000100800 */
[----:B------:R-:W-:-:S03]  /*225a0*/  IADD3 R168, P4, R168, UR18, RZ ;  /* 0x00000012a8a87c10 */ /* 0x000fc6000ff9e0ff */
[----:B0-----:R-:W4:Y:S04]  /*225b0*/  LDL.LU R225, [R1+0x7f0] ;  /* 0x0007f00001e17983 */ /* 0x001f280000300800 */
[----:B------:R-:W-:Y:S01]  /*225c0*/  STL [R1+0x830], R172 ;  /* 0x000830ac01007387 */ /* 0x000fe20000100800 */
[----:B--2---:R-:W-:-:S05]  /*225d0*/  IADD3.X R190, R190, UR37, RZ, P5, !PT ;  /* 0x00000025bebe7c10 */ /* 0x004fca000affe4ff */
[----:B------:R0:W-:Y:S01]  /*225e0*/  STL [R1+0x84c], R190 ;  /* 0x00084cbe01007387 */ /* 0x0001e20000100800 */
[----:B------:R-:W-:-:S03]  /*225f0*/  IADD3 R164, P5, R164, UR18, RZ ;  /* 0x00000012a4a47c10 */ /* 0x000fc6000ffbe0ff */
[----:B0-----:R-:W2:Y:S04]  /*22600*/  LDL.LU R190, [R1+0x814] ;  /* 0x0008140001be7983 */ /* 0x001ea80000300800 */
[----:B------:R-:W-:Y:S01]  /*22610*/  STL [R1+0x828], R168 ;  /* 0x000828a801007387 */ /* 0x000fe20000100800 */
[----:B---3--:R-:W-:Y:S02]  /*22620*/  IADD3.X R191, R191, UR37, RZ, P6, !PT ;  /* 0x00000025bfbf7c10 */ /* 0x008fe4000b7fe4ff */
[----:B------:R-:W-:-:S03]  /*22630*/  IADD3 R160, P6, R160, UR18, RZ ;  /* 0x00000012a0a07c10 */ /* 0x000fc6000ffde0ff */
[----:B------:R0:W-:Y:S01]  /*22640*/  STL [R1+0x844], R191 ;  /* 0x000844bf01007387 */ /* 0x0001e20000100800 */
[----:B------:R-:W-:Y:S02]  /*22650*/  IADD3.X R156, R156, UR37, RZ, P1, !PT ;  /* 0x000000259c9c7c10 */ /* 0x000fe40008ffe4ff */
[----:B------:R-:W-:Y:S01]  /*22660*/  IADD3 R152, P1, R152, UR18, RZ ;  /* 0x0000001298987c10 */ /* 0x000fe2000ff3e0ff */
[----:B0-----:R-:W3:Y:S04]  /*22670*/  LDL.LU R191, [R1+0x7e8] ;  /* 0x0007e80001bf7983 */ /* 0x001ee80000300800 */
[----:B------:R-:W-:Y:S04]  /*22680*/  STL [R1+0x820], R164 ;  /* 0x000820a401007387 */ /* 0x000fe80000100800 */
[----:B------:R-:W-:Y:S01]  /*22690*/  STL [R1+0x818], R160 ;  /* 0x000818a001007387 */ /* 0x000fe20000100800 */
[----:B------:R-:W-:-:S03]  /*226a0*/  IADD3.X R16, R16, UR37, RZ, P2, !PT ;  /* 0x0000002510107c10 */ /* 0x000fc600097fe4ff */
[----:B------:R-:W-:Y:S01]  /*226b0*/  STL [R1+0x83c], R156 ;  /* 0x00083c9c01007387 */ /* 0x000fe20000100800 */
[----:B------:R-:W-:-:S03]  /*226c0*/  IADD3 R201, P2, R201, UR18, RZ ;  /* 0x00000012c9c97c10 */ /* 0x000fc6000ff5e0ff */
[----:B------:R-:W3:Y:S04]  /*226d0*/  LDL.LU R212, [R1+0x80c] ;  /* 0x00080c0001d47983 */ /* 0x000ee80000300800 */
[----:B------:R-:W-:Y:S04]  /*226e0*/  STL [R1+0x810], R152 ;  /* 0x0008109801007387 */ /* 0x000fe80000100800 */
[----:B------:R0:W-:Y:S04]  /*226f0*/  STL [R1+0x834], R16 ;  /* 0x0008341001007387 */ /* 0x0001e80000100800 */
[----:B0-----:R-:W3:Y:S04]  /*22700*/  LDL.LU R16, [R1+0x7e0] ;  /* 0x0007e00001107983 */ /* 0x001ee80000300800 */
[----:B------:R0:W-:Y:S04]  /*22710*/  STL [R1+0x808], R201 ;  /* 0x000808c901007387 */ /* 0x0001e80000100800 */
[----:B0-----:R-:W3:Y:S01]  /*22720*/  LDL.LU R201, [R1+0x804] ;  /* 0x0008040001c97983 */ /* 0x001ee20000300800 */
[----:B----4-:R-:W-:-:S02]  /*22730*/  IADD3.X R20, R20, UR37, RZ, P3, !PT ;  /* 0x0000002514147c10 */ /* 0x010fc40009ffe4ff */
[----:B------:R-:W-:-:S05]  /*22740*/  IADD3 R209, P3, R209, UR18, RZ ;  /* 0x00000012d1d17c10 */ /* 0x000fca000ff7e0ff */
[----:B------:R0:W-:Y:S04]  /*22750*/  STL [R1+0x800], R209 ;  /* 0x000800d101007387 */ /* 0x0001e80000100800 */
[----:B0-----:R-:W4:Y:S04]  /*22760*/  LDL.LU R209, [R1+0x7d8] ;  /* 0x0007d80001d17983 */ /* 0x001f280000300800 */
[----:B------:R-:W-:Y:S01]  /*22770*/  STL [R1+0x82c], R20 ;  /* 0x00082c1401007387 */ /* 0x000fe20000100800 */
[----:B------:R-:W-:-:S05]  /*22780*/  IADD3.X R193, R193, UR37, RZ, P4, !PT ;  /* 0x00000025c1c17c10 */ /* 0x000fca000a7fe4ff */
[----:B------:R0:W-:Y:S04]  /*22790*/  STL [R1+0x824], R193 ;  /* 0x000824c101007387 */ /* 0x0001e80000100800 */
[----:B0-----:R-:W4:Y:S04]  /*227a0*/  LDL.LU R193, [R1+0x7fc] ;  /* 0x0007fc0001c17983 */ /* 0x001f280000300800 */
[----:B------:R-:W4:Y:S04]  /*227b0*/  LDL.LU R206, [R1+0x7d0] ;  /* 0x0007d00001ce7983 */ /* 0x000f280000300800 */
[----:B------:R-:W4:Y:S01]  /*227c0*/  LDL.LU R198, [R1+0x7f4] ;  /* 0x0007f40001c67983 */ /* 0x000f220000300800 */
[----:B------:R-:W-:-:S03]  /*227d0*/  IADD3 R12, P4, R12, UR18, RZ ;  /* 0x000000120c0c7c10 */ /* 0x000fc6000ff9e0ff */
[----:B------:R-:W4:Y:S04]  /*227e0*/  LDL.LU R188, [R1+0x7c8] ;  /* 0x0007c80001bc7983 */ /* 0x000f280000300800 */
[----:B------:R-:W-:Y:S04]  /*227f0*/  STL [R1+0x7f8], R12 ;  /* 0x0007f80c01007387 */ /* 0x000fe80000100800 */
[----:B------:R-:W4:Y:S04]  /*22800*/  LDL.LU R184, [R1+0x7ec] ;  /* 0x0007ec0001b87983 */ /* 0x000f280000300800 */
[----:B------:R-:W4:Y:S04]  /*22810*/  LDL.LU R180, [R1+0x7c0] ;  /* 0x0007c00001b47983 */ /* 0x000f280000300800 */
[----:B------:R-:W4:Y:S04]  /*22820*/  LDL.LU R176, [R1+0x7e4] ;  /* 0x0007e40001b07983 */ /* 0x000f280000300800 */
[----:B------:R-:W4:Y:S04]  /*22830*/  LDL.LU R172, [R1+0x7b8] ;  /* 0x0007b80001ac7983 */ /* 0x000f280000300800 */
[----:B------:R-:W4:Y:S01]  /*22840*/  LDL.LU R168, [R1+0x7dc] ;  /* 0x0007dc0001a87983 */ /* 0x000f220000300800 */
[----:B------:R-:W-:-:S05]  /*22850*/  IADD3.X R217, R217, UR37, RZ, P5, !PT ;  /* 0x00000025d9d97c10 */ /* 0x000fca000affe4ff */
[----:B------:R0:W-:Y:S04]  /*22860*/  STL [R1+0x81c], R217 ;  /* 0x00081cd901007387 */ /* 0x0001e80000100800 */
[----:B0-----:R-:W4:Y:S04]  /*22870*/  LDL.LU R217, [R1+0x7b0] ;  /* 0x0007b00001d97983 */ /* 0x001f280000300800 */
[----:B------:R-:W4:Y:S01]  /*22880*/  LDL.LU R164, [R1+0x7d4] ;  /* 0x0007d40001a47983 */ /* 0x000f220000300800 */
[----:B------:R-:W-:-:S05]  /*22890*/  IADD3 R225, P5, R225, UR18, RZ ;  /* 0x00000012e1e17c10 */ /* 0x000fca000ffbe0ff */
[----:B------:R0:W-:Y:S04]  /*228a0*/  STL [R1+0x7f0], R225 ;  /* 0x0007f0e101007387 */ /* 0x0001e80000100800 */
[----:B0-----:R-:W4:Y:S04]  /*228b0*/  LDL.LU R225, [R1+0x7a8] ;  /* 0x0007a80001e17983 */ /* 0x001f280000300800 */
[----:B------:R-:W4:Y:S01]  /*228c0*/  LDL.LU R160, [R1+0x7cc] ;  /* 0x0007cc0001a07983 */ /* 0x000f220000300800 */
[----:B--2---:R-:W-:-:S05]  /*228d0*/  IADD3.X R190, R190, UR37, RZ, P6, !PT ;  /* 0x00000025bebe7c10 */ /* 0x004fca000b7fe4ff */
[----:B------:R0:W-:Y:S04]  /*228e0*/  STL [R1+0x814], R190 ;  /* 0x000814be01007387 */ /* 0x0001e80000100800 */
[----:B0-----:R-:W2:Y:S04]  /*228f0*/  LDL.LU R190, [R1+0x7a0] ;  /* 0x0007a00001be7983 */ /* 0x001ea80000300800 */
[----:B------:R-:W2:Y:S04]  /*22900*/  LDL.LU R156, [R1+0x7c4] ;  /* 0x0007c400019c7983 */ /* 0x000ea80000300800 */
[----:B------:R-:W2:Y:S01]  /*22910*/  LDL.LU R152, [R1+0x798] ;  /* 0x0007980001987983 */ /* 0x000ea20000300800 */
[----:B---3--:R-:W-:-:S03]  /*22920*/  IADD3 R191, P6, R191, UR18, RZ ;  /* 0x00000012bfbf7c10 */ /* 0x008fc6000ffde0ff */
[----:B------:R-:W3:Y:S04]  /*22930*/  LDL.LU R20, [R1+0x7bc] ;  /* 0x0007bc0001147983 */ /* 0x000ee80000300800 */
[----:B------:R0:W-:Y:S04]  /*22940*/  STL [R1+0x7e8], R191 ;  /* 0x0007e8bf01007387 */ /* 0x0001e80000100800 */
[----:B------:R-:W3:Y:S04]  /*22950*/  LDL.LU R12, [R1+0x790] ;  /* 0x00079000010c7983 */ /* 0x000ee80000300800 */
[----:B0-----:R-:W3:Y:S01]  /*22960*/  LDL.LU R191, [R1+0x7b4] ;  /* 0x0007b40001bf7983 */ /* 0x001ee20000300800 */
[----:B------:R-:W-:-:S02]  /*22970*/  IADD3.X R212, R212, UR37, RZ, P1, !PT ;  /* 0x00000025d4d47c10 */ /* 0x000fc40008ffe4ff */
[----:B------:R-:W-:-:S05]  /*22980*/  IADD3 R16, P1, R16, UR18, RZ ;  /* 0x0000001210107c10 */ /* 0x000fca000ff3e0ff */
[----:B------:R0:W-:Y:S04]  /*22990*/  STL [R1+0x7e0], R16 ;  /* 0x0007e01001007387 */ /* 0x0001e80000100800 */
[----:B------:R-:W-:Y:S01]  /*229a0*/  STL [R1+0x80c], R212 ;  /* 0x00080cd401007387 */ /* 0x000fe20000100800 */
[----:B------:R-:W-:-:S03]  /*229b0*/  IADD3.X R201, R201, UR37, RZ, P2, !PT ;  /* 0x00000025c9c97c10 */ /* 0x000fc600097fe4ff */
[----:B0-----:R-:W3:Y:S04]  /*229c0*/  LDL.LU R16, [R1+0x788] ;  /* 0x0007880001107983 */ /* 0x001ee80000300800 */
[----:B------:R0:W-:Y:S04]  /*229d0*/  STL [R1+0x804], R201 ;  /* 0x000804c901007387 */ /* 0x0001e80000100800 */
[----:B0-----:R-:W3:Y:S01]  /*229e0*/  LDL.LU R201, [R1+0x7ac] ;  /* 0x0007ac0001c97983 */ /* 0x001ee20000300800 */
[----:B----4-:R-:W-:-:S05]  /*229f0*/  IADD3 R209, P2, R209, UR18, RZ ;  /* 0x00000012d1d17c10 */ /* 0x010fca000ff5e0ff */
[----:B------:R0:W-:Y:S04]  /*22a00*/  STL [R1+0x7d8], R209 ;  /* 0x0007d8d101007387 */ /* 0x0001e80000100800 */
[----:B0-----:R-:W4:Y:S01]  /*22a10*/  LDL.LU R209, [R1+0x780] ;  /* 0x0007800001d17983 */ /* 0x001f220000300800 */
[----:B------:R-:W-:Y:S02]  /*22a20*/  IADD3.X R193, R193, UR37, RZ, P3, !PT ;  /* 0x00000025c1c17c10 */ /* 0x000fe40009ffe4ff */
[----:B------:R-:W-:-:S03]  /*22a30*/  IADD3 R206, P3, R206, UR18, RZ ;  /* 0x00000012cece7c10 */ /* 0x000fc6000ff7e0ff */
[----:B------:R0:W-:Y:S01]  /*22a40*/  STL [R1+0x7fc], R193 ;  /* 0x0007fcc101007387 */ /* 0x0001e20000100800 */
[----:B------:R-:W-:Y:S02]  /*22a50*/  IADD3.X R198, R198, UR37, RZ, P4, !PT ;  /* 0x00000025c6c67c10 */ /* 0x000fe4000a7fe4ff */
[----:B------:R-:W-:Y:S01]  /*22a60*/  IADD3 R188, P4, R188, UR18, RZ ;  /* 0x00000012bcbc7c10 */ /* 0x000fe2000ff9e0ff */
[----:B0-----:R-:W4:Y:S01]  /*22a70*/  LDL.LU R193, [R1+0x7a4] ;  /* 0x0007a40001c17983 */ /* 0x001f220000300800 */
[----:B------:R-:W-:-:S03]  /*22a80*/  IADD3.X R184, R184, UR37, RZ, P5, !PT ;  /* 0x00000025b8b87c10 */ /* 0x000fc6000affe4ff */
[----:B------:R-:W-:Y:S01]  /*22a90*/  STL [R1+0x7d0], R206 ;  /* 0x0007d0ce01007387 */ /* 0x000fe20000100800 */
[----:B------:R-:W-:-:S03]  /*22aa0*/  IADD3 R180, P5, R180, UR18, RZ ;  /* 0x00000012b4b47c10 */ /* 0x000fc6000ffbe0ff */
[----:B------:R-:W-:Y:S01]  /*22ab0*/  STL [R1+0x7f4], R198 ;  /* 0x0007f4c601007387 */ /* 0x000fe20000100800 */
[----:B------:R-:W-:-:S03]  /*22ac0*/  IADD3.X R176, R176, UR37, RZ, P6, !PT ;  /* 0x00000025b0b07c10 */ /* 0x000fc6000b7fe4ff */
[----:B------:R-:W-:Y:S01]  /*22ad0*/  STL [R1+0x7c8], R188 ;  /* 0x0007c8bc01007387 */ /* 0x000fe20000100800 */
[----:B------:R-:W-:-:S03]  /*22ae0*/  IADD3 R172, P6, R172, UR18, RZ ;  /* 0x00000012acac7c10 */ /* 0x000fc6000ffde0ff */
[----:B------:R-:W-:Y:S01]  /*22af0*/  STL [R1+0x7ec], R184 ;  /* 0x0007ecb801007387 */ /* 0x000fe20000100800 */
[----:B------:R-:W-:-:S03]  /*22b00*/  IADD3.X R168, R168, UR37, RZ, P1, !PT ;  /* 0x00000025a8a87c10 */ /* 0x000fc60008ffe4ff */
[----:B------:R-:W-:Y:S04]  /*22b10*/  STL [R1+0x7c0], R180 ;  /* 0x0007c0b401007387 */ /* 0x000fe80000100800 */
[----:B------:R-:W-:Y:S01]  /*22b20*/  STL [R1+0x7e4], R176 ;  /* 0x0007e4b001007387 */ /* 0x000fe20000100800 */
[----:B------:R-:W-:Y:S02]  /*22b30*/  IADD3 R217, P1, R217, UR18, RZ ;  /* 0x00000012d9d97c10 */ /* 0x000fe4000ff3e0ff */
[----:B------:R-:W-:-:S03]  /*22b40*/  IADD3.X R164, R164, UR37, RZ, P2, !PT ;  /* 0x00000025a4a47c10 */ /* 0x000fc600097fe4ff */
[----:B------:R0:W-:Y:S04]  /*22b50*/  STL [R1+0x7b0], R217 ;  /* 0x0007b0d901007387 */ /* 0x0001e80000100800 */
[----:B------:R-:W-:Y:S04]  /*22b60*/  STL [R1+0x7b8], R172 ;  /* 0x0007b8ac01007387 */ /* 0x000fe80000100800 */
[----:B0-----:R-:W4:Y:S01]  /*22b70*/  LDL.LU R217, [R1+0x778] ;  /* 0x0007780001d97983 */ /* 0x001f220000300800 */
[----:B------:R-:W-:-:S03]  /*22b80*/  IADD3 R225, P2, R225, UR18, RZ ;  /* 0x00000012e1e17c10 */ /* 0x000fc6000ff5e0ff */
[----:B------:R-:W-:Y:S01]  /*22b90*/  STL [R1+0x7dc], R168 ;  /* 0x0007dca801007387 */ /* 0x000fe20000100800 */
[----:B------:R-:W-:-:S03]  /*22ba0*/  IADD3.X R160, R160, UR37, RZ, P3, !PT ;  /* 0x00000025a0a07c10 */ /* 0x000fc60009ffe4ff */
[----:B------:R0:W-:Y:S04]  /*22bb0*/  STL [R1+0x7a8], R225 ;  /* 0x0007a8e101007387 */ /* 0x0001e80000100800 */
[----:B0-----:R-:W4:Y:S04]  /*22bc0*/  LDL.LU R225, [R1+0x79c] ;  /* 0x00079c0001e17983 */ /* 0x001f280000300800 */
[----:B------:R-:W-:Y:S01]  /*22bd0*/  STL [R1+0x7d4], R164 ;  /* 0x0007d4a401007387 */ /* 0x000fe20000100800 */
[----:B--2---:R-:W-:Y:S02]  /*22be0*/  IADD3 R190, P3, R190, UR18, RZ ;  /* 0x00000012bebe7c10 */ /* 0x004fe4000ff7e0ff */
[----:B------:R-:W-:-:S03]  /*22bf0*/  IADD3.X R156, R156, UR37, RZ, P4, !PT ;  /* 0x000000259c9c7c10 */ /* 0x000fc6000a7fe4ff */
[----:B------:R0:W-:Y:S01]  /*22c00*/  STL [R1+0x7a0], R190 ;  /* 0x0007a0be01007387 */ /* 0x0001e20000100800 */
[----:B------:R-:W-:Y:S02]  /*22c10*/  IADD3 R152, P4, R152, UR18, RZ ;  /* 0x0000001298987c10 */ /* 0x000fe4000ff9e0ff */
[----:B---3--:R-:W-:Y:S01]  /*22c20*/  IADD3.X R20, R20, UR37, RZ, P5, !PT ;  /* 0x0000002514147c10 */ /* 0x008fe2000affe4ff */
[----:B0-----:R-:W2:Y:S04]  /*22c30*/  LDL.LU R190, [R1+0x770] ;  /* 0x0007700001be7983 */ /* 0x001ea80000300800 */
[----:B------:R-:W-:Y:S01]  /*22c40*/  STL [R1+0x7cc], R160 ;  /* 0x0007cca001007387 */ /* 0x000fe20000100800 */
[----:B------:R-:W-:-:S03]  /*22c50*/  IADD3 R12, P5, R12, UR18, RZ ;  /* 0x000000120c0c7c10 */ /* 0x000fc6000ffbe0ff */
[----:B------:R-:W-:Y:S01]  /*22c60*/  STL [R1+0x7c4], R156 ;  /* 0x0007c49c01007387 */ /* 0x000fe20000100800 */
[----:B------:R-:W-:-:S03]  /*22c70*/  IADD3.X R191, R191, UR37, RZ, P6, !PT ;  /* 0x00000025bfbf7c10 */ /* 0x000fc6000b7fe4ff */
[----:B------:R-:W-:Y:S04]  /*22c80*/  STL [R1+0x798], R152 ;  /* 0x0007989801007387 */ /* 0x000fe80000100800 */
[----:B------:R-:W3:Y:S04]  /*22c90*/  LDL.LU R214, [R1+0x794] ;  /* 0x0007940001d67983 */ /* 0x000ee80000300800 */
[----:B------:R-:W-:Y:S04]  /*22ca0*/  STL [R1+0x7bc], R20 ;  /* 0x0007bc1401007387 */ /* 0x000fe80000100800 */
[----:B------:R0:W-:Y:S04]  /*22cb0*/  STL [R1+0x790], R12 ;  /* 0x0007900c01007387 */ /* 0x0001e80000100800 */
[----:B0-----:R-:W3:Y:S04]  /*22cc0*/  LDL.LU R12, [R1+0x768] ;  /* 0x00076800010c7983 */ /* 0x001ee80000300800 */
[----:B------:R0:W-:Y:S04]  /*22cd0*/  STL [R1+0x7b4], R191 ;  /* 0x0007b4bf01007387 */ /* 0x0001e80000100800 */
[----:B0-----:R-:W3:Y:S01]  /*22ce0*/  LDL.LU R191, [R1+0x78c] ;  /* 0x00078c0001bf7983 */ /* 0x001ee20000300800 */
[----:B------:R-:W-:-:S02]  /*22cf0*/  IADD3 R16, P6, R16, UR18, RZ ;  /* 0x0000001210107c10 */ /* 0x000fc4000ffde0ff */
[----:B------:R-:W-:-:S05]  /*22d00*/  IADD3.X R201, R201, UR37, RZ, P1, !PT ;  /* 0x00000025c9c97c10 */ /* 0x000fca0008ffe4ff */
[----:B------:R0:W-:Y:S04]  /*22d10*/  STL [R1+0x7ac], R201 ;  /* 0x0007acc901007387 */ /* 0x0001e80000100800 */
[----:B0-----:R-:W3:Y:S04]  /*22d20*/  LDL.LU R201, [R1+0x760] ;  /* 0x0007600001c97983 */ /* 0x001ee80000300800 */
[----:B------:R-:W-:Y:S01]  /*22d30*/  STL [R1+0x788], R16 ;  /* 0x0007881001007387 */ /* 0x000fe20000100800 */
[----:B----4-:R-:W-:-:S05]  /*22d40*/  IADD3 R209, P1, R209, UR18, RZ ;  /* 0x00000012d1d17c10 */ /* 0x010fca000ff3e0ff */
[----:B------:R0:W-:Y:S04]  /*22d50*/  STL [R1+0x780], R209 ;  /* 0x000780d101007387 */ /* 0x0001e80000100800 */
[----:B0-----:R-:W4:Y:S04]  /*22d60*/  LDL.LU R209, [R1+0x784] ;  /* 0x0007840001d17983 */ /* 0x001f280000300800 */
[----:B------:R-:W4:Y:S04]  /*22d70*/  LDL.LU R212, [R1+0x758] ;  /* 0x0007580001d47983 */ /* 0x000f280000300800 */
[----:B------:R-:W4:Y:S04]  /*22d80*/  LDL.LU R206, [R1+0x77c] ;  /* 0x00077c0001ce7983 */ /* 0x000f280000300800 */
[----:B------:R-:W4:Y:S01]  /*22d90*/  LDL.LU R198, [R1+0x750] ;  /* 0x0007500001c67983 */ /* 0x000f220000300800 */
[----:B------:R-:W-:-:S05]  /*22da0*/  IADD3.X R193, R193, UR37, RZ, P2, !PT ;  /* 0x00000025c1c17c10 */ /* 0x000fca00097fe4ff */
[----:B------:R0:W-:Y:S04]  /*22db0*/  STL [R1+0x7a4], R193 ;  /* 0x0007a4c101007387 */ /* 0x0001e80000100800 */
[----:B------:R-:W4:Y:S04]  /*22dc0*/  LDL.LU R188, [R1+0x774] ;  /* 0x0007740001bc7983 */ /* 0x000f280000300800 */
[----:B------:R-:W4:Y:S04]  /*22dd0*/  LDL.LU R184, [R1+0x748] ;  /* 0x0007480001b87983 */ /* 0x000f280000300800 */
[----:B------:R-:W4:Y:S04]  /*22de0*/  LDL.LU R180, [R1+0x76c] ;  /* 0x00076c0001b47983 */ /* 0x000f280000300800 */
[----:B------:R-:W4:Y:S04]  /*22df0*/  LDL.LU R176, [R1+0x740] ;  /* 0x0007400001b07983 */ /* 0x000f280000300800 */
[----:B------:R-:W4:Y:S04]  /*22e00*/  LDL.LU R172, [R1+0x764] ;  /* 0x0007640001ac7983 */ /* 0x000f280000300800 */
[----:B------:R-:W4:Y:S04]  /*22e10*/  LDL.LU R168, [R1+0x738] ;  /* 0x0007380001a87983 */ /* 0x000f280000300800 */
[----:B0-----:R-:W4:Y:S04]  /*22e20*/  LDL.LU R193, [R1+0x75c] ;  /* 0x00075c0001c17983 */ /* 0x001f280000300800 */
[----:B------:R-:W4:Y:S01]  /*22e30*/  LDL.LU R164, [R1+0x730] ;  /* 0x0007300001a47983 */ /* 0x000f220000300800 */
[----:B------:R-:W-:-:S05]  /*22e40*/  IADD3 R217, P2, R217, UR18, RZ ;  /* 0x00000012d9d97c10 */ /* 0x000fca000ff5e0ff */
[----:B------:R0:W-:Y:S04]  /*22e50*/  STL [R1+0x778], R217 ;  /* 0x000778d901007387 */ /* 0x0001e80000100800 */
[----:B0-----:R-:W4:Y:S04]  /*22e60*/  LDL.LU R217, [R1+0x754] ;  /* 0x0007540001d97983 */ /* 0x001f280000300800 */
[----:B------:R-:W4:Y:S01]  /*22e70*/  LDL.LU R160, [R1+0x728] ;  /* 0x0007280001a07983 */ /* 0x000f220000300800 */
[----:B------:R-:W-:-:S05]  /*22e80*/  IADD3.X R225, R225, UR37, RZ, P3, !PT ;  /* 0x00000025e1e17c10 */ /* 0x000fca0009ffe4ff */
[----:B------:R0:W-:Y:S04]  /*22e90*/  STL [R1+0x79c], R225 ;  /* 0x00079ce101007387 */ /* 0x0001e80000100800 */
[----:B0-----:R-:W4:Y:S04]  /*22ea0*/  LDL.LU R225, [R1+0x74c] ;  /* 0x00074c0001e17983 */ /* 0x001f280000300800 */
[----:B------:R-:W4:Y:S04]  /*22eb0*/  LDL.LU R156, [R1+0x720] ;  /* 0x00072000019c7983 */ /* 0x000f280000300800 */
[----:B------:R-:W4:Y:S04]  /*22ec0*/  LDL.LU R152, [R1+0x744] ;  /* 0x0007440001987983 */ /* 0x000f280000300800 */
[----:B------:R-:W4:Y:S01]  /*22ed0*/  LDL.LU R20, [R1+0x718] ;  /* 0x0007180001147983 */ /* 0x000f220000300800 */
[----:B--2---:R-:W-:-:S05]  /*22ee0*/  IADD3 R190, P3, R190, UR18, RZ ;  /* 0x00000012bebe7c10 */ /* 0x004fca000ff7e0ff */
[----:B------:R0:W-:Y:S04]  /*22ef0*/  STL [R1+0x770], R190 ;  /* 0x000770be01007387 */ /* 0x0001e80000100800 */
[----:B------:R-:W2:Y:S04]  /*22f00*/  LDL.LU R16, [R1+0x73c] ;  /* 0x00073c0001107983 */ /* 0x000ea80000300800 */
[----:B0-----:R-:W2:Y:S01]  /*22f10*/  LDL.LU R190, [R1+0x710] ;  /* 0x0007100001be7983 */ /* 0x001ea20000300800 */
[----:B---3--:R-:W-:Y:S02]  /*22f20*/  IADD3.X R214, R214, UR37, RZ, P4, !PT ;  /* 0x00000025d6d67c10 */ /* 0x008fe4000a7fe4ff */
[----:B------:R-:W-:-:S05]  /*22f30*/  IADD3 R12, P4, R12, UR18, RZ ;  /* 0x000000120c0c7c10 */ /* 0x000fca000ff9e0ff */
[----:B------:R0:W-:Y:S04]  /*22f40*/  STL [R1+0x768], R12 ;  /* 0x0007680c01007387 */ /* 0x0001e80000100800 */
[----:B------:R-:W-:Y:S01]  /*22f50*/  STL [R1+0x794], R214 ;  /* 0x000794d601007387 */ /* 0x000fe20000100800 */
[----:B------:R-:W-:-:S03]  /*22f60*/  IADD3.X R191, R191, UR37, RZ, P5, !PT ;  /* 0x00000025bfbf7c10 */ /* 0x000fc6000affe4ff */
[----:B0-----:R-:W3:Y:S04]  /*22f70*/  LDL.LU R12, [R1+0x734] ;  /* 0x00073400010c7983 */ /* 0x001ee80000300800 */
[----:B------:R0:W-:Y:S04]  /*22f80*/  STL [R1+0x78c], R191 ;  /* 0x00078cbf01007387 */ /* 0x0001e80000100800 */
[----:B0-----:R-:W3:Y:S01]  /*22f90*/  LDL.LU R191, [R1+0x708] ;  /* 0x0007080001bf7983 */ /* 0x001ee20000300800 */
[----:B------:R-:W-:-:S05]  /*22fa0*/  IADD3 R201, P5, R201, UR18, RZ ;  /* 0x00000012c9c97c10 */ /* 0x000fca000ffbe0ff */
[----:B------:R0:W-:Y:S04]  /*22fb0*/  STL [R1+0x760], R201 ;  /* 0x000760c901007387 */ /* 0x0001e80000100800 */
[----:B0-----:R-:W3:Y:S01]  /*22fc0*/  LDL.LU R201, [R1+0x72c] ;  /* 0x00072c0001c97983 */ /* 0x001ee20000300800 */
[----:B----4-:R-:W-:-:S05]  /*22fd0*/  IADD3.X R209, R209, UR37, RZ, P6, !PT ;  /* 0x00000025d1d17c10 */ /* 0x010fca000b7fe4ff */
[----:B------:R0:W-:Y:S04]  /*22fe0*/  STL [R1+0x784], R209 ;  /* 0x000784d101007387 */ /* 0x0001e80000100800 */
[----:B0-----:R-:W4:Y:S01]  /*22ff0*/  LDL.LU R209, [R1+0x700] ;  /* 0x0007000001d17983 */ /* 0x001f220000300800 */
[----:B------:R-:W-:Y:S02]  /*23000*/  IADD3 R212, P6, R212, UR18, RZ ;  /* 0x00000012d4d47c10 */ /* 0x000fe4000ffde0ff */
[----:B------:R-:W-:Y:S02]  /*23010*/  IADD3.X R206, R206, UR37, RZ, P1, !PT ;  /* 0x00000025cece7c10 */ /* 0x000fe40008ffe4ff */
[----:B------:R-:W-:Y:S01]  /*23020*/  IADD3 R198, P1, R198, UR18, RZ ;  /* 0x00000012c6c67c10 */ /* 0x000fe2000ff3e0ff */
[----:B------:R-:W-:Y:S04]  /*23030*/  STL [R1+0x758], R212 ;  /* 0x000758d401007387 */ /* 0x000fe80000100800 */
[----:B------:R-:W-:Y:S04]  /*23040*/  STL [R1+0x77c], R206 ;  /* 0x00077cce01007387 */ /* 0x000fe80000100800 */
[----:B------:R-:W-:Y:S01]  /*23050*/  STL [R1+0x750], R198 ;  /* 0x000750c601007387 */ /* 0x000fe20000100800 */
[----:B------:R-:W-:-:S02]  /*23060*/  IADD3.X R188, R188, UR37, RZ, P2, !PT ;  /* 0x00000025bcbc7c10 */ /* 0x000fc400097fe4ff */
[----:B------:R-:W-:-:S03]  /*23070*/  IADD3 R184, P2, R184, UR18, RZ ;  /* 0x00000012b8b87c10 */ /* 0x000fc6000ff5e0ff */
[----:B------:R-:W-:Y:S01]  /*23080*/  STL [R1+0x774], R188 ;  /* 0x000774bc01007387 */ /* 0x000fe20000100800 */
[----:B------:R-:W-:-:S03]  /*23090*/  IADD3.X R180, R180, UR37, RZ, P3, !PT ;  /* 0x00000025b4b47c10 */ /* 0x000fc60009ffe4ff */
[----:B------:R-:W-:Y:S01]  /*230a0*/  STL [R1+0x748], R184 ;  /* 0x000748b801007387 */ /* 0x000fe20000100800 */
[----:B------:R-:W-:-:S03]  /*230b0*/  IADD3 R176, P3, R176, UR18, RZ ;  /* 0x00000012b0b07c10 */ /* 0x000fc6000ff7e0ff */
[----:B------:R-:W-:Y:S01]  /*230c0*/  STL [R1+0x76c], R180 ;  /* 0x00076cb401007387 */ /* 0x000fe20000100800 */
[----:B------:R-:W-:-:S03]  /*230d0*/  IADD3.X R172, R172, UR37, RZ, P4, !PT ;  /* 0x00000025acac7c10 */ /* 0x000fc6000a7fe4ff */
[----:B------:R-:W-:Y:S01]  /*230e0*/  STL [R1+0x740], R176 ;  /* 0x000740b001007387 */ /* 0x000fe20000100800 */
[----:B------:R-:W-:Y:S02]  /*230f0*/  IADD3.X R193, R193, UR37, RZ, P5, !PT ;  /* 0x00000025c1c17c10 */ /* 0x000fe4000affe4ff */
[----:B------:R-:W-:-:S03]  /*23100*/  IADD3 R168, P4, R168, UR18, RZ ;  /* 0x00000012a8a87c10 */ /* 0x000fc6000ff9e0ff */
[----:B------:R0:W-:Y:S01]  /*23110*/  STL [R1+0x75c], R193 ;  /* 0x00075cc101007387 */ /* 0x0001e20000100800 */
[----:B------:R-:W-:-:S03]  /*23120*/  IADD3 R164, P5, R164, UR18, RZ ;  /* 0x00000012a4a47c10 */ /* 0x000fc6000ffbe0ff */
[----:B------:R-:W-:Y:S04]  /*23130*/  STL [R1+0x764], R172 ;  /* 0x000764ac01007387 */ /* 0x000fe80000100800 */
[----:B0-----:R-:W4:Y:S04]  /*23140*/  LDL.LU R193, [R1+0x724] ;  /* 0x0007240001c17983 */ /* 0x001f280000300800 */
        /* <DEDUP_REMOVED lines=12> */
[----:B------:R-:W-:Y:S04]  /*23210*/  STL [R1+0x728], R160 ;  /* 0x000728a001007387 */ /* 0x000fe80000100800 */
[----:B------:R-:W-:Y:S04]  /*23220*/  STL [R1+0x720], R156 ;  /* 0x0007209c01007387 */ /* 0x000fe80000100800 */
[----:B------:R-:W-:Y:S04]  /*23230*/  STL [R1+0x744], R152 ;  /* 0x0007449801007387 */ /* 0x000fe80000100800 */
[----:B------:R-:W4:Y:S04]  /*23240*/  LDL.LU R214, [R1+0x6f0] ;  /* 0x0006f00001d67983 */ /* 0x000f280000300800 */
[----:B------:R-:W-:Y:S01]  /*23250*/  STL [R1+0x718], R20 ;  /* 0x0007181401007387 */ /* 0x000fe20000100800 */
[----:B--2---:R-:W-:-:S02]  /*23260*/  IADD3.X R16, R16, UR37, RZ, P3, !PT ;  /* 0x0000002510107c10 */ /* 0x004fc40009ffe4ff */
[----:B------:R-:W-:-:S03]  /*23270*/  IADD3 R190, P3, R190, UR18, RZ ;  /* 0x00000012bebe7c10 */ /* 0x000fc6000ff7e0ff */
[----:B------:R0:W-:Y:S04]  /*23280*/  STL [R1+0x73c], R16 ;  /* 0x00073c1001007387 */ /* 0x0001e80000100800 */
[----:B0-----:R-:W2:Y:S04]  /*23290*/  LDL.LU R16, [R1+0x714] ;  /* 0x0007140001107983 */ /* 0x001ea80000300800 */
[----:B------:R0:W-:Y:S04]  /*232a0*/  STL [R1+0x710], R190 ;  /* 0x000710be01007387 */ /* 0x0001e80000100800 */
[----:B0-----:R-:W2:Y:S01]  /*232b0*/  LDL.LU R190, [R1+0x6e8] ;  /* 0x0006e80001be7983 */ /* 0x001ea20000300800 */
[----:B---3--:R-:W-:-:S02]  /*232c0*/  IADD3.X R12, R12, UR37, RZ, P4, !PT ;  /* 0x000000250c0c7c10 */ /* 0x008fc4000a7fe4ff */
[----:B------:R-:W-:-:S05]  /*232d0*/  IADD3 R191, P4, R191, UR18, RZ ;  /* 0x00000012bfbf7c10 */ /* 0x000fca000ff9e0ff */
[----:B------:R0:W-:Y:S04]  /*232e0*/  STL [R1+0x708], R191 ;  /* 0x000708bf01007387 */ /* 0x0001e80000100800 */
[----:B0-----:R-:W3:Y:S04]  /*232f0*/  LDL.LU R191, [R1+0x70c] ;  /* 0x00070c0001bf7983 */ /* 0x001ee80000300800 */
[----:B------:R-:W-:Y:S01]  /*23300*/  STL [R1+0x734], R12 ;  /* 0x0007340c01007387 */ /* 0x000fe20000100800 */
        /* <DEDUP_REMOVED lines=24> */
[----:B------:R-:W-:-:S03]  /*23490*/  IADD3.X R225, R225, UR37, RZ, P1, !PT ;  /* 0x00000025e1e17c10 */ /* 0x000fc60008ffe4ff */
[----:B------:R-:W4:Y:S04]  /*234a0*/  LDL.LU R152, [R1+0x6a0] ;  /* 0x0006a00001987983 */ /* 0x000f280000300800 */
[----:B------:R-:W4:Y:S04]  /*234b0*/  LDL.LU R20, [R1+0x6c4] ;  /* 0x0006c40001147983 */ /* 0x000f280000300800 */
[----:B------:R0:W-:Y:S04]  /*234c0*/  STL [R1+0x71c], R225 ;  /* 0x00071ce101007387 */ /* 0x0001e80000100800 */
[----:B------:R-:W4:Y:S01]  /*234d0*/  LDL.LU R12, [R1+0x698] ;  /* 0x00069800010c7983 */ /* 0x000f220000300800 */
[----:B------:R-:W-:-:S03]  /*234e0*/  IADD3 R214, P1, R214, UR18, RZ ;  /* 0x00000012d6d67c10 */ /* 0x000fc6000ff3e0ff */
[----:B0-----:R-:W4:Y:S01]  /*234f0*/  LDL.LU R225, [R1+0x6bc] ;  /* 0x0006bc0001e17983 */ /* 0x001f220000300800 */
[----:B--2---:R-:W-:-:S05]  /*23500*/  IADD3.X R16, R16, UR37, RZ, P2, !PT ;  /* 0x0000002510107c10 */ /* 0x004fca00097fe4ff */
[----:B------:R0:W-:Y:S04]  /*23510*/  STL [R1+0x714], R16 ;  /* 0x0007141001007387 */ /* 0x0001e80000100800 */
[----:B------:R-:W-:Y:S01]  /*23520*/  STL [R1+0x6f0], R214 ;  /* 0x0006f0d601007387 */ /* 0x000fe20000100800 */
[----:B------:R-:W-:-:S03]  /*23530*/  IADD3 R190, P2, R190, UR18, RZ ;  /* 0x00000012bebe7c10 */ /* 0x000fc6000ff5e0ff */
[----:B0-----:R-:W2:Y:S04]  /*23540*/  LDL.LU R16, [R1+0x690] ;  /* 0x0006900001107983 */ /* 0x001ea80000300800 */
[----:B------:R0:W-:Y:S04]  /*23550*/  STL [R1+0x6e8], R190 ;  /* 0x0006e8be01007387 */ /* 0x0001e80000100800 */
[----:B0-----:R-:W2:Y:S01]  /*23560*/  LDL.LU R190, [R1+0x6b4] ;  /* 0x0006b40001be7983 */ /* 0x001ea20000300800 */
[----:B---3--:R-:W-:-:S05]  /*23570*/  IADD3.X R191, R191, UR37, RZ, P3, !PT ;  /* 0x00000025bfbf7c10 */ /* 0x008fca0009ffe4ff */
[----:B------:R0:W-:Y:S04]  /*23580*/  STL [R1+0x70c], R191 ;  /* 0x00070cbf01007387 */ /* 0x0001e80000100800 */
[----:B0-----:R-:W3:Y:S01]  /*23590*/  LDL.LU R191, [R1+0x688] ;  /* 0x0006880001bf7983 */ /* 0x001ee20000300800 */
[----:B------:R-:W-:-:S05]  /*235a0*/  IADD3 R201, P3, R201, UR18, RZ ;  /* 0x00000012c9c97c10 */ /* 0x000fca000ff7e0ff */
[----:B------:R0:W-:Y:S01]  /*235b0*/  STL [R1+0x6e0], R201 ;  /* 0x0006e0c901007387 */ /* 0x0001e20000100800 */
[----:B------:R-:W-:Y:S02]  /*235c0*/  IADD3.X R212, R212, UR37, RZ, P4, !PT ;  /* 0x00000025d4d47c10 */ /* 0x000fe4000a7fe4ff */
[----:B------:R-:W-:Y:S02]  /*235d0*/  IADD3 R206, P4, R206, UR18, RZ ;  /* 0x00000012cece7c10 */ /* 0x000fe4000ff9e0ff */
[----:B------:R-:W-:Y:S01]  /*235e0*/  IADD3.X R198, R198, UR37, RZ, P5, !PT ;  /* 0x00000025c6c67c10 */ /* 0x000fe2000affe4ff */
[----:B0-----:R-:W3:Y:S04]  /*235f0*/  LDL.LU R201, [R1+0x6ac] ;  /* 0x0006ac0001c97983 */ /* 0x001ee80000300800 */
[----:B------:R-:W-:Y:S04]  /*23600*/  STL [R1+0x704], R212 ;  /* 0x000704d401007387 */ /* 0x000fe80000100800 */
[----:B------:R-:W-:Y:S04]  /*23610*/  STL [R1+0x6d8], R206 ;  /* 0x0006d8ce01007387 */ /* 0x000fe80000100800 */
[----:B------:R-:W-:Y:S01]  /*23620*/  STL [R1+0x6fc], R198 ;  /* 0x0006fcc601007387 */ /* 0x000fe20000100800 */
[----:B----4-:R-:W-:-:S02]  /*23630*/  IADD3 R188, P5, R188, UR18, RZ ;  /* 0x00000012bcbc7c10 */ /* 0x010fc4000ffbe0ff */
[----:B------:R-:W-:-:S03]  /*23640*/  IADD3.X R184, R184, UR37, RZ, P6, !PT ;  /* 0x00000025b8b87c10 */ /* 0x000fc6000b7fe4ff */
[----:B------:R-:W-:Y:S01]  /*23650*/  STL [R1+0x6d0], R188 ;  /* 0x0006d0bc01007387 */ /* 0x000fe20000100800 */
[----:B------:R-:W-:-:S03]  /*23660*/  IADD3 R180, P6, R180, UR18, RZ ;  /* 0x00000012b4b47c10 */ /* 0x000fc6000ffde0ff */
[----:B------:R-:W-:Y:S01]  /*23670*/  STL [R1+0x6f4], R184 ;  /* 0x0006f4b801007387 */ /* 0x000fe20000100800 */
[----:B------:R-:W-:-:S03]  /*23680*/  IADD3.X R176, R176, UR37, RZ, P1, !PT ;  /* 0x00000025b0b07c10 */ /* 0x000fc60008ffe4ff */
[----:B------:R-:W-:Y:S01]  /*23690*/  STL [R1+0x6c8], R180 ;  /* 0x0006c8b401007387 */ /* 0x000fe20000100800 */
[----:B------:R-:W-:Y:S02]  /*236a0*/  IADD3 R172, P1, R172, UR18, RZ ;  /* 0x00000012acac7c10 */ /* 0x000fe4000ff3e0ff */
[----:B------:R-:W-:Y:S02]  /*236b0*/  IADD3.X R168, R168, UR37, RZ, P2, !PT ;  /* 0x00000025a8a87c10 */ /* 0x000fe400097fe4ff */
[----:B------:R-:W-:Y:S01]  /*236c0*/  IADD3 R209, P2, R209, UR18, RZ ;  /* 0x00000012d1d17c10 */ /* 0x000fe2000ff5e0ff */
[----:B------:R-:W-:Y:S04]  /*236d0*/  STL [R1+0x6ec], R176 ;  /* 0x0006ecb001007387 */ /* 0x000fe80000100800 */
[----:B------:R0:W-:Y:S04]  /*236e0*/  STL [R1+0x6b8], R209 ;  /* 0x0006b8d101007387 */ /* 0x0001e80000100800 */
[----:B------:R-:W-:Y:S04]  /*236f0*/  STL [R1+0x6c0], R172 ;  /* 0x0006c0ac01007387 */ /* 0x000fe80000100800 */
[----:B0-----:R-:W4:Y:S01]  /*23700*/  LDL.LU R209, [R1+0x680] ;  /* 0x0006800001d17983 */ /* 0x001f220000300800 */
[----:B------:R-:W-:-:S03]  /*23710*/  IADD3.X R164, R164, UR37, RZ, P3, !PT ;  /* 0x00000025a4a47c10 */ /* 0x000fc60009ffe4ff */
[----:B------:R-:W-:Y:S01]  /*23720*/  STL [R1+0x6e4], R168 ;  /* 0x0006e4a801007387 */ /* 0x000fe20000100800 */
[----:B------:R-:W-:Y:S02]  /*23730*/  IADD3 R193, P3, R193, UR18, RZ ;  /* 0x00000012c1c17c10 */ /* 0x000fe4000ff7e0ff */
[----:B------:R-:W-:-:S03]  /*23740*/  IADD3.X R160, R160, UR37, RZ, P4, !PT ;  /* 0x00000025a0a07c10 */ /* 0x000fc6000a7fe4ff */
[----:B------:R0:W-:Y:S04]  /*23750*/  STL [R1+0x6b0], R193 ;  /* 0x0006b0c101007387 */ /* 0x0001e80000100800 */
[----:B0-----:R-:W4:Y:S04]  /*23760*/  LDL.LU R193, [R1+0x6a4] ;  /* 0x0006a40001c17983 */ /* 0x001f280000300800 */
        /* <DEDUP_REMOVED lines=16> */
[----:B------:R0:W-:Y:S04]  /*23870*/  STL [R1+0x6bc], R225 ;  /* 0x0006bce101007387 */ /* 0x0001e80000100800 */
[----:B0-----:R-:W4:Y:S01]  /*23880*/  LDL.LU R225, [R1+0x694] ;  /* 0x0006940001e17983 */ /* 0x001f220000300800 */
[----:B--2---:R-:W-:-:S02]  /*23890*/  IADD3 R16, P1, R16, UR18, RZ ;  /* 0x0000001210107c10 */ /* 0x004fc4000ff3e0ff */
[----:B------:R-:W-:-:S05]  /*238a0*/  IADD3.X R190, R190, UR37, RZ, P2, !PT ;  /* 0x00000025bebe7c10 */ /* 0x000fca00097fe4ff */
[----:B------:R0:W-:Y:S04]  /*238b0*/  STL [R1+0x6b4], R190 ;  /* 0x0006b4be01007387 */ /* 0x0001e80000100800 */
[----:B0-----:R-:W2:Y:S04]  /*238c0*/  LDL.LU R190, [R1+0x668] ;  /* 0x0006680001be7983 */ /* 0x001ea80000300800 */
[----:B------:R-:W-:Y:S01]  /*238d0*/  STL [R1+0x690], R16 ;  /* 0x0006901001007387 */ /* 0x000fe20000100800 */
[----:B---3--:R-:W-:-:S05]  /*238e0*/  IADD3 R191, P2, R191, UR18, RZ ;  /* 0x00000012bfbf7c10 */ /* 0x008fca000ff5e0ff */
[----:B------:R0:W-:Y:S04]  /*238f0*/  STL [R1+0x688], R191 ;  /* 0x000688bf01007387 */ /* 0x0001e80000100800 */
[----:B0-----:R-:W3:Y:S04]  /*23900*/  LDL.LU R191, [R1+0x68c] ;  /* 0x00068c0001bf7983 */ /* 0x001ee80000300800 */
[----:B------:R-:W3:Y:S04]  /*23910*/  LDL.LU R212, [R1+0x660] ;  /* 0x0006600001d47983 */ /* 0x000ee80000300800 */
[----:B------:R-:W3:Y:S01]  /*23920*/  LDL.LU R206, [R1+0x684] ;  /* 0x0006840001ce7983 */ /* 0x000ee20000300800 */
[----:B------:R-:W-:-:S03]  /*23930*/  IADD3.X R201, R201, UR37, RZ, P3, !PT ;  /* 0x00000025c9c97c10 */ /* 0x000fc60009ffe4ff */
[----:B------:R-:W3:Y:S04]  /*23940*/  LDL.LU R198, [R1+0x438] ;  /* 0x0004380001c67983 */ /* 0x000ee80000300800 */
[----:B------:R0:W-:Y:S04]  /*23950*/  STL [R1+0x6ac], R201 ;  /* 0x0006acc901007387 */ /* 0x0001e80000100800 */
[----:B------:R-:W3:Y:S04]  /*23960*/  LDL.LU R188, [R1+0x67c] ;  /* 0x00067c0001bc7983 */ /* 0x000ee80000300800 */
[----:B------:R-:W3:Y:S04]  /*23970*/  LDL.LU R184, [R1+0x430] ;  /* 0x0004300001b87983 */ /* 0x000ee80000300800 */
[----:B------:R-:W3:Y:S04]  /*23980*/  LDL.LU R180, [R1+0x674] ;  /* 0x0006740001b47983 */ /* 0x000ee80000300800 */
[----:B------:R-:W3:Y:S04]  /*23990*/  LDL.LU R176, [R1+0x428] ;  /* 0x0004280001b07983 */ /* 0x000ee80000300800 */
[----:B------:R-:W3:Y:S04]  /*239a0*/  LDL.LU R172, [R1+0x66c] ;  /* 0x00066c0001ac7983 */ /* 0x000ee80000300800 */
[----:B------:R-:W3:Y:S04]  /*239b0*/  LDL.LU R168, [R1+0x420] ;  /* 0x0004200001a87983 */ /* 0x000ee80000300800 */
        /* <DEDUP_REMOVED lines=12> */
[----:B------:R-:W-:-:S05]  /*23a80*/  IADD3 R217, P4, R217, UR18, RZ ;  /* 0x00000012d9d97c10 */ /* 0x000fca000ff9e0ff */
        /* <DEDUP_REMOVED lines=11> */
[----:B--2---:R-:W-:-:S05]  /*23b40*/  IADD3 R190, P6, R190, UR18, RZ ;  /* 0x00000012bebe7c10 */ /* 0x004fca000ffde0ff */
[----:B------:R0:W-:Y:S04]  /*23b50*/  STL [R1+0x668], R190 ;  /* 0x000668be01007387 */ /* 0x0001e80000100800 */
[----:B0-----:R-:W2:Y:S01]  /*23b60*/  LDL.LU R190, [R1+0x414] ;  /* 0x0004140001be7983 */ /* 0x001ea20000300800 */
[----:B---3--:R-:W-:Y:S02]  /*23b70*/  IADD3.X R191, R191, UR37, RZ, P1, !PT ;  /* 0x00000025bfbf7c10 */ /* 0x008fe40008ffe4ff */
[----:B------:R-:W-:-:S03]  /*23b80*/  IADD3 R212, P1, R212, UR18, RZ ;  /* 0x00000012d4d47c10 */ /* 0x000fc6000ff3e0ff */
[----:B------:R0:W-:Y:S01]  /*23b90*/  STL [R1+0x68c], R191 ;  /* 0x00068cbf01007387 */ /* 0x0001e20000100800 */
[----:B------:R-:W-:Y:S02]  /*23ba0*/  IADD3.X R206, R206, UR37, RZ, P2, !PT ;  /* 0x00000025cece7c10 */ /* 0x000fe400097fe4ff */
[----:B------:R-:W-:Y:S01]  /*23bb0*/  IADD3 R198, P2, R198, UR18, RZ ;  /* 0x00000012c6c67c10 */ /* 0x000fe2000ff5e0ff */
[----:B0-----:R-:W3:Y:S01]  /*23bc0*/  LDL.LU R191, [R1+0x3e8] ;  /* 0x0003e80001bf7983 */ /* 0x001ee20000300800 */
        /* <DEDUP_REMOVED lines=11> */
[----:B------:R-:W-:-:S03]  /*23c80*/  IADD3.X R201, R201, UR37, RZ, P6, !PT ;  /* 0x00000025c9c97c10 */ /* 0x000fc6000b7fe4ff */
[----:B------:R-:W-:Y:S01]  /*23c90*/  STL [R1+0x428], R176 ;  /* 0x000428b001007387 */ /* 0x000fe20000100800 */
[----:B------:R-:W-:-:S03]  /*23ca0*/  IADD3 R168, P5, R168, UR18, RZ ;  /* 0x00000012a8a87c10 */ /* 0x000fc6000ffbe0ff */
[----:B------:R0:W-:Y:S04]  /*23cb0*/  STL [R1+0x664], R201 ;  /* 0x000664c901007387 */ /* 0x0001e80000100800 */
[----:B------:R-:W-:Y:S04]  /*23cc0*/  STL [R1+0x66c], R172 ;  /* 0x00066cac01007387 */ /* 0x000fe80000100800 */
[----:B0-----:R-:W3:Y:S04]  /*23cd0*/  LDL.LU R201, [R1+0x40c] ;  /* 0x00040c0001c97983 */ /* 0x001ee80000300800 */
[----:B------:R-:W-:Y:S01]  /*23ce0*/  STL [R1+0x420], R168 ;  /* 0x000420a801007387 */ /* 0x000fe20000100800 */
[----:B----4-:R-:W-:-:S05]  /*23cf0*/  IADD3.X R209, R209, UR37, RZ, P1, !PT ;  /* 0x00000025d1d17c10 */ /* 0x010fca0008ffe4ff */
[----:B------:R0:W-:Y:S04]  /*23d00*/  STL [R1+0x450], R209 ;  /* 0x000450d101007387 */ /* 0x0001e80000100800 */
[----:B0-----:R-:W4:Y:S01]  /*23d10*/  LDL.LU R209, [R1+0x3e0] ;  /* 0x0003e00001d17983 */ /* 0x001f220000300800 */
[----:B------:R-:W-:Y:S02]  /*23d20*/  IADD3 R164, P6, R164, UR18, RZ ;  /* 0x00000012a4a47c10 */ /* 0x000fe4000ffde0ff */
[----:B------:R-:W-:-:S03]  /*23d30*/  IADD3 R160, P1, R160, UR18, RZ ;  /* 0x00000012a0a07c10 */ /* 0x000fc6000ff3e0ff */
[----:B------:R-:W-:Y:S01]  /*23d40*/  STL [R1+0x418], R164 ;  /* 0x000418a401007387 */ /* 0x000fe20000100800 */
[----:B------:R-:W-:Y:S02]  /*23d50*/  IADD3.X R193, R193, UR37, RZ, P2, !PT ;  /* 0x00000025c1c17c10 */ /* 0x000fe400097fe4ff */
[----:B------:R-:W-:-:S03]  /*23d60*/  IADD3 R156, P2, R156, UR18, RZ ;  /* 0x000000129c9c7c10 */ /* 0x000fc6000ff5e0ff */
[----:B------:R0:W-:Y:S01]  /*23d70*/  STL [R1+0x434], R193 ;  /* 0x000434c101007387 */ /* 0x0001e20000100800 */
[----:B------:R-:W-:Y:S02]  /*23d80*/  IADD3.X R152, R152, UR37, RZ, P3, !PT ;  /* 0x0000002598987c10 */ /* 0x000fe40009ffe4ff */
[----:B------:R-:W-:Y:S01]  /*23d90*/  IADD3 R20, P3, R20, UR18, RZ ;  /* 0x0000001214147c10 */ /* 0x000fe2000ff7e0ff */
[----:B0-----:R-:W4:Y:S04]  /*23da0*/  LDL.LU R193, [R1+0x404] ;  /* 0x0004040001c17983 */ /* 0x001f280000300800 */
[----:B------:R-:W-:Y:S04]  /*23db0*/  STL [R1+0x410], R160 ;  /* 0x000410a001007387 */ /* 0x000fe80000100800 */
[----:B------:R-:W-:Y:S01]  /*23dc0*/  STL [R1+0x408], R156 ;  /* 0x0004089c01007387 */ /* 0x000fe20000100800 */
[----:B------:R-:W-:-:S03]  /*23dd0*/  IADD3.X R16, R16, UR37, RZ, P4, !PT ;  /* 0x0000002510107c10 */ /* 0x000fc6000a7fe4ff */
[----:B------:R-:W-:Y:S04]  /*23de0*/  STL [R1+0x42c], R152 ;  /* 0x00042c9801007387 */ /* 0x000fe80000100800 */
[----:B------:R-:W4:Y:S01]  /*23df0*/  LDL.LU R214, [R1+0x3d8] ;  /* 0x0003d80001d67983 */ /* 0x000f220000300800 */
[----:B------:R-:W-:-:S03]  /*23e00*/  IADD3 R217, P4, R217, UR18, RZ ;  /* 0x00000012d9d97c10 */ /* 0x000fc6000ff9e0ff */
[----:B------:R-:W-:Y:S04]  /*23e10*/  STL [R1+0x400], R20 ;  /* 0x0004001401007387 */ /* 0x000fe80000100800 */
[----:B------:R0:W-:Y:S04]  /*23e20*/  STL [R1+0x424], R16 ;  /* 0x0004241001007387 */ /* 0x0001e80000100800 */
[----:B0-----:R-:W4:Y:S04]  /*23e30*/  LDL.LU R16, [R1+0x3fc] ;  /* 0x0003fc0001107983 */ /* 0x001f280000300800 */
[----:B------:R0:W-:Y:S04]  /*23e40*/  STL [R1+0x3f8], R217 ;  /* 0x0003f8d901007387 */ /* 0x0001e80000100800 */
[----:B0-----:R-:W4:Y:S01]  /*23e50*/  LDL.LU R217, [R1+0x3d0] ;  /* 0x0003d00001d97983 */ /* 0x001f220000300800 */
[----:B------:R-:W-:-:S02]  /*23e60*/  IADD3.X R12, R12, UR37, RZ, P5, !PT ;  /* 0x000000250c0c7c10 */ /* 0x000fc4000affe4ff */
[----:B------:R-:W-:-:S05]  /*23e70*/  IADD3 R225, P5, R225, UR18, RZ ;  /* 0x00000012e1e17c10 */ /* 0x000fca000ffbe0ff */
[----:B------:R0:W-:Y:S04]  /*23e80*/  STL [R1+0x3f0], R225 ;  /* 0x0003f0e101007387 */ /* 0x0001e80000100800 */
[----:B0-----:R-:W4:Y:S04]  /*23e90*/  LDL.LU R225, [R1+0x3f4] ;  /* 0x0003f40001e17983 */ /* 0x001f280000300800 */
[----:B------:R-:W-:Y:S01]  /*23ea0*/  STL [R1+0x41c], R12 ;  /* 0x00041c0c01007387 */ /* 0x000fe20000100800 */
[----:B--2---:R-:W-:-:S05]  /*23eb0*/  IADD3.X R190, R190, UR37, RZ, P6, !PT ;  /* 0x00000025bebe7c10 */ /* 0x004fca000b7fe4ff */
[----:B------:R0:W-:Y:S04]  /*23ec0*/  STL [R1+0x414], R190 ;  /* 0x000414be01007387 */ /* 0x0001e80000100800 */
[----:B0-----:R-:W2:Y:S04]  /*23ed0*/  LDL.LU R190, [R1+0x3c8] ;  /* 0x0003c80001be7983 */ /* 0x001ea80000300800 */
[----:B------:R-:W2:Y:S04]  /*23ee0*/  LDL.LU R212, [R1+0x3ec] ;  /* 0x0003ec0001d47983 */ /* 0x000ea80000300800 */
[----:B------:R-:W2:Y:S04]  /*23ef0*/  LDL.LU R206, [R1+0x3c0] ;  /* 0x0003c00001ce7983 */ /* 0x000ea80000300800 */
[----:B------:R-:W2:Y:S01]  /*23f00*/  LDL.LU R198, [R1+0x3e4] ;  /* 0x0003e40001c67983 */ /* 0x000ea20000300800 */
[----:B---3--:R-:W-:-:S05]  /*23f10*/  IADD3 R191, P6, R191, UR18, RZ ;  /* 0x00000012bfbf7c10 */ /* 0x008fca000ffde0ff */
        /* <DEDUP_REMOVED lines=22> */
[----:B0-----:R-:W4:Y:S01]  /*24080*/  LDL.LU R193, [R1+0x3a4] ;  /* 0x0003a40001c17983 */ /* 0x001f220000300800 */
[----:B------:R-:W-:Y:S02]  /*24090*/  IADD3 R214, P2, R214, UR18, RZ ;  /* 0x00000012d6d67c10 */ /* 0x000fe4000ff5e0ff */
        /* <DEDUP_REMOVED lines=10> */
[----:B--2---:R-:W-:Y:S02]  /*24140*/  IADD3 R190, P4, R190, UR18, RZ ;  /* 0x00000012bebe7c10 */ /* 0x004fe4000ff9e0ff */
[----:B------:R-:W-:-:S03]  /*24150*/  IADD3.X R212, R212, UR37, RZ, P5, !PT ;  /* 0x00000025d4d47c10 */ /* 0x000fc6000affe4ff */
[----:B------:R0:W-:Y:S01]  /*24160*/  STL [R1+0x3c8], R190 ;  /* 0x0003c8be01007387 */ /* 0x0001e20000100800 */
[----:B------:R-:W-:Y:S02]  /*24170*/  IADD3 R206, P5, R206, UR18, RZ ;  /* 0x00000012cece7c10 */ /* 0x000fe4000ffbe0ff */
[----:B------:R-:W-:Y:S01]  /*24180*/  IADD3.X R198, R198, UR37, RZ, P6, !PT ;  /* 0x00000025c6c67c10 */ /* 0x000fe2000b7fe4ff */
[----:B0-----:R-:W2:Y:S04]  /*24190*/  LDL.LU R190, [R1+0x394] ;  /* 0x0003940001be7983 */ /* 0x001ea80000300800 */
[----:B------:R-:W-:Y:S04]  /*241a0*/  STL [R1+0x3ec], R212 ;  /* 0x0003ecd401007387 */ /* 0x000fe80000100800 */
[----:B------:R-:W-:Y:S04]  /*241b0*/  STL [R1+0x3c0], R206 ;  /* 0x0003c0ce01007387 */ /* 0x000fe80000100800 */
[----:B------:R-:W-:Y:S01]  /*241c0*/  STL [R1+0x3e4], R198 ;  /* 0x0003e4c601007387 */ /* 0x000fe20000100800 */
[----:B---3--:R-:W-:-:S02]  /*241d0*/  IADD3 R188, P6, R188, UR18, RZ ;  /* 0x00000012bcbc7c10 */ /* 0x008fc4000ffde0ff */
        /* <DEDUP_REMOVED lines=9> */
[----:B------:R-:W-:Y:S01]  /*24270*/  STL [R1+0x3d4], R176 ;  /* 0x0003d4b001007387 */ /* 0x000fe20000100800 */
[----:B------:R-:W-:-:S03]  /*24280*/  IADD3.X R164, R164, UR37, RZ, P4, !PT ;  /* 0x00000025a4a47c10 */ /* 0x000fc6000a7fe4ff */
[----:B------:R0:W-:Y:S04]  /*24290*/  STL [R1+0x3a0], R191 ;  /* 0x0003a0bf01007387 */ /* 0x0001e80000100800 */
[----:B------:R-:W-:Y:S04]  /*242a0*/  STL [R1+0x3a8], R172 ;  /* 0x0003a8ac01007387 */ /* 0x000fe80000100800 */
[----:B0-----:R-:W3:Y:S04]  /*242b0*/  LDL.LU R191, [R1+0x368] ;  /* 0x0003680001bf7983 */ /* 0x001ee80000300800 */
[----:B------:R-:W-:Y:S01]  /*242c0*/  STL [R1+0x3cc], R168 ;  /* 0x0003cca801007387 */ /* 0x000fe20000100800 */
[----:B------:R-:W-:-:S05]  /*242d0*/  IADD3 R201, P4, R201, UR18, RZ ;  /* 0x00000012c9c97c10 */ /* 0x000fca000ff9e0ff */
[----:B------:R0:W-:Y:S01]  /*242e0*/  STL [R1+0x398], R201 ;  /* 0x000398c901007387 */ /* 0x0001e20000100800 */
[----:B------:R-:W-:-:S03]  /*242f0*/  IADD3.X R160, R160, UR37, RZ, P5, !PT ;  /* 0x00000025a0a07c10 */ /* 0x000fc6000affe4ff */
[----:B0-----:R-:W3:Y:S04]  /*24300*/  LDL.LU R201, [R1+0x38c] ;  /* 0x00038c0001c97983 */ /* 0x001ee80000300800 */
[----:B------:R-:W-:Y:S01]  /*24310*/  STL [R1+0x3c4], R164 ;  /* 0x0003c4a401007387 */ /* 0x000fe20000100800 */
[----:B----4-:R-:W-:-:S05]  /*24320*/  IADD3 R209, P5, R209, UR18, RZ ;  /* 0x00000012d1d17c10 */ /* 0x010fca000ffbe0ff */
[----:B------:R0:W-:Y:S04]  /*24330*/  STL [R1+0x390], R209 ;  /* 0x000390d101007387 */ /* 0x0001e80000100800 */
[----:B0-----:R-:W4:Y:S01]  /*24340*/  LDL.LU R209, [R1+0x360] ;  /* 0x0003600001d17983 */ /* 0x001f220000300800 */
[----:B------:R-:W-:Y:S02]  /*24350*/  IADD3.X R156, R156, UR37, RZ, P6, !PT ;  /* 0x000000259c9c7c10 */ /* 0x000fe4000b7fe4ff */
[----:B------:R-:W-:Y:S01]  /*24360*/  IADD3 R152, P6, R152, UR18, RZ ;  /* 0x0000001298987c10 */ /* 0x000fe2000ffde0ff */
[----:B------:R-:W-:Y:S01]  /*24370*/  STL [R1+0x3bc], R160 ;  /* 0x0003bca001007387 */ /* 0x000fe20000100800 */
[----:B------:R-:W-:-:S03]  /*24380*/  IADD3.X R20, R20, UR37, RZ, P1, !PT ;  /* 0x0000002514147c10 */ /* 0x000fc60008ffe4ff */
[----:B------:R-:W-:Y:S04]  /*24390*/  STL [R1+0x3b4], R156 ;  /* 0x0003b49c01007387 */ /* 0x000fe80000100800 */
[----:B------:R-:W-:Y:S04]  /*243a0*/  STL [R1+0x388], R152 ;  /* 0x0003889801007387 */ /* 0x000fe80000100800 */
[----:B------:R-:W4:Y:S01]  /*243b0*/  LDL.LU R214, [R1+0x384] ;  /* 0x0003840001d67983 */ /* 0x000f220000300800 */
[----:B------:R-:W-:-:S03]  /*243c0*/  IADD3 R12, P1, R12, UR18, RZ ;  /* 0x000000120c0c7c10 */ /* 0x000fc6000ff3e0ff */
[----:B------:R-:W-:Y:S01]  /*243d0*/  STL [R1+0x3ac], R20 ;  /* 0x0003ac1401007387 */ /* 0x000fe20000100800 */
        /* <DEDUP_REMOVED lines=20> */
[----:B------:R-:W2:Y:S04]  /*24520*/  LDL.LU R180, [R1+0x35c] ;  /* 0x00035c0001b47983 */ /* 0x000ea80000300800 */
[----:B------:R-:W2:Y:S04]  /*24530*/  LDL.LU R176, [R1+0x330] ;  /* 0x0003300001b07983 */ /* 0x000ea80000300800 */
[----:B------:R-:W2:Y:S04]  /*24540*/  LDL.LU R172, [R1+0x354] ;  /* 0x0003540001ac7983 */ /* 0x000ea80000300800 */
[----:B------:R-:W2:Y:S04]  /*24550*/  LDL.LU R168, [R1+0x328] ;  /* 0x0003280001a87983 */ /* 0x000ea80000300800 */
        /* <DEDUP_REMOVED lines=33> */
[----:B------:R-:W-:Y:S04]  /*24770*/  STL [R1+0x348], R212 ;  /* 0x000348d401007387 */ /* 0x000fe80000100800 */
[----:B------:R-:W-:Y:S04]  /*24780*/  STL [R1+0x36c], R206 ;  /* 0x00036cce01007387 */ /* 0x000fe80000100800 */
[----:B------:R-:W-:Y:S01]  /*24790*/  STL [R1+0x340], R198 ;  /* 0x000340c601007387 */ /* 0x000fe20000100800 */
[----:B--2---:R-:W-:-:S02]  /*247a0*/  IADD3.X R188, R188, UR37, RZ, P4, !PT ;  /* 0x00000025bcbc7c10 */ /* 0x004fc4000a7fe4ff */
        /* <DEDUP_REMOVED lines=8> */
[----:B------:R-:W-:Y:S02]  /*24830*/  IADD3 R168, P6, R168, UR18, RZ ;  /* 0x00000012a8a87c10 */ /* 0x000fe4000ffde0ff */
[----:B------:R-:W-:-:S05]  /*24840*/  IADD3.X R190, R190, UR37, RZ, P1, !PT ;  /* 0x00000025bebe7c10 */ /* 0x000fca0008ffe4ff */
[----:B------:R0:W-:Y:S01]  /*24850*/  STL [R1+0x34c], R190 ;  /* 0x00034cbe01007387 */ /* 0x0001e20000100800 */
[----:B------:R-:W-:-:S03]  /*24860*/  IADD3 R164, P1, R164, UR18, RZ ;  /* 0x00000012a4a47c10 */ /* 0x000fc6000ff3e0ff */
[----:B------:R-:W-:Y:S04]  /*24870*/  STL [R1+0x354], R172 ;  /* 0x000354ac01007387 */ /* 0x000fe80000100800 */
[----:B0-----:R-:W2:Y:S04]  /*24880*/  LDL.LU R190, [R1+0x314] ;  /* 0x0003140001be7983 */ /* 0x001ea80000300800 */
[----:B------:R-:W-:Y:S01]  /*24890*/  STL [R1+0x328], R168 ;  /* 0x000328a801007387 */ /* 0x000fe20000100800 */
        /* <DEDUP_REMOVED lines=12> */
[----:B------:R-:W-:Y:S04]  /*24960*/  STL [R1+0x310], R156 ;  /* 0x0003109c01007387 */ /* 0x000fe80000100800 */
[----:B------:R-:W-:Y:S04]  /*24970*/  STL [R1+0x334], R152 ;  /* 0x0003349801007387 */ /* 0x000fe80000100800 */
[----:B------:R-:W3:Y:S04]  /*24980*/  LDL.LU R212, [R1+0x2e0] ;  /* 0x0002e00001d47983 */ /* 0x000ee80000300800 */
[----:B------:R0:W-:Y:S04]  /*24990*/  STL [R1+0x308], R20 ;  /* 0x0003081401007387 */ /* 0x0001e80000100800 */
[----:B0-----:R-:W3:Y:S01]  /*249a0*/  LDL.LU R20, [R1+0x304] ;  /* 0x0003040001147983 */ /* 0x001ee20000300800 */
[----:B----4-:R-:W-:-:S02]  /*249b0*/  IADD3.X R16, R16, UR37, RZ, P5, !PT ;  /* 0x0000002510107c10 */ /* 0x010fc4000affe4ff */
[----:B------:R-:W-:-:S03]  /*249c0*/  IADD3 R209, P5, R209, UR18, RZ ;  /* 0x00000012d1d17c10 */ /* 0x000fc6000ffbe0ff */
[----:B------:R-:W-:Y:S04]  /*249d0*/  STL [R1+0x32c], R16 ;  /* 0x00032c1001007387 */ /* 0x000fe80000100800 */
[----:B------:R0:W-:Y:S04]  /*249e0*/  STL [R1+0x300], R209 ;  /* 0x000300d101007387 */ /* 0x0001e80000100800 */
[----:B0-----:R-:W4:Y:S01]  /*249f0*/  LDL.LU R209, [R1+0x2d8] ;  /* 0x0002d80001d17983 */ /* 0x001f220000300800 */
[----:B------:R-:W-:-:S05]  /*24a00*/  IADD3.X R12, R12, UR37, RZ, P6, !PT ;  /* 0x000000250c0c7c10 */ /* 0x000fca000b7fe4ff */
[----:B------:R0:W-:Y:S01]  /*24a10*/  STL [R1+0x324], R12 ;  /* 0x0003240c01007387 */ /* 0x0001e20000100800 */
[----:B------:R-:W-:-:S03]  /*24a20*/  IADD3 R193, P6, R193, UR18, RZ ;  /* 0x00000012c1c17c10 */ /* 0x000fc6000ffde0ff */
[----:B0-----:R-:W4:Y:S01]  /*24a30*/  LDL.LU R12, [R1+0x2fc] ;  /* 0x0002fc00010c7983 */ /* 0x001f220000300800 */
[----:B------:R-:W-:-:S05]  /*24a40*/  IADD3.X R217, R217, UR37, RZ, P1, !PT ;  /* 0x00000025d9d97c10 */ /* 0x000fca0008ffe4ff */
[----:B------:R0:W-:Y:S04]  /*24a50*/  STL [R1+0x31c], R217 ;  /* 0x00031cd901007387 */ /* 0x0001e80000100800 */
        /* <DEDUP_REMOVED lines=8> */
[----:B------:R-:W4:Y:S04]  /*24ae0*/  LDL.LU R180, [R1+0x2e4] ;  /* 0x0002e40001b47983 */ /* 0x000f280000300800 */
[----:B------:R-:W4:Y:S04]  /*24af0*/  LDL.LU R176, [R1+0x2b8] ;  /* 0x0002b80001b07983 */ /* 0x000f280000300800 */
[----:B------:R-:W4:Y:S04]  /*24b00*/  LDL.LU R172, [R1+0x2dc] ;  /* 0x0002dc0001ac7983 */ /* 0x000f280000300800 */
[----:B-1----:R-:W4:Y:S04]  /*24b10*/  LDL.LU R193, [R1+0x2b0] ;  /* 0x0002b00001c17983 */ /* 0x002f280000300800 */
        /* <DEDUP_REMOVED lines=15> */
[----:B0-----:R-:W3:Y:S01]  /*24c10*/  LDL.LU R201, [R1+0x288] ;  /* 0x0002880001c97983 */ /* 0x001ee20000300800 */
[----:B------:R-:W-:-:S02]  /*24c20*/  IADD3 R212, P3, R212, UR18, RZ ;  /* 0x00000012d4d47c10 */ /* 0x000fc4000ff7e0ff */
[----:B------:R-:W-:-:S05]  /*24c30*/  IADD3.X R20, R20, UR37, RZ, P4, !PT ;  /* 0x0000002514147c10 */ /* 0x000fca000a7fe4ff */
[----:B------:R0:W-:Y:S04]  /*24c40*/  STL [R1+0x304], R20 ;  /* 0x0003041401007387 */ /* 0x0001e80000100800 */
[----:B------:R-:W-:Y:S04]  /*24c50*/  STL [R1+0x2e0], R212 ;  /* 0x0002e0d401007387 */ /* 0x000fe80000100800 */
[----:B0-----:R-:W3:Y:S01]  /*24c60*/  LDL.LU R20, [R1+0x2ac] ;  /* 0x0002ac0001147983 */ /* 0x001ee20000300800 */
[----:B----4-:R-:W-:-:S05]  /*24c70*/  IADD3 R209, P4, R209, UR18, RZ ;  /* 0x00000012d1d17c10 */ /* 0x010fca000ff9e0ff */
        /* <DEDUP_REMOVED lines=23> */
[----:B------:R-:W-:Y:S01]  /*24df0*/  STL [R1+0x2b8], R176 ;  /* 0x0002b8b001007387 */ /* 0x000fe20000100800 */
[----:B------:R-:W-:-:S03]  /*24e00*/  IADD3 R168, P4, R168, UR18, RZ ;  /* 0x00000012a8a87c10 */ /* 0x000fc6000ff9e0ff */
[----:B0-----:R-:W4:Y:S04]  /*24e10*/  LDL.LU R193, [R1+0x29c] ;  /* 0x00029c0001c17983 */ /* 0x001f280000300800 */
[----:B------:R-:W-:Y:S04]  /*24e20*/  STL [R1+0x2dc], R172 ;  /* 0x0002dcac01007387 */ /* 0x000fe80000100800 */
[----:B------:R0:W-:Y:S04]  /*24e30*/  STL [R1+0x2d4], R225 ;  /* 0x0002d4e101007387 */ /* 0x0001e80000100800 */
[----:B0-----:R-:W4:Y:S01]  /*24e40*/  LDL.LU R225, [R1+0x270] ;  /* 0x0002700001e17983 */ /* 0x001f220000300800 */
[----:B--2---:R-:W-:-:S02]  /*24e50*/  IADD3.X R190, R190, UR37, RZ, P5, !PT ;  /* 0x00000025bebe7c10 */ /* 0x004fc4000affe4ff */
[----:B------:R-:W-:-:S03]  /*24e60*/  IADD3 R164, P5, R164, UR18, RZ ;  /* 0x00000012a4a47c10 */ /* 0x000fc6000ffbe0ff */
[----:B------:R0:W-:Y:S04]  /*24e70*/  STL [R1+0x2cc], R190 ;  /* 0x0002ccbe01007387 */ /* 0x0001e80000100800 */
        /* <DEDUP_REMOVED lines=8> */
[----:B------:R-:W-:Y:S01]  /*24f00*/  STL [R1+0x2a0], R164 ;  /* 0x0002a0a401007387 */ /* 0x000fe20000100800 */
[----:B------:R-:W-:-:S03]  /*24f10*/  IADD3.X R16, R16, UR37, RZ, P2, !PT ;  /* 0x0000002510107c10 */ /* 0x000fc600097fe4ff */
[----:B------:R-:W-:Y:S01]  /*24f20*/  STL [R1+0x298], R160 ;  /* 0x000298a001007387 */ /* 0x000fe20000100800 */
[----:B------:R-:W-:-:S03]  /*24f30*/  IADD3 R201, P2, R201, UR18, RZ ;  /* 0x00000012c9c97c10 */ /* 0x000fc6000ff5e0ff */
[----:B------:R-:W-:Y:S04]  /*24f40*/  STL [R1+0x2bc], R156 ;  /* 0x0002bc9c01007387 */ /* 0x000fe80000100800 */
[----:B------:R-:W3:Y:S04]  /*24f50*/  LDL.LU R212, [R1+0x28c] ;  /* 0x00028c0001d47983 */ /* 0x000ee80000300800 */
[----:B------:R-:W-:Y:S04]  /*24f60*/  STL [R1+0x290], R152 ;  /* 0x0002909801007387 */ /* 0x000fe80000100800 */
[----:B------:R0:W-:Y:S04]  /*24f70*/  STL [R1+0x2b4], R16 ;  /* 0x0002b41001007387 */ /* 0x0001e80000100800 */
[----:B0-----:R-:W3:Y:S04]  /*24f80*/  LDL.LU R16, [R1+0x260] ;  /* 0x0002600001107983 */ /* 0x001ee80000300800 */
[----:B------:R0:W-:Y:S01]  /*24f90*/  STL [R1+0x288], R201 ;  /* 0x000288c901007387 */ /* 0x0001e20000100800 */
[----:B------:R-:W-:-:S03]  /*24fa0*/  IADD3.X R20, R20, UR37, RZ, P3, !PT ;  /* 0x0000002514147c10 */ /* 0x000fc60009ffe4ff */
[----:B0-----:R-:W3:Y:S01]  /*24fb0*/  LDL.LU R201, [R1+0x284] ;  /* 0x0002840001c97983 */ /* 0x001ee20000300800 */
[----:B----4-:R-:W-:-:S05]  /*24fc0*/  IADD3 R209, P3, R209, UR18, RZ ;  /* 0x00000012d1d17c10 */ /* 0x010fca000ff7e0ff */
[----:B------:R0:W-:Y:S04]  /*24fd0*/  STL [R1+0x280], R209 ;  /* 0x000280d101007387 */ /* 0x0001e80000100800 */
[----:B0-----:R-:W4:Y:S04]  /*24fe0*/  LDL.LU R209, [R1+0x258] ;  /* 0x0002580001d17983 */ /* 0x001f280000300800 */
[----:B------:R-:W-:Y:S01]  /*24ff0*/  STL [R1+0x2ac], R20 ;  /* 0x0002ac1401007387 */ /* 0x000fe20000100800 */
        /* <DEDUP_REMOVED lines=12> */
[----:B0-----:R-:W4:Y:S01]  /*250c0*/  LDL.LU R217, [R1+0x25c] ;  /* 0x00025c0001d97983 */ /* 0x001f220000300800 */
[----:B------:R-:W-:-:S05]  /*250d0*/  IADD3.X R193, R193, UR37, RZ, P5, !PT ;  /* 0x00000025c1c17c10 */ /* 0x000fca000affe4ff */
[----:B------:R0:W-:Y:S04]  /*250e0*/  STL [R1+0x29c], R193 ;  /* 0x00029cc101007387 */ /* 0x0001e80000100800 */
[----:B0-----:R-:W4:Y:S01]  /*250f0*/  LDL.LU R193, [R1+0x230] ;  /* 0x0002300001c17983 */ /* 0x001f220000300800 */
[----:B------:R-:W-:-:S03]  /*25100*/  IADD3 R225, P5, R225, UR18, RZ ;  /* 0x00000012e1e17c10 */ /* 0x000fc6000ffbe0ff */
[----:B------:R-:W4:Y:S04]  /*25110*/  LDL.LU R168, [R1+0x254] ;  /* 0x0002540001a87983 */ /* 0x000f280000300800 */
[----:B------:R0:W-:Y:S04]  /*25120*/  STL [R1+0x270], R225 ;  /* 0x000270e101007387 */ /* 0x0001e80000100800 */
[----:B0-----:R-:W4:Y:S04]  /*25130*/  LDL.LU R225, [R1+0x228] ;  /* 0x0002280001e17983 */ /* 0x001f280000300800 */
[----:B------:R-:W4:Y:S01]  /*25140*/  LDL.LU R164, [R1+0x24c] ;  /* 0x00024c0001a47983 */ /* 0x000f220000300800 */
        /* <DEDUP_REMOVED lines=9> */
[----:B0-----:R-:W3:Y:S01]  /*251e0*/  LDL.LU R191, [R1+0x234] ;  /* 0x0002340001bf7983 */ /* 0x001ee20000300800 */
[----:B------:R-:W-:Y:S02]  /*251f0*/  IADD3.X R212, R212, UR37, RZ, P1, !PT ;  /* 0x00000025d4d47c10 */ /* 0x000fe40008ffe4ff */
        /* <DEDUP_REMOVED lines=24> */
[----:B------:R-:W-:Y:S02]  /*25380*/  IADD3 R172, P6, R172, UR18, RZ ;  /* 0x00000012acac7c10 */ /* 0x000fe4000ffde0ff */
[----:B------:R-:W-:-:S05]  /*25390*/  IADD3.X R217, R217, UR37, RZ, P1, !PT ;  /* 0x00000025d9d97c10 */ /* 0x000fca0008ffe4ff */
[----:B------:R0:W-:Y:S04]  /*253a0*/  STL [R1+0x25c], R217 ;  /* 0x00025cd901007387 */ /* 0x0001e80000100800 */
[----:B------:R-:W-:Y:S04]  /*253b0*/  STL [R1+0x264], R176 ;  /* 0x000264b001007387 */ /* 0x000fe80000100800 */
[----:B0-----:R-:W4:Y:S04]  /*253c0*/  LDL.LU R217, [R1+0x1f8] ;  /* 0x0001f80001d97983 */ /* 0x001f280000300800 */
[----:B------:R-:W-:Y:S01]  /*253d0*/  STL [R1+0x238], R172 ;  /* 0x000238ac01007387 */ /* 0x000fe20000100800 */
[----:B------:R-:W-:-:S02]  /*253e0*/  IADD3 R193, P1, R193, UR18, RZ ;  /* 0x00000012c1c17c10 */ /* 0x000fc4000ff3e0ff */
[----:B------:R-:W-:-:S03]  /*253f0*/  IADD3.X R168, R168, UR37, RZ, P2, !PT ;  /* 0x00000025a8a87c10 */ /* 0x000fc600097fe4ff */
[----:B------:R0:W-:Y:S04]  /*25400*/  STL [R1+0x230], R193 ;  /* 0x000230c101007387 */ /* 0x0001e80000100800 */
[----:B0-----:R-:W4:Y:S01]  /*25410*/  LDL.LU R193, [R1+0x21c] ;  /* 0x00021c0001c17983 */ /* 0x001f220000300800 */
[----:B------:R-:W-:Y:S02]  /*25420*/  IADD3 R225, P2, R225, UR18, RZ ;  /* 0x00000012e1e17c10 */ /* 0x000fe4000ff5e0ff */
        /* <DEDUP_REMOVED lines=12> */
[----:B------:R-:W-:Y:S04]  /*254f0*/  STL [R1+0x218], R156 ;  /* 0x0002189c01007387 */ /* 0x000fe80000100800 */
[----:B------:R-:W2:Y:S01]  /*25500*/  LDL.LU R212, [R1+0x1e8] ;  /* 0x0001e80001d47983 */ /* 0x000ea20000300800 */
[----:B---3--:R-:W-:-:S03]  /*25510*/  IADD3 R20, P5, R20, UR18, RZ ;  /* 0x0000001214147c10 */ /* 0x008fc6000ffbe0ff */
[----:B------:R-:W-:Y:S01]  /*25520*/  STL [R1+0x23c], R152 ;  /* 0x00023c9801007387 */ /* 0x000fe20000100800 */
[----:B------:R-:W-:-:S03]  /*25530*/  IADD3.X R191, R191, UR37, RZ, P6, !PT ;  /* 0x00000025bfbf7c10 */ /* 0x000fc6000b7fe4ff */
        /* <DEDUP_REMOVED lines=16> */
[----:B------:R-:W-:Y:S04]  /*25640*/  STL [R1+0x224], R12 ;  /* 0x0002240c01007387 */ /* 0x000fe80000100800 */
[----:B------:R-:W4:Y:S04]  /*25650*/  LDL.LU R184, [R1+0x1c8] ;  /* 0x0001c80001b87983 */ /* 0x000f280000300800 */
[----:B------:R-:W4:Y:S04]  /*25660*/  LDL.LU R180, [R1+0x1ec] ;  /* 0x0001ec0001b47983 */ /* 0x000f280000300800 */
[----:B------:R-:W4:Y:S04]  /*25670*/  LDL.LU R176, [R1+0x1c0] ;  /* 0x0001c00001b07983 */ /* 0x000f280000300800 */
        /* <DEDUP_REMOVED lines=8> */
[----:B------:R-:W-:Y:S04]  /*25700*/  STL [R1+0x21c], R193 ;  /* 0x00021cc101007387 */ /* 0x000fe80000100800 */
[----:B------:R-:W4:Y:S01]  /*25710*/  LDL.LU R164, [R1+0x1a8] ;  /* 0x0001a80001a47983 */ /* 0x000f220000300800 */
        /* <DEDUP_REMOVED lines=9> */
[----:B0-----:R-:W2:Y:S01]  /*257b0*/  LDL.LU R190, [R1+0x190] ;  /* 0x0001900001be7983 */ /* 0x001ea20000300800 */
[----:B------:R-:W-:Y:S02]  /*257c0*/  IADD3 R212, P4, R212, UR18, RZ ;  /* 0x00000012d4d47c10 */ /* 0x000fe4000ff9e0ff */
[----:B---3--:R-:W-:-:S05]  /*257d0*/  IADD3.X R20, R20, UR37, RZ, P5, !PT ;  /* 0x0000002514147c10 */ /* 0x008fca000affe4ff */
[----:B------:R0:W-:Y:S04]  /*257e0*/  STL [R1+0x20c], R20 ;  /* 0x00020c1401007387 */ /* 0x0001e80000100800 */
[----:B------:R-:W-:Y:S01]  /*257f0*/  STL [R1+0x1e8], R212 ;  /* 0x0001e8d401007387 */ /* 0x000fe20000100800 */
[----:B------:R-:W-:-:S03]  /*25800*/  IADD3 R191, P5, R191, UR18, RZ ;  /* 0x00000012bfbf7c10 */ /* 0x000fc6000ffbe0ff */
[----:B0-----:R-:W3:Y:S04]  /*25810*/  LDL.LU R20, [R1+0x1b4] ;  /* 0x0001b40001147983 */ /* 0x001ee80000300800 */
[----:B------:R0:W-:Y:S04]  /*25820*/  STL [R1+0x1e0], R191 ;  /* 0x0001e0bf01007387 */ /* 0x0001e80000100800 */
[----:B0-----:R-:W3:Y:S01]  /*25830*/  LDL.LU R191, [R1+0x188] ;  /* 0x0001880001bf7983 */ /* 0x001ee20000300800 */
[----:B------:R-:W-:-:S05]  /*25840*/  IADD3.X R201, R201, UR37, RZ, P6, !PT ;  /* 0x00000025c9c97c10 */ /* 0x000fca000b7fe4ff */
[----:B------:R0:W-:Y:S04]  /*25850*/  STL [R1+0x204], R201 ;  /* 0x000204c901007387 */ /* 0x0001e80000100800 */
[----:B0-----:R-:W3:Y:S01]  /*25860*/  LDL.LU R201, [R1+0x1ac] ;  /* 0x0001ac0001c97983 */ /* 0x001ee20000300800 */
[----:B----4-:R-:W-:-:S05]  /*25870*/  IADD3 R209, P6, R209, UR18, RZ ;  /* 0x00000012d1d17c10 */ /* 0x010fca000ffde0ff */
[----:B------:R0:W-:Y:S04]  /*25880*/  STL [R1+0x1d8], R209 ;  /* 0x0001d8d101007387 */ /* 0x0001e80000100800 */
[----:B0-----:R-:W4:Y:S01]  /*25890*/  LDL.LU R209, [R1+0x180] ;  /* 0x0001800001d17983 */ /* 0x001f220000300800 */
[----:B------:R-:W-:Y:S02]  /*258a0*/  IADD3.X R206, R206, UR37, RZ, P1, !PT ;  /* 0x00000025cece7c10 */ /* 0x000fe40008ffe4ff */
[----:B------:R-:W-:Y:S02]  /*258b0*/  IADD3 R198, P1, R198, UR18, RZ ;  /* 0x00000012c6c67c10 */ /* 0x000fe4000ff3e0ff */
[----:B------:R-:W-:Y:S01]  /*258c0*/  IADD3.X R188, R188, UR37, RZ, P2, !PT ;  /* 0x00000025bcbc7c10 */ /* 0x000fe200097fe4ff */
        /* <DEDUP_REMOVED lines=12> */
[----:B0-----:R-:W4:Y:S04]  /*25990*/  LDL.LU R16, [R1+0x1a4] ;  /* 0x0001a40001107983 */ /* 0x001f280000300800 */
[----:B------:R-:W-:Y:S01]  /*259a0*/  STL [R1+0x1e4], R172 ;  /* 0x0001e4ac01007387 */ /* 0x000fe20000100800 */
[----:B------:R-:W-:-:S02]  /*259b0*/  IADD3.X R217, R217, UR37, RZ, P5, !PT ;  /* 0x00000025d9d97c10 */ /* 0x000fc4000affe4ff */
[----:B------:R-:W-:-:S03]  /*259c0*/  IADD3 R168, P5, R168, UR18, RZ ;  /* 0x00000012a8a87c10 */ /* 0x000fc6000ffbe0ff */
[----:B------:R0:W-:Y:S01]  /*259d0*/  STL [R1+0x1dc], R217 ;  /* 0x0001dcd901007387 */ /* 0x0001e20000100800 */
[----:B------:R-:W-:-:S03]  /*259e0*/  IADD3.X R12, R12, UR37, RZ, P6, !PT ;  /* 0x000000250c0c7c10 */ /* 0x000fc6000b7fe4ff */
[----:B0-----:R-:W4:Y:S04]  /*259f0*/  LDL.LU R217, [R1+0x178] ;  /* 0x0001780001d97983 */ /* 0x001f280000300800 */
[----:B------:R0:W-:Y:S01]  /*25a00*/  STL [R1+0x1d4], R12 ;  /* 0x0001d40c01007387 */ /* 0x0001e20000100800 */
[----:B------:R-:W-:-:S03]  /*25a10*/  IADD3 R164, P6, R164, UR18, RZ ;  /* 0x00000012a4a47c10 */ /* 0x000fc6000ffde0ff */
[----:B0-----:R-:W4:Y:S04]  /*25a20*/  LDL.LU R12, [R1+0x19c] ;  /* 0x00019c00010c7983 */ /* 0x001f280000300800 */
        /* <DEDUP_REMOVED lines=35> */
[----:B0-----:R-:W4:Y:S04]  /*25c60*/  LDL.LU R209, [R1+0x164] ;  /* 0x0001640001d17983 */ /* 0x001f280000300800 */
[----:B------:R-:W4:Y:S04]  /*25c70*/  LDL.LU R168, [R1+0x138] ;  /* 0x0001380001a87983 */ /* 0x000f280000300800 */
[----:B------:R-:W4:Y:S01]  /*25c80*/  LDL.LU R164, [R1+0x130] ;  /* 0x0001300001a47983 */ /* 0x000f220000300800 */
[----:B------:R-:W-:-:S05]  /*25c90*/  IADD3.X R16, R16, UR37, RZ, P6, !PT ;  /* 0x0000002510107c10 */ /* 0x000fca000b7fe4ff */
[----:B------:R-:W-:Y:S01]  /*25ca0*/  STL [R1+0x1a4], R16 ;  /* 0x0001a41001007387 */ /* 0x000fe20000100800 */
[----:B------:R-:W-:-:S05]  /*25cb0*/  IADD3 R217, P6, R217, UR18, RZ ;  /* 0x00000012d9d97c10 */ /* 0x000fca000ffde0ff */
[----:B------:R0:W-:Y:S01]  /*25cc0*/  STL [R1+0x178], R217 ;  /* 0x000178d901007387 */ /* 0x0001e20000100800 */
[----:B------:R-:W-:-:S03]  /*25cd0*/  IADD3.X R12, R12, UR37, RZ, P1, !PT ;  /* 0x000000250c0c7c10 */ /* 0x000fc60008ffe4ff */
[----:B0-----:R-:W4:Y:S04]  /*25ce0*/  LDL.LU R217, [R1+0x154] ;  /* 0x0001540001d97983 */ /* 0x001f280000300800 */
[----:B------:R-:W4:Y:S04]  /*25cf0*/  LDL.LU R160, [R1+0x128] ;  /* 0x0001280001a07983 */ /* 0x000f280000300800 */
[----:B------:R-:W4:Y:S04]  /*25d00*/  LDL.LU R156, [R1+0x14c] ;  /* 0x00014c00019c7983 */ /* 0x000f280000300800 */
[----:B------:R0:W-:Y:S04]  /*25d10*/  STL [R1+0x19c], R12 ;  /* 0x00019c0c01007387 */ /* 0x0001e80000100800 */
[----:B------:R-:W4:Y:S04]  /*25d20*/  LDL.LU R152, [R1+0x144] ;  /* 0x0001440001987983 */ /* 0x000f280000300800 */
[----:B------:R-:W4:Y:S04]  /*25d30*/  LDL.LU R20, [R1+0x118] ;  /* 0x0001180001147983 */ /* 0x000f280000300800 */
[----:B------:R-:W4:Y:S01]  /*25d40*/  LDL.LU R16, [R1+0x13c] ;  /* 0x00013c0001107983 */ /* 0x000f220000300800 */
[----:B------:R-:W-:-:S05]  /*25d50*/  IADD3 R225, P1, R225, UR18, RZ ;  /* 0x00000012e1e17c10 */ /* 0x000fca000ff3e0ff */
[----:B------:R1:W-:Y:S04]  /*25d60*/  STL [R1+0x170], R225 ;  /* 0x000170e101007387 */ /* 0x0003e80000100800 */
[----:B0-----:R-:W4:Y:S04]  /*25d70*/  LDL.LU R12, [R1+0x110] ;  /* 0x00011000010c7983 */ /* 0x001f280000300800 */
[----:B-1----:R-:W4:Y:S01]  /*25d80*/  LDL.LU R225, [R1+0x134] ;  /* 0x0001340001e17983 */ /* 0x002f220000300800 */
[----:B------:R-:W-:Y:S02]  /*25d90*/  IADD3.X R212, R212, UR37, RZ, P2, !PT ;  /* 0x00000025d4d47c10 */ /* 0x000fe400097fe4ff */
[----:B--2---:R-:W-:-:S05]  /*25da0*/  IADD3 R193, P2, R193, UR18, RZ ;  /* 0x00000012c1c17c10 */ /* 0x004fca000ff5e0ff */
[----:B------:R0:W-:Y:S04]  /*25db0*/  STL [R1+0x168], R193 ;  /* 0x000168c101007387 */ /* 0x0001e80000100800 */
[----:B------:R-:W-:Y:S01]  /*25dc0*/  STL [R1+0x194], R212 ;  /* 0x000194d401007387 */ /* 0x000fe20000100800 */
[----:B------:R-:W-:-:S03]  /*25dd0*/  IADD3.X R190, R190, UR37, RZ, P3, !PT ;  /* 0x00000025bebe7c10 */ /* 0x000fc60009ffe4ff */
[----:B0-----:R-:W2:Y:S04]  /*25de0*/  LDL.LU R193, [R1+0x108] ;  /* 0x0001080001c17983 */ /* 0x001ea80000300800 */
[----:B------:R0:W-:Y:S04]  /*25df0*/  STL [R1+0x18c], R190 ;  /* 0x00018cbe01007387 */ /* 0x0001e80000100800 */
[----:B0-----:R-:W2:Y:S01]  /*25e00*/  LDL.LU R190, [R1+0x12c] ;  /* 0x00012c0001be7983 */ /* 0x001ea20000300800 */
[----:B---3--:R-:W-:-:S05]  /*25e10*/  IADD3 R191, P3, R191, UR18, RZ ;  /* 0x00000012bfbf7c10 */ /* 0x008fca000ff7e0ff */
[----:B------:R0:W-:Y:S04]  /*25e20*/  STL [R1+0x160], R191 ;  /* 0x000160bf01007387 */ /* 0x0001e80000100800 */
[----:B0-----:R-:W3:Y:S01]  /*25e30*/  LDL.LU R191, [R1+0x100] ;  /* 0x0001000001bf7983 */ /* 0x001ee20000300800 */
        /* <DEDUP_REMOVED lines=9> */
[----:B------:R-:W-:Y:S01]  /*25ed0*/  STL [R1+0x150], R188 ;  /* 0x000150bc01007387 */ /* 0x000fe20000100800 */
[----:B------:R-:W-:-:S03]  /*25ee0*/  IADD3 R180, P6, R180, UR18, RZ ;  /* 0x00000012b4b47c10 */ /* 0x000fc6000ffde0ff */
[----:B------:R-:W-:Y:S01]  /*25ef0*/  STL [R1+0x174], R184 ;  /* 0x000174b801007387 */ /* 0x000fe20000100800 */
[----:B------:R-:W-:-:S03]  /*25f00*/  IADD3.X R176, R176, UR37, RZ, P1, !PT ;  /* 0x00000025b0b07c10 */ /* 0x000fc60008ffe4ff */
[----:B------:R-:W-:Y:S01]  /*25f10*/  STL [R1+0x148], R180 ;  /* 0x000148b401007387 */ /* 0x000fe20000100800 */
[----:B------:R-:W-:-:S05]  /*25f20*/  IADD3.X R209, R209, UR37, RZ, P2, !PT ;  /* 0x00000025d1d17c10 */ /* 0x000fca00097fe4ff */
[----:B------:R0:W-:Y:S04]  /*25f30*/  STL [R1+0x164], R209 ;  /* 0x000164d101007387 */ /* 0x0001e80000100800 */
[----:B------:R-:W-:Y:S04]  /*25f40*/  STL [R1+0x16c], R176 ;  /* 0x00016cb001007387 */ /* 0x000fe80000100800 */
[----:B0-----:R-:W4:Y:S01]  /*25f50*/  LDL.LU R209, [R1+0xf8] ;  /* 0x0000f80001d17983 */ /* 0x001f220000300800 */
[----:B------:R-:W-:Y:S02]  /*25f60*/  IADD3 R172, P1, R172, UR18, RZ ;  /* 0x00000012acac7c10 */ /* 0x000fe4000ff3e0ff */
[----:B------:R-:W-:-:S02]  /*25f70*/  IADD3.X R4, R4, UR37, RZ, P3, !PT ;  /* 0x0000002504047c10 */ /* 0x000fc40009ffe4ff */
[----:B------:R-:W-:Y:S01]  /*25f80*/  IADD3 R168, P2, R168, UR18, RZ ;  /* 0x00000012a8a87c10 */ /* 0x000fe2000ff5e0ff */
[----:B------:R-:W-:Y:S01]  /*25f90*/  STL [R1+0x140], R172 ;  /* 0x000140ac01007387 */ /* 0x000fe20000100800 */
[----:B------:R-:W-:-:S03]  /*25fa0*/  IADD3 R164, P3, R164, UR18, RZ ;  /* 0x00000012a4a47c10 */ /* 0x000fc6000ff7e0ff */
[----:B------:R0:W-:Y:S04]  /*25fb0*/  STL [R1+0x15c], R4 ;  /* 0x00015c0401007387 */ /* 0x0001e80000100800 */
[----:B0-----:R-:W4:Y:S04]  /*25fc0*/  LDL.LU R4, [R1+0xb88] ;  /* 0x000b880001047983 */ /* 0x001f280000300800 */
[----:B------:R-:W-:Y:S01]  /*25fd0*/  STL [R1+0x138], R168 ;  /* 0x000138a801007387 */ /* 0x000fe20000100800 */
        /* <DEDUP_REMOVED lines=9> */
[----:B------:R0:W-:Y:S01]  /*26070*/  STL [R1+0x120], R9 ;  /* 0x0001200901007387 */ /* 0x0001e20000100800 */
[----:B------:R-:W-:-:S03]  /*26080*/  IADD3.X R16, R16, UR37, RZ, P1, !PT ;  /* 0x0000002510107c10 */ /* 0x000fc60008ffe4ff */
[----:B------:R-:W-:Y:S04]  /*26090*/  STL [R1+0x128], R160 ;  /* 0x000128a001007387 */ /* 0x000fe80000100800 */
[----:B0-----:R-:W4:Y:S04]  /*260a0*/  LDL.LU R9, [R1+0xb84] ;  /* 0x000b840001097983 */ /* 0x001f280000300800 */
[----:B------:R-:W-:Y:S04]  /*260b0*/  STL [R1+0x14c], R156 ;  /* 0x00014c9c01007387 */ /* 0x000fe80000100800 */
[----:B------:R-:W-:Y:S01]  /*260c0*/  STL [R1+0x144], R152 ;  /* 0x0001449801007387 */ /* 0x000fe20000100800 */
[----:B------:R-:W-:-:S03]  /*260d0*/  IADD3 R12, P1, R12, UR18, RZ ;  /* 0x000000120c0c7c10 */ /* 0x000fc6000ff3e0ff */
[----:B------:R-:W-:Y:S04]  /*260e0*/  STL [R1+0x118], R20 ;  /* 0x0001181401007387 */ /* 0x000fe80000100800 */
[----:B------:R-:W4:Y:S01]  /*260f0*/  LDL.LU R214, [R1+0x114] ;  /* 0x0001140001d67983 */ /* 0x000f220000300800 */
[----:B------:R-:W-:-:S03]  /*26100*/  IADD3.X R225, R225, UR37, RZ, P2, !PT ;  /* 0x00000025e1e17c10 */ /* 0x000fc600097fe4ff */
[----:B------:R-:W-:Y:S04]  /*26110*/  STL [R1+0x13c], R16 ;  /* 0x00013c1001007387 */ /* 0x000fe80000100800 */
[----:B------:R-:W4:Y:S04]  /*26120*/  LDL.LU R212, [R1+0xe8] ;  /* 0x0000e80001d47983 */ /* 0x000f280000300800 */
[----:B------:R-:W-:Y:S04]  /*26130*/  STL [R1+0x110], R12 ;  /* 0x0001100c01007387 */ /* 0x000fe80000100800 */
[----:B------:R0:W-:Y:S04]  /*26140*/  STL [R1+0x134], R225 ;  /* 0x000134e101007387 */ /* 0x0001e80000100800 */
[----:B0-----:R-:W4:Y:S01]  /*26150*/  LDL.LU R225, [R1+0x10c] ;  /* 0x00010c0001e17983 */ /* 0x001f220000300800 */
[----:B------:R-:W-:-:S02]  /*26160*/  IADD3.X R8, R8, UR37, RZ, P5, !PT ;  /* 0x0000002508087c10 */ /* 0x000fc4000affe4ff */
[----:B--2---:R-:W-:Y:S02]  /*26170*/  IADD3 R193, P2, R193, UR18, RZ ;  /* 0x00000012c1c17c10 */ /* 0x004fe4000ff5e0ff */
        /* <DEDUP_REMOVED lines=8> */
[----:B------:R-:W3:Y:S04]  /*26200*/  LDL.LU R198, [R1+0xd0] ;  /* 0x0000d00001c67983 */ /* 0x000ee80000300800 */
[----:B------:R-:W3:Y:S01]  /*26210*/  LDL.LU R188, [R1+0xf4] ;  /* 0x0000f40001bc7983 */ /* 0x000ee20000300800 */
[----:B------:R-:W-:-:S05]  /*26220*/  IADD3.X R201, R201, UR37, RZ, P4, !PT ;  /* 0x00000025c9c97c10 */ /* 0x000fca000a7fe4ff */
[----:B------:R-:W-:Y:S04]  /*26230*/  STL [R1+0x124], R201 ;  /* 0x000124c901007387 */ /* 0x000fe80000100800 */
[----:B------:R-:W3:Y:S04]  /*26240*/  LDL.LU R184, [R1+0xc8] ;  /* 0x0000c80001b87983 */ /* 0x000ee80000300800 */
[----:B------:R-:W3:Y:S04]  /*26250*/  LDL.LU R180, [R1+0xec] ;  /* 0x0000ec0001b47983 */ /* 0x000ee80000300800 */
[----:B------:R-:W3:Y:S04]  /*26260*/  LDL.LU R176, [R1+0xc0] ;  /* 0x0000c00001b07983 */ /* 0x000ee80000300800 */
[----:B------:R-:W3:Y:S04]  /*26270*/  LDL.LU R172, [R1+0xe4] ;  /* 0x0000e40001ac7983 */ /* 0x000ee80000300800 */
[----:B------:R-:W3:Y:S04]  /*26280*/  LDL.LU R168, [R1+0xb8] ;  /* 0x0000b80001a87983 */ /* 0x000ee80000300800 */
[----:B------:R-:W3:Y:S04]  /*26290*/  LDL.LU R164, [R1+0xb0] ;  /* 0x0000b00001a47983 */ /* 0x000ee80000300800 */
[----:B------:R-:W3:Y:S01]  /*262a0*/  LDL.LU R160, [R1+0xd4] ;  /* 0x0000d40001a07983 */ /* 0x000ee20000300800 */
[----:B----4-:R-:W-:-:S05]  /*262b0*/  IADD3 R209, P4, R209, UR18, RZ ;  /* 0x00000012d1d17c10 */ /* 0x010fca000ff9e0ff */
[----:B------:R-:W-:Y:S04]  /*262c0*/  STL [R1+0xf8], R209 ;  /* 0x0000f8d101007387 */ /* 0x000fe80000100800 */
[----:B------:R0:W-:Y:S04]  /*262d0*/  STL [R1+0x11c], R8 ;  /* 0x00011c0801007387 */ /* 0x0001e80000100800 */
[----:B0-----:R-:W4:Y:S04]  /*262e0*/  LDL.LU R8, [R1+0xb80] ;  /* 0x000b800001087983 */ /* 0x001f280000300800 */
[----:B------:R-:W4:Y:S04]  /*262f0*/  LDL.LU R156, [R1+0xcc] ;  /* 0x0000cc00019c7983 */ /* 0x000f280000300800 */
        /* <DEDUP_REMOVED lines=11> */
[----:B------:R-:W-:Y:S01]  /*263b0*/  STL [R1+0x114], R214 ;  /* 0x000114d601007387 */ /* 0x000fe20000100800 */
[----:B------:R-:W-:Y:S02]  /*263c0*/  IADD3 R212, P6, R212, UR18, RZ ;  /* 0x00000012d4d47c10 */ /* 0x000fe4000ffde0ff */
[----:B------:R-:W-:Y:S02]  /*263d0*/  IADD3.X R225, R225, UR37, RZ, P1, !PT ;  /* 0x00000025e1e17c10 */ /* 0x000fe40008ffe4ff */
[----:B------:R-:W-:-:S05]  /*263e0*/  IADD3 R7, P1, R7, UR18, RZ ;  /* 0x0000001207077c10 */ /* 0x000fca000ff3e0ff */
[----:B------:R0:W-:Y:S04]  /*263f0*/  STL [R1+0xe0], R7 ;  /* 0x0000e00701007387 */ /* 0x0001e80000100800 */
[----:B------:R-:W-:Y:S04]  /*26400*/  STL [R1+0xe8], R212 ;  /* 0x0000e8d401007387 */ /* 0x000fe80000100800 */
[----:B0-----:R-:W4:Y:S04]  /*26410*/  LDL.LU R7, [R1+0xb7c] ;  /* 0x000b7c0001077983 */ /* 0x001f280000300800 */
[----:B------:R0:W-:Y:S01]  /*26420*/  STL [R1+0x10c], R225 ;  /* 0x00010ce101007387 */ /* 0x0001e20000100800 */
[----:B------:R-:W-:-:S03]  /*26430*/  IADD3.X R3, R3, UR37, RZ, P1, !PT ;  /* 0x0000002503037c10 */ /* 0x000fc60008ffe4ff */
[----:B0-----:R-:W4:Y:S01]  /*26440*/  LDL.LU R225, [R1+0x94] ;  /* 0x0000940001e17983 */ /* 0x001f220000300800 */
[----:B--2---:R-:W-:-:S05]  /*26450*/  IADD3.X R190, R190, UR37, RZ, P2, !PT ;  /* 0x00000025bebe7c10 */ /* 0x004fca00097fe4ff */
[----:B------:R0:W-:Y:S04]  /*26460*/  STL [R1+0x104], R190 ;  /* 0x000104be01007387 */ /* 0x0001e80000100800 */
[----:B0-----:R-:W2:Y:S01]  /*26470*/  LDL.LU R190, [R1+0x8c] ;  /* 0x00008c0001be7983 */ /* 0x001ea20000300800 */
        /* <DEDUP_REMOVED lines=10> */
[----:B------:R-:W-:-:S03]  /*26520*/  IADD3.X R180, R180, UR37, RZ, P5, !PT ;  /* 0x00000025b4b47c10 */ /* 0x000fc6000affe4ff */
[----:B------:R-:W-:Y:S01]  /*26530*/  STL [R1+0xc8], R184 ;  /* 0x0000c8b801007387 */ /* 0x000fe20000100800 */
[----:B------:R-:W-:-:S03]  /*26540*/  IADD3 R176, P5, R176, UR18, RZ ;  /* 0x00000012b0b07c10 */ /* 0x000fc6000ffbe0ff */
[----:B------:R-:W-:Y:S01]  /*26550*/  STL [R1+0xec], R180 ;  /* 0x0000ecb401007387 */ /* 0x000fe20000100800 */
[----:B------:R-:W-:-:S03]  /*26560*/  IADD3.X R172, R172, UR37, RZ, P6, !PT ;  /* 0x00000025acac7c10 */ /* 0x000fc6000b7fe4ff */
[----:B------:R-:W-:Y:S01]  /*26570*/  STL [R1+0xc0], R176 ;  /* 0x0000c0b001007387 */ /* 0x000fe20000100800 */
[----:B------:R-:W-:-:S03]  /*26580*/  IADD3 R168, P6, R168, UR18, RZ ;  /* 0x00000012a8a87c10 */ /* 0x000fc6000ffde0ff */
[----:B------:R0:W-:Y:S01]  /*26590*/  STL [R1+0xdc], R3 ;  /* 0x0000dc0301007387 */ /* 0x0001e20000100800 */
[----:B------:R-:W-:-:S03]  /*265a0*/  IADD3 R164, P1, R164, UR18, RZ ;  /* 0x00000012a4a47c10 */ /* 0x000fc6000ff3e0ff */
[----:B------:R-:W-:Y:S01]  /*265b0*/  STL [R1+0xe4], R172 ;  /* 0x0000e4ac01007387 */ /* 0x000fe20000100800 */
[----:B------:R-:W-:-:S03]  /*265c0*/  IADD3.X R160, R160, UR37, RZ, P2, !PT ;  /* 0x00000025a0a07c10 */ /* 0x000fc600097fe4ff */
[----:B0-----:R-:W2:Y:S04]  /*265d0*/  LDL.LU R3, [R1+0xb78] ;  /* 0x000b780001037983 */ /* 0x001ea80000300800 */
[----:B------:R-:W-:Y:S01]  /*265e0*/  STL [R1+0xb8], R168 ;  /* 0x0000b8a801007387 */ /* 0x000fe20000100800 */
[----:B----4-:R-:W-:Y:S02]  /*265f0*/  IADD3 R8, P2, R8, UR18, RZ ;  /* 0x0000001208087c10 */ /* 0x010fe4000ff5e0ff */
[----:B------:R-:W-:-:S03]  /*26600*/  IADD3.X R156, R156, UR37, RZ, P3, !PT ;  /* 0x000000259c9c7c10 */ /* 0x000fc60009ffe4ff */
[----:B------:R0:W-:Y:S01]  /*26610*/  STL [R1+0xa8], R8 ;  /* 0x0000a80801007387 */ /* 0x0001e20000100800 */
[----:B------:R-:W-:-:S03]  /*26620*/  IADD3 R6, P3, R6, UR18, RZ ;  /* 0x0000001206067c10 */ /* 0x000fc6000ff7e0ff */
[----:B------:R-:W-:Y:S04]  /*26630*/  STL [R1+0xb0], R164 ;  /* 0x0000b0a401007387 */ /* 0x000fe80000100800 */
[----:B0-----:R-:W4:Y:S04]  /*26640*/  LDL.LU R8, [R1+0xb74] ;  /* 0x000b740001087983 */ /* 0x001f280000300800 */
[----:B------:R-:W-:Y:S04]  /*26650*/  STL [R1+0xd4], R160 ;  /* 0x0000d4a001007387 */ /* 0x000fe80000100800 */
[----:B------:R0:W-:Y:S04]  /*26660*/  STL [R1+0xa0], R6 ;  /* 0x0000a00601007387 */ /* 0x0001e80000100800 */
[----:B0-----:R-:W3:Y:S01]  /*26670*/  LDL.LU R6, [R1+0xb70] ;  /* 0x000b700001067983 */ /* 0x001ee20000300800 */
[----:B------:R-:W-:Y:S01]  /*26680*/  WARPGROUP.ARRIVE ;  /* 0x00000000000079c5 */ /* 0x000fe20000000000 */
[----:B------:R-:W-:Y:S01]  /*26690*/  UMOV UR13, 0x40000040 ;  /* 0x40000040000d7882 */ /* 0x000fe20000000000 */
[----:B------:R-:W-:-:S04]  /*266a0*/  UMOV UR15, 0x40000040 ;  /* 0x40000040000f7882 */ /* 0x000fc80000000000 */
[----:B------:R-:W-:Y:S01]  /*266b0*/  QGMMA.64x256x32.F32.E4M3.E4M3 R24, gdesc[UR12], R24 ;  /* 0x03e000000c1879f3 */ /* 0x000fe20008700818 */
[----:B------:R-:W-:Y:S02]  /*266c0*/  IADD3.X R152, R152, UR37, RZ, P4, !PT ;  /* 0x0000002598987c10 */ /* 0x000fe4000a7fe4ff */
[----:B------:R-:W-:Y:S02]  /*266d0*/  IADD3 R20, P4, R20, UR18, RZ ;  /* 0x0000001214147c10 */ /* 0x000fe4000ff9e0ff */
[----:B------:R-:W-:Y:S01]  /*266e0*/  IADD3.X R16, R16, UR37, RZ, P5, !PT ;  /* 0x0000002510107c10 */ /* 0x000fe2000affe4ff */
[----:B------:R-:W-:Y:S04]  /*266f0*/  STL [R1+0xcc], R156 ;  /* 0x0000cc9c01007387 */ /* 0x000fe80000100800 */
        /* <DEDUP_REMOVED lines=16> */
[----:B------:R-:W-:Y:S01]  /*26800*/  QGMMA.64x256x32.F32.E4M3.E4M3 R24, gdesc[UR8], R24 ;  /* 0x03e00000081879f3 */ /* 0x000fe20008700818 */
[----:B---3--:R-:W-:-:S05]  /*26810*/  IADD3 R6, P2, R6, UR18, RZ ;  /* 0x0000001206067c10 */ /* 0x008fca000ff5e0ff */
[----:B------:R0:W-:Y:S04]  /*26820*/  STL [R1+0x78], R6 ;  /* 0x0000780601007387 */ /* 0x0001e80000100800 */
[----:B0-----:R-:W3:Y:S01]  /*26830*/  LDL.LU R6, [R1+0xb68] ;  /* 0x000b680001067983 */ /* 0x001ee20000300800 */
[----:B------:R-:W-:Y:S02]  /*26840*/  IADD3.X R2, R2, UR37, RZ, P3, !PT ;  /* 0x0000002502027c10 */ /* 0x000fe40009ffe4ff */
[----:B--2---:R-:W-:Y:S02]  /*26850*/  IADD3 R3, P3, R3, UR18, RZ ;  /* 0x0000001203037c10 */ /* 0x004fe4000ff7e0ff */
[----:B------:R-:W-:-:S13]  /*26860*/  IADD3.X R225, R225, UR37, RZ, P4, !PT ;  /* 0x00000025e1e17c10 */ /* 0x000fda000a7fe4ff */
[----:B------:R-:W-:Y:S01]  /*26870*/  QGMMA.64x256x32.F32.E4M3.E4M3 R24, gdesc[UR20], R24 ;  /* 0x03e00000141879f3 */ /* 0x000fe20008700818 */
[----:B------:R-:W-:Y:S01]  /*26880*/  IADD3 R4, P4, R4, UR18, RZ ;  /* 0x0000001204047c10 */ /* 0x000fe2000ff9e0ff */
[----:B------:R0:W-:Y:S01]  /*26890*/  STL [R1+0x9c], R2 ;  /* 0x00009c0201007387 */ /* 0x0001e20000100800 */
[----:B------:R-:W-:Y:S02]  /*268a0*/  IADD3.X R190, R190, UR37, RZ, P5, !PT ;  /* 0x00000025bebe7c10 */ /* 0x000fe4000affe4ff */
[----:B------:R-:W-:Y:S01]  /*268b0*/  IADD3 R5, P5, R5, UR18, RZ ;  /* 0x0000001205057c10 */ /* 0x000fe2000ffbe0ff */
[----:B0-----:R0:W5:Y:S04]  /*268c0*/  LDL.LU R2, [R1+0xb64] ;  /* 0x000b640001027983 */ /* 0x0011680000300800 */
[----:B------:R1:W-:Y:S01]  /*268d0*/  STL [R1+0x70], R3 ;  /* 0x0000700301007387 */ /* 0x0003e20000100800 */
[----:B------:R-:W-:-:S02]  /*268e0*/  IADD3.X R191, R191, UR37, RZ, P6, !PT ;  /* 0x00000025bfbf7c10 */ /* 0x000fc4000b7fe4ff */
[----:B----4-:R-:W-:Y:S01]  /*268f0*/  IADD3.X R8, R8, UR37, RZ, P3, !PT ;  /* 0x0000002508087c10 */ /* 0x010fe20009ffe4ff */
[----:B-1----:R0:W5:Y:S04]  /*26900*/  LDL.LU R3, [R1+0xb60] ;  /* 0x000b600001037983 */ /* 0x0021680000300800 */
[----:B------:R1:W-:Y:S01]  /*26910*/  STL [R1+0x68], R4 ;  /* 0x0000680401007387 */ /* 0x0003e20000100800 */
[----:B------:R-:W-:-:S03]  /*26920*/  IADD3.X R9, R9, UR37, RZ, P4, !PT ;  /* 0x0000002509097c10 */ /* 0x000fc6000a7fe4ff */
[----:B-1----:R0:W5:Y:S04]  /*26930*/  LDL.LU R4, [R1+0xb5c] ;  /* 0x000b5c0001047983 */ /* 0x0021680000300800 */
[----:B------:R-:W-:Y:S04]  /*26940*/  STL [R1+0x94], R225 ;  /* 0x000094e101007387 */ /* 0x000fe80000100800 */
[----:B------:R1:W-:Y:S01]  /*26950*/  STL [R1+0x60], R5 ;  /* 0x0000600501007387 */ /* 0x0003e20000100800 */
[----:B------:R-:W-:-:S03]  /*26960*/  IADD3.X R0, R0, UR37, RZ, P5, !PT ;  /* 0x0000002500007c10 */ /* 0x000fc6000affe4ff */
[----:B-1----:R0:W5:Y:S04]  /*26970*/  LDL.LU R5, [R1+0xb58] ;  /* 0x000b580001057983 */ /* 0x0021680000300800 */
[----:B------:R-:W-:Y:S01]  /*26980*/  STL [R1+0x8c], R190 ;  /* 0x00008cbe01007387 */ /* 0x000fe20000100800 */
[----:B------:R-:W-:Y:S01]  /*26990*/  IADD3.X R7, R7, UR37, RZ, P2, !PT ;  /* 0x0000002507077c10 */ /* 0x000fe200097fe4ff */
[----:B------:R-:W-:Y:S01]  /*269a0*/  QGMMA.64x256x32.F32.E4M3.E4M3 R24, gdesc[UR24], R24, gsb0 ;  /* 0x03e00000181879f3 */ /* 0x000fe20008000818 */
[----:B---3--:R-:W-:-:S05]  /*269b0*/  IADD3.X R6, R6, UR37, RZ, P1, !PT ;  /* 0x0000002506067c10 */ /* 0x008fca0008ffe4ff */
[----:B------:R1:W-:Y:S04]  /*269c0*/  STL [R1+0x7c], R6 ;  /* 0x00007c0601007387 */ /* 0x0003e80000100800 */
[----:B-1----:R0:W5:Y:S04]  /*269d0*/  LDL.LU R6, [R1+0xb54] ;  /* 0x000b540001067983 */ /* 0x0021680000300800 */
[----:B------:R-:W-:Y:S04]  /*269e0*/  STL [R1+0x84], R191 ;  /* 0x000084bf01007387 */ /* 0x000fe80000100800 */
[----:B------:R1:W-:Y:S04]  /*269f0*/  STL [R1+0x74], R7 ;  /* 0x0000740701007387 */ /* 0x0003e80000100800 */
[----:B-1----:R0:W5:Y:S04]  /*26a00*/  LDL.LU R7, [R1+0xb50] ;  /* 0x000b500001077983 */ /* 0x0021680000300800 */
[----:B------:R1:W-:Y:S04]  /*26a10*/  STL [R1+0x6c], R8 ;  /* 0x00006c0801007387 */ /* 0x0003e80000100800 */
[----:B-1----:R0:W5:Y:S04]  /*26a20*/  LDL.LU R8, [R1+0xb4c] ;  /* 0x000b4c0001087983 */ /* 0x0021680000300800 */
[----:B------:R1:W-:Y:S04]  /*26a30*/  STL [R1+0x64], R9 ;  /* 0x0000640901007387 */ /* 0x0003e80000100800 */
[----:B-1----:R0:W5:Y:S04]  /*26a40*/  LDL.LU R9, [R1+0xb48] ;  /* 0x000b480001097983 */ /* 0x0021680000300800 */
[----:B------:R1:W-:Y:S04]  /*26a50*/  STL [R1+0x5c], R0 ;  /* 0x00005c0001007387 */ /* 0x0003e80000100800 */
[----:B-1----:R0:W5:Y:S01]  /*26a60*/  LDL.LU R0, [R1+0xb44] ;  /* 0x000b440001007983 */ /* 0x0021620000300800 */
[----:B------:R-:W-:-:S04]  /*26a70*/  UIADD3 UR4, UR4, 0x1, URZ ;  /* 0x0000000104047890 */ /* 0x000fc8000fffe03f */
[----:B------:R-:W-:-:S06]  /*26a80*/  UISETP.NE.U32.AND UP0, UPT, UR4, UR5, UPT ;  /* 0x000000050400728c */ /* 0x000fcc000bf05070 */
[----:B------:R-:W-:Y:S01]  /*26a90*/  PLOP3.LUT P0, PT, PT, PT, UP0, 0x80, 0x0 ;  /* 0x000000000000781c */ /* 0x000fe20003f0f008 */
[----:B------:R-:W-:-:S12]  /*26aa0*/  WARPGROUP.DEPBAR.LE gsb0, 0x0 ;  /* 0x00008000000079c5 */ /* 0x000fd80000010000 */
[----:B0-----:R-:W-:Y:S05]  /*26ab0*/  @P0 BRA `(.L_x_2) ;  /* 0xfffffee000bc0947 */ /* 0x001fea000383ffff */
.L_x_1:
[----:B------:R-:W2:Y:S01]  /*26ac0*/  LDL.LU R10, [R1+0xb3c] ;  /* 0x000b3c00010a7983 */ /* 0x000ea20000300800 */
[----:B------:R-:W-:Y:S01]  /*26ad0*/  F2FP.SATFINITE.E4M3.F32.PACK_AB_MERGE_C R24, R25, R24, RZ ;  /* 0x000000181918723e */ /* 0x000fe200048070ff */
[----:B------:R-:W-:Y:S01]  /*26ae0*/  ULDC UR4, c[0x0][0x244] ;  /* 0x0000910000047ab9 */ /* 0x000fe20000000800 */
[----:B------:R-:W-:Y:S01]  /*26af0*/  F2FP.SATFINITE.E4M3.F32.PACK_AB_MERGE_C R28, R29, R28, RZ ;  /* 0x0000001c1d1c723e */ /* 0x000fe200048070ff */
[----:B------:R-:W0:Y:S01]  /*26b00*/  S2R R152, SR_TID.X ;  /* 0x0000000000987919 */ /* 0x000e220000002100 */
[----:B------:R-:W-:Y:S01]  /*26b10*/  F2FP.SATFINITE.E4M3.F32.PACK_AB_MERGE_C R32, R33, R32, RZ ;  /* 0x000000202120723e */ /* 0x000fe200048070ff */
[----:B------:R-:W-:Y:S01]  /*26b20*/  ULDC.64 UR8, c[0x0][0x228] ;  /* 0x00008a0000087ab9 */ /* 0x000fe20000000a00 */
[----:B------:R-:W-:Y:S01]  /*26b30*/  LOP3.LUT R22, R24, 0xffff, RZ, 0xc0, !PT ;  /* 0x0000ffff18167812 */ /* 0x000fe200078ec0ff */
[----:B------:R-:W3:Y:S01]  /*26b40*/  LDL.LU R153, [R1+0xb40] ;  /* 0x000b400001997983 */ /* 0x000ee20000300800 */
[----:B------:R-:W-:Y:S01]  /*26b50*/  LOP3.LUT R29, R32, 0xffff, RZ, 0xc0, !PT ;  /* 0x0000ffff201d7812 */ /* 0x000fe200078ec0ff */
[----:B------:R-:W-:Y:S01]  /*26b60*/  ULDC UR10, c[0x0][0x22c] ;  /* 0x00008b00000a7ab9 */ /* 0x000fe20000000800 */
[----:B------:R-:W-:Y:S01]  /*26b70*/  LOP3.LUT R23, R28, 0xffff, RZ, 0xc0, !PT ;  /* 0x0000ffff1c177812 */ /* 0x000fe200078ec0ff */
[----:B------:R-:W-:Y:S01]  /*26b80*/  ULDC UR11, c[0x0][0x22c] ;  /* 0x00008b00000b7ab9 */ /* 0x000fe20000000800 */
[----:B------:R-:W-:Y:S01]  /*26b90*/  F2FP.SATFINITE.E4M3.F32.PACK_AB_MERGE_C R40, R41, R40, RZ ;  /* 0x000000282928723e */ /* 0x000fe200048070ff */
[----:B------:R-:W-:Y:S01]  /*26ba0*/  ULDC UR12, c[0x0][0x22c] ;  /* 0x00008b00000c7ab9 */ /* 0x000fe20000000800 */
[----:B------:R-:W-:-:S02]  /*26bb0*/  F2FP.SATFINITE.E4M3.F32.PACK_AB_MERGE_C R44, R45, R44, RZ ;  /* 0x0000002c2d2c723e */ /* 0x000fc400048070ff */
[----:B------:R-:W-:Y:S02]  /*26bc0*/  F2FP.SATFINITE.E4M3.F32.PACK_AB_MERGE_C R48, R49, R48, RZ ;  /* 0x000000303130723e */ /* 0x000fe400048070ff */
[----:B------:R-:W-:Y:S02]  /*26bd0*/  F2FP.SATFINITE.E4M3.F32.PACK_AB_MERGE_C R42, R43, R42, RZ ;  /* 0x0000002a2b2a723e */ /* 0x000fe400048070ff */
[----:B------:R-:W-:Y:S02]  /*26be0*/  F2FP.SATFINITE.E4M3.F32.PACK_AB_MERGE_C R46, R47, R46, RZ ;  /* 0x0000002e2f2e723e */ /* 0x000fe400048070ff */
[----:B------:R-:W-:Y:S02]  /*26bf0*/  F2FP.SATFINITE.E4M3.F32.PACK_AB_MERGE_C R50, R51, R50, RZ ;  /* 0x000000323332723e */ /* 0x000fe400048070ff */
[----:B------:R-:W-:Y:S02]  /*26c00*/  F2FP.SATFINITE.E4M3.F32.PACK_AB_MERGE_C R26, R27, R26, RZ ;  /* 0x0000001a1b1a723e */ /* 0x000fe400048070ff */
[----:B------:R-:W-:-:S02]  /*26c10*/  F2FP.SATFINITE.E4M3.F32.PACK_AB_MERGE_C R30, R31, R30, RZ ;  /* 0x0000001e1f1e723e */ /* 0x000fc400048070ff */
[----:B------:R-:W-:Y:S02]  /*26c20*/  F2FP.SATFINITE.E4M3.F32.PACK_AB_MERGE_C R34, R35, R34, RZ ;  /* 0x000000222322723e */ /* 0x000fe400048070ff */
[----:B------:R-:W-:Y:S02]  /*26c30*/  F2FP.SATFINITE.E4M3.F32.PACK_AB_MERGE_C R36, R37, R36, RZ ;  /* 0x000000242524723e */ /* 0x000fe400048070ff */
[----:B------:R-:W-:Y:S02]  /*26c40*/  F2FP.SATFINITE.E4M3.F32.PACK_AB_MERGE_C R56, R57, R56, RZ ;  /* 0x000000383938723e */ /* 0x000fe400048070ff */
[----:B------:R-:W-:Y:S01]  /*26c50*/  F2FP.SATFINITE.E4M3.F32.PACK_AB_MERGE_C R60, R61, R60, RZ ;  /* 0x0000003c3d3c723e */ /* 0x000fe200048070ff */
[----:B0----5:R-:W-:Y:S01]  /*26c60*/  IMAD.SHL.U32 R2, R152, 0x80, RZ ;  /* 0x0000008098027824 */ /* 0x021fe200078e00ff */
[----:B------:R-:W-:Y:S02]  /*26c70*/  F2FP.SATFINITE.E4M3.F32.PACK_AB_MERGE_C R64, R65, R64, RZ ;  /* 0x000000404140723e */ /* 0x000fe400048070ff */
[----:B------:R-:W-:-:S02]  /*26c80*/  PRMT R4, R29, 0x3340, R0 ;  /* 0x000033401d047816 */ /* 0x000fc40000000000 */
[----:B------:R-:W-:Y:S02]  /*26c90*/  LOP3.LUT R2, R2, 0x400, RZ, 0xc0, !PT ;  /* 0x0000040002027812 */ /* 0x000fe400078ec0ff */
[----:B------:R-:W-:Y:S02]  /*26ca0*/  PRMT R3, R22, 0x3340, R23 ;  /* 0x0000334016037816 */ /* 0x000fe40000000017 */
[----:B------:R-:W-:Y:S02]  /*26cb0*/  F2FP.SATFINITE.E4M3.F32.PACK_AB_MERGE_C R38, R39, R38, RZ ;  /* 0x000000262726723e */ /* 0x000fe400048070ff */
[----:B------:R-:W-:Y:S02]  /*26cc0*/  LOP3.LUT R40, R40, 0xffff, RZ, 0xc0, !PT ;  /* 0x0000ffff28287812 */ /* 0x000fe400078ec0ff */
[----:B------:R-:W-:Y:S02]  /*26cd0*/  LOP3.LUT R33, R44, 0xffff, RZ, 0xc0, !PT ;  /* 0x0000ffff2c217812 */ /* 0x000fe400078ec0ff */
[----:B------:R-:W-:-:S02]  /*26ce0*/  LOP3.LUT R37, R48, 0xffff, RZ, 0xc0, !PT ;  /* 0x0000ffff30257812 */ /* 0x000fc400078ec0ff */
[----:B------:R-:W-:Y:S02]  /*26cf0*/  LOP3.LUT R42, R42, 0xffff, RZ, 0xc0, !PT ;  /* 0x0000ffff2a2a7812 */ /* 0x000fe400078ec0ff */
[----:B------:R-:W-:Y:S02]  /*26d00*/  LOP3.LUT R35, R46, 0xffff, RZ, 0xc0, !PT ;  /* 0x0000ffff2e237812 */ /* 0x000fe400078ec0ff */
[----:B------:R-:W-:Y:S02]  /*26d10*/  LOP3.LUT R39, R50, 0xffff, RZ, 0xc0, !PT ;  /* 0x0000ffff32277812 */ /* 0x000fe400078ec0ff */
[----:B------:R-:W-:Y:S02]  /*26d20*/  F2FP.SATFINITE.E4M3.F32.PACK_AB_MERGE_C R58, R59, R58, RZ ;  /* 0x0000003a3b3a723e */ /* 0x000fe400048070ff */
[----:B------:R-:W-:Y:S02]  /*26d30*/  F2FP.SATFINITE.E4M3.F32.PACK_AB_MERGE_C R62, R63, R62, RZ ;  /* 0x0000003e3f3e723e */ /* 0x000fe400048070ff */
[----:B------:R-:W-:-:S02]  /*26d40*/  F2FP.SATFINITE.E4M3.F32.PACK_AB_MERGE_C R66, R67, R66, RZ ;  /* 0x000000424342723e */ /* 0x000fc400048070ff */
        /* <DEDUP_REMOVED lines=12> */
[----:B------:R-:W-:Y:S02]  /*26e10*/  F2FP.SATFINITE.E4M3.F32.PACK_AB_MERGE_C R88, R89, R88, RZ ;  /* 0x000000585958723e */ /* 0x000fe400048070ff */
[----:B------:R-:W-:Y:S02]  /*26e20*/  F2FP.SATFINITE.E4M3.F32.PACK_AB_MERGE_C R92, R93, R92, RZ ;  /* 0x0000005c5d5c723e */ /* 0x000fe400048070ff */
[----:B------:R-:W-:Y:S02]  /*26e30*/  F2FP.SATFINITE.E4M3.F32.PACK_AB_MERGE_C R96, R97, R96, RZ ;  /* 0x000000606160723e */ /* 0x000fe400048070ff */
[----:B------:R-:W-:Y:S02]  /*26e40*/  PRMT R5, R40, 0x3340, R33 ;  /* 0x0000334028057816 */ /* 0x000fe40000000021 */
[----:B------:R-:W-:Y:S02]  /*26e50*/  PRMT R8, R39, 0x3340, R0 ;  /* 0x0000334027087816 */ /* 0x000fe40000000000 */
[----:B------:R-:W-:-:S02]  /*26e60*/  PRMT R7, R42, 0x3340, R35 ;  /* 0x000033402a077816 */ /* 0x000fc40000000023 */
[----:B------:R-:W-:Y:S02]  /*26e70*/  F2FP.SATFINITE.E4M3.F32.PACK_AB_MERGE_C R54, R55, R54, RZ ;  /* 0x000000363736723e */ /* 0x000fe400048070ff */
[----:B------:R-:W-:Y:S02]  /*26e80*/  PRMT R6, R26, 0x3340, R27 ;  /* 0x000033401a067816 */ /* 0x000fe4000000001b */
[----:B------:R-:W-:Y:S02]  /*26e90*/  LOP3.LUT R58, R58, 0xffff, RZ, 0xc0, !PT ;  /* 0x0000ffff3a3a7812 */ /* 0x000fe400078ec0ff */
[----:B------:R-:W-:Y:S02]  /*26ea0*/  LOP3.LUT R43, R62, 0xffff, RZ, 0xc0, !PT ;  /* 0x0000ffff3e2b7812 */ /* 0x000fe400078ec0ff */
[----:B------:R-:W-:Y:S02]  /*26eb0*/  LOP3.LUT R47, R66, 0xffff, RZ, 0xc0, !PT ;  /* 0x0000ffff422f7812 */ /* 0x000fe400078ec0ff */
[----:B------:R-:W-:-:S02]  /*26ec0*/  F2FP.SATFINITE.E4M3.F32.PACK_AB_MERGE_C R52, R53, R52, RZ ;  /* 0x000000343534723e */ /* 0x000fc400048070ff */
[----:B------:R-:W-:Y:S02]  /*26ed0*/  PRMT R9, R56, 0x3340, R41 ;  /* 0x0000334038097816 */ /* 0x000fe40000000029 */
[----:B------:R-:W-:Y:S02]  /*26ee0*/  LOP3.LUT R74, R74, 0xffff, RZ, 0xc0, !PT ;  /* 0x0000ffff4a4a7812 */ /* 0x000fe400078ec0ff */
[----:B------:R-:W-:Y:S02]  /*26ef0*/  LOP3.LUT R51, R78, 0xffff, RZ, 0xc0, !PT ;  /* 0x0000ffff4e337812 */ /* 0x000fe400078ec0ff */
[----:B------:R-:W-:Y:S02]  /*26f00*/  LOP3.LUT R55, R82, 0xffff, RZ, 0xc0, !PT ;  /* 0x0000ffff52377812 */ /* 0x000fe400078ec0ff */
[----:B------:R-:W-:Y:S02]  /*26f10*/  LOP3.LUT R72, R72, 0xffff, RZ, 0xc0, !PT ;  /* 0x0000ffff48487812 */ /* 0x000fe400078ec0ff */
[----:B------:R-:W-:-:S02]  /*26f20*/  LOP3.LUT R49, R76, 0xffff, RZ, 0xc0, !PT ;  /* 0x0000ffff4c317812 */ /* 0x000fc400078ec0ff */
[----:B------:R-:W-:Y:S02]  /*26f30*/  LOP3.LUT R53, R80, 0xffff, RZ, 0xc0, !PT ;  /* 0x0000ffff50357812 */ /* 0x000fe400078ec0ff */
[----:B------:R-:W-:Y:S02]  /*26f40*/  LOP3.LUT R88, R88, 0xffff, RZ, 0xc0, !PT ;  /* 0x0000ffff58587812 */ /* 0x000fe400078ec0ff */
[----:B------:R-:W-:Y:S02]  /*26f50*/  LOP3.LUT R57, R92, 0xffff, RZ, 0xc0, !PT ;  /* 0x0000ffff5c397812 */ /* 0x000fe400078ec0ff */
[----:B------:R-:W-:Y:S02]  /*26f60*/  LOP3.LUT R61, R96, 0xffff, RZ, 0xc0, !PT ;  /* 0x0000ffff603d7812 */ /* 0x000fe400078ec0ff */
[----:B------:R-:W-:Y:S02]  /*26f70*/  F2FP.SATFINITE.E4M3.F32.PACK_AB_MERGE_C R90, R91, R90, RZ ;  /* 0x0000005a5b5a723e */ /* 0x000fe400048070ff */
[----:B------:R-:W-:-:S02]  /*26f80*/  F2FP.SATFINITE.E4M3.F32.PACK_AB_MERGE_C R94, R95, R94, RZ ;  /* 0x0000005e5f5e723e */ /* 0x000fc400048070ff */
[----:B------:R-:W-:Y:S02]  /*26f90*/  F2FP.SATFINITE.E4M3.F32.PACK_AB_MERGE_C R98, R99, R98, RZ ;  /* 0x000000626362723e */ /* 0x000fe400048070ff */
[--C-:B------:R-:W-:Y:S02]  /*26fa0*/  PRMT R13, R55, 0x3340, R0.reuse ;  /* 0x00003340370d7816 */ /* 0x100fe40000000000 */
[----:B------:R-:W-:Y:S02]  /*26fb0*/  PRMT R12, R74, 0x3340, R51 ;  /* 0x000033404a0c7816 */ /* 0x000fe40000000033 */
[----:B------:R-:W-:Y:S02]  /*26fc0*/  PRMT R15, R61, 0x3340, R0 ;  /* 0x000033403d0f7816 */ /* 0x000fe40000000000 */
[----:B------:R-:W-:Y:S02]  /*26fd0*/  PRMT R14, R88, 0x3340, R57 ;  /* 0x00003340580e7816 */ /* 0x000fe40000000039 */
[----:B------:R-:W-:-:S02]  /*26fe0*/  LOP3.LUT R90, R90, 0xffff, RZ, 0xc0, !PT ;  /* 0x0000ffff5a5a7812 */ /* 0x000fc400078ec0ff */
[----:B------:R-:W-:Y:S02]  /*26ff0*/  LOP3.LUT R59, R94, 0xffff, RZ, 0xc0, !PT ;  /* 0x0000ffff5e3b7812 */ /* 0x000fe400078ec0ff */
[----:B------:R-:W-:Y:S02]  /*27000*/  LOP3.LUT R63, R98, 0xffff, RZ, 0xc0, !PT ;  /* 0x0000ffff623f7812 */ /* 0x000fe400078ec0ff */
[----:B------:R-:W-:Y:S02]  /*27010*/  F2FP.SATFINITE.E4M3.F32.PACK_AB_MERGE_C R104, R105, R104, RZ ;  /* 0x000000686968723e */ /* 0x000fe400048070ff */
[----:B------:R-:W-:Y:S02]  /*27020*/  F2FP.SATFINITE.E4M3.F32.PACK_AB_MERGE_C R108, R109, R108, RZ ;  /* 0x0000006c6d6c723e */ /* 0x000fe400048070ff */
[----:B------:R-:W-:Y:S02]  /*27030*/  F2FP.SATFINITE.E4M3.F32.PACK_AB_MERGE_C R112, R113, R112, RZ ;  /* 0x000000707170723e */ /* 0x000fe400048070ff */
[----:B------:R-:W-:-:S02]  /*27040*/  F2FP.SATFINITE.E4M3.F32.PACK_AB_MERGE_C R106, R107, R106, RZ ;  /* 0x0000006a6b6a723e */ /* 0x000fc400048070ff */
[----:B------:R-:W-:Y:S02]  /*27050*/  F2FP.SATFINITE.E4M3.F32.PACK_AB_MERGE_C R110, R111, R110, RZ ;  /* 0x0000006e6f6e723e */ /* 0x000fe400048070ff */
[----:B------:R-:W-:Y:S02]  /*27060*/  F2FP.SATFINITE.E4M3.F32.PACK_AB_MERGE_C R114, R115, R114, RZ ;  /* 0x000000727372723e */ /* 0x000fe400048070ff */
[----:B------:R-:W-:Y:S02]  /*27070*/  F2FP.SATFINITE.E4M3.F32.PACK_AB_MERGE_C R68, R69, R68, RZ ;  /* 0x000000444544723e */ /* 0x000fe400048070ff */
[----:B------:R-:W-:Y:S02]  /*27080*/  F2FP.SATFINITE.E4M3.F32.PACK_AB_MERGE_C R70, R71, R70, RZ ;  /* 0x000000464746723e */ /* 0x000fe400048070ff */
        /* <DEDUP_REMOVED lines=9> */
[----:B------:R-:W-:Y:S02]  /*27120*/  F2FP.SATFINITE.E4M3.F32.PACK_AB_MERGE_C R122, R123, R122, RZ ;  /* 0x0000007a7b7a723e */ /* 0x000fe400048070ff */
[----:B------:R-:W-:Y:S02]  /*27130*/  F2FP.SATFINITE.E4M3.F32.PACK_AB_MERGE_C R126, R127, R126, RZ ;  /* 0x0000007e7f7e723e */ /* 0x000fe400048070ff */
[----:B------:R-:W-:Y:S02]  /*27140*/  F2FP.SATFINITE.E4M3.F32.PACK_AB_MERGE_C R130, R131, R130, RZ ;  /* 0x000000828382723e */ /* 0x000fe400048070ff */
[----:B------:R-:W-:Y:S02]  /*27150*/  F2FP.SATFINITE.E4M3.F32.PACK_AB_MERGE_C R84, R85, R84, RZ ;  /* 0x000000545554723e */ /* 0x000fe400048070ff */
[----:B------:R-:W-:-:S02]  /*27160*/  PRMT R17, R71, 0x3340, R0 ;  /* 0x0000334047117816 */ /* 0x000fc40000000000 */
[----:B------:R-:W-:Y:S02]  /*27170*/  PRMT R16, R106, 0x3340, R67 ;  /* 0x000033406a107816 */ /* 0x000fe40000000043 */
[----:B------:R-:W-:Y:S02]  /*27180*/  LOP3.LUT R136, R136, 0xffff, RZ, 0xc0, !PT ;  /* 0x0000ffff88887812 */ /* 0x000fe400078ec0ff */
[----:B------:R-:W-:Y:S02]  /*27190*/  LOP3.LUT R81, R140, 0xffff, RZ, 0xc0, !PT ;  /* 0x0000ffff8c517812 */ /* 0x000fe400078ec0ff */
[----:B------:R-:W-:Y:S02]  /*271a0*/  LOP3.LUT R85, R144, 0xffff, RZ, 0xc0, !PT ;  /* 0x0000ffff90557812 */ /* 0x000fe400078ec0ff */
[----:B------:R-:W-:Y:S02]  /*271b0*/  LOP3.LUT R122, R122, 0xffff, RZ, 0xc0, !PT ;  /* 0x0000ffff7a7a7812 */ /* 0x000fe400078ec0ff */
[----:B------:R-:W-:-:S02]  /*271c0*/  LOP3.LUT R75, R126, 0xffff, RZ, 0xc0, !PT ;  /* 0x0000ffff7e4b7812 */ /* 0x000fc400078ec0ff */
[----:B------:R-:W-:Y:S02]  /*271d0*/  LOP3.LUT R79, R130, 0xffff, RZ, 0xc0, !PT ;  /* 0x0000ffff824f7812 */ /* 0x000fe400078ec0ff */
[----:B------:R-:W-:Y:S02]  /*271e0*/  F2FP.SATFINITE.E4M3.F32.PACK_AB_MERGE_C R120, R121, R120, RZ ;  /* 0x000000787978723e */ /* 0x000fe400048070ff */
[----:B------:R-:W-:Y:S02]  /*271f0*/  F2FP.SATFINITE.E4M3.F32.PACK_AB_MERGE_C R124, R125, R124, RZ ;  /* 0x0000007c7d7c723e */ /* 0x000fe400048070ff */
[----:B------:R-:W-:Y:S02]  /*27200*/  F2FP.SATFINITE.E4M3.F32.PACK_AB_MERGE_C R128, R129, R128, RZ ;  /* 0x000000808180723e */ /* 0x000fe400048070ff */
[----:B------:R-:W-:Y:S02]  /*27210*/  PRMT R24, R136, 0x3340, R81 ;  /* 0x0000334088187816 */ /* 0x000fe40000000051 */
[----:B------:R-:W-:-:S02]  /*27220*/  PRMT R21, R122, 0x3340, R75 ;  /* 0x000033407a157816 */ /* 0x000fc4000000004b */
[----:B------:R-:W-:Y:S02]  /*27230*/  F2FP.SATFINITE.E4M3.F32.PACK_AB_MERGE_C R138, R139, R138, RZ ;  /* 0x0000008a8b8a723e */ /* 0x000fe400048070ff */
[----:B------:R-:W-:Y:S02]  /*27240*/  F2FP.SATFINITE.E4M3.F32.PACK_AB_MERGE_C R142, R143, R142, RZ ;  /* 0x0000008e8f8e723e */ /* 0x000fe400048070ff */
[----:B------:R-:W-:Y:S02]  /*27250*/  F2FP.SATFINITE.E4M3.F32.PACK_AB_MERGE_C R146, R147, R146, RZ ;  /* 0x000000929392723e */ /* 0x000fe400048070ff */
[----:B------:R-:W-:Y:S02]  /*27260*/  LOP3.LUT R120, R120, 0xffff, RZ, 0xc0, !PT ;  /* 0x0000ffff78787812 */ /* 0x000fe400078ec0ff */
[----:B------:R-:W-:Y:S02]  /*27270*/  LOP3.LUT R73, R124, 0xffff, RZ, 0xc0, !PT ;  /* 0x0000ffff7c497812 */ /* 0x000fe400078ec0ff */
[----:B------:R-:W-:-:S02]  /*27280*/  LOP3.LUT R77, R128, 0xffff, RZ, 0xc0, !PT ;  /* 0x0000ffff804d7812 */ /* 0x000fc400078ec0ff */
[----:B------:R-:W-:Y:S02]  /*27290*/  F2FP.SATFINITE.E4M3.F32.PACK_AB_MERGE_C R86, R87, R86, RZ ;  /* 0x000000565756723e */ /* 0x000fe400048070ff */
[----:B------:R-:W-:Y:S02]  /*272a0*/  PRMT R19, R77, 0x3340, R0 ;  /* 0x000033404d137816 */ /* 0x000fe40000000000 */
[----:B------:R-:W-:Y:S02]  /*272b0*/  PRMT R20, R120, 0x3340, R73 ;  /* 0x0000334078147816 */ /* 0x000fe40000000049 */
[----:B------:R-:W-:Y:S02]  /*272c0*/  LOP3.LUT R138, R138, 0xffff, RZ, 0xc0, !PT ;  /* 0x0000ffff8a8a7812 */ /* 0x000fe400078ec0ff */
[----:B------:R-:W-:Y:S02]  /*272d0*/  LOP3.LUT R87, R146, 0xffff, RZ, 0xc0, !PT ;  /* 0x0000ffff92577812 */ /* 0x000fe400078ec0ff */
[----:B------:R-:W-:-:S02]  /*272e0*/  LOP3.LUT R83, R142, 0xffff, RZ, 0xc0, !PT ;  /* 0x0000ffff8e537812 */ /* 0x000fc400078ec0ff */
[----:B------:R-:W-:Y:S02]  /*272f0*/  PRMT R20, R20, 0x5410, R19 ;  /* 0x0000541014147816 */ /* 0x000fe40000000013 */
[----:B------:R-:W-:Y:S02]  /*27300*/  PRMT R18, R87, 0x3340, R0 ;  /* 0x0000334057127816 */ /* 0x000fe40000000000 */
[----:B------:R-:W-:Y:S02]  /*27310*/  PRMT R25, R138, 0x3340, R83 ;  /* 0x000033408a197816 */ /* 0x000fe40000000053 */
[----:B------:R-:W-:Y:S02]  /*27320*/  SHF.R.U32.HI R19, RZ, 0x8, R31 ;  /* 0x00000008ff137819 */ /* 0x000fe4000001161f */
[----:B------:R-:W-:Y:S02]  /*27330*/  PRMT R25, R25, 0x5410, R18 ;  /* 0x0000541019197816 */ /* 0x000fe40000000012 */
[----:B------:R-:W-:-:S02]  /*27340*/  SHF.R.U32.HI R18, RZ, 0x8, R29 ;  /* 0x00000008ff127819 */ /* 0x000fc4000001161d */
        /* <DEDUP_REMOVED lines=8> */
[----:B--2---:R-:W-:Y:S02]  /*273d0*/  IADD3 R11, R2, UR7, R10 ;  /* 0x00000007020b7c10 */ /* 0x004fe4000fffe00a */
[----:B------:R-:W-:Y:S02]  /*273e0*/  PRMT R2, R3, 0x5410, R4 ;  /* 0x0000541003027816 */ /* 0x000fe40000000004 */
[--C-:B------:R-:W-:Y:S02]  /*273f0*/  PRMT R4, R37, 0x3340, R0.reuse ;  /* 0x0000334025047816 */ /* 0x100fe40000000000 */
[----:B------:R-:W-:-:S02]  /*27400*/  PRMT R3, R31, 0x3340, R0 ;  /* 0x000033401f037816 */ /* 0x000fc40000000000 */
[----:B------:R-:W-:Y:S02]  /*27410*/  PRMT R10, R45, 0x3340, R0 ;  /* 0x000033402d0a7816 */ /* 0x000fe40000000000 */
[----:B------:R-:W-:Y:S02]  /*27420*/  PRMT R5, R5, 0x5410, R4 ;  /* 0x0000541005057816 */ /* 0x000fe40000000004 */
[----:B------:R-:W-:Y:S02]  /*27430*/  PRMT R4, R7, 0x5410, R8 ;  /* 0x0000541007047816 */ /* 0x000fe40000000008 */
[----:B------:R-:W-:Y:S02]  /*27440*/  PRMT R6, R6, 0x5410, R3 ;  /* 0x0000541006067816 */ /* 0x000fe40000000003 */
[----:B------:R-:W-:Y:S02]  /*27450*/  PRMT R8, R47, 0x3340, R0 ;  /* 0x000033402f087816 */ /* 0x000fe40000000000 */
        /* <DEDUP_REMOVED lines=8> */
[--C-:B------:R-:W-:Y:S02]  /*274e0*/  PRMT R10, R63, 0x3340, R0.reuse ;  /* 0x000033403f0a7816 */ /* 0x100fe40000000000 */
[----:B------:R-:W-:Y:S02]  /*274f0*/  PRMT R15, R90, 0x3340, R59 ;  /* 0x000033405a0f7816 */ /* 0x000fe4000000003b */
[----:B------:R-:W-:Y:S02]  /*27500*/  PRMT R13, R69, 0x3340, R0 ;  /* 0x00003340450d7816 */ /* 0x000fe40000000000 */
[----:B------:R-:W-:Y:S01]  /*27510*/  PRMT R15, R15, 0x5410, R10 ;  /* 0x000054100f0f7816 */ /* 0x000fe2000000000a */
[----:B------:R-:W-:Y:S01]  /*27520*/  IMAD.SHL.U32 R10, R152, 0x8, RZ ;  /* 0x00000008980a7824 */ /* 0x000fe200078e00ff */
[----:B------:R-:W-:-:S04]  /*27530*/  PRMT R14, R104, 0x3340, R65 ;  /* 0x00003340680e7816 */ /* 0x000fc80000000041 */
[----:B------:R-:W-:Y:S02]  /*27540*/  PRMT R14, R14, 0x5410, R13 ;  /* 0x000054100e0e7816 */ /* 0x000fe4000000000d */
[----:B------:R-:W-:Y:S02]  /*27550*/  LOP3.LUT R10, R10, 0x380, RZ, 0xc0, !PT ;  /* 0x000003800a0a7812 */ /* 0x000fe400078ec0ff */
[----:B------:R-:W-:Y:S02]  /*27560*/  PRMT R13, R16, 0x5410, R17 ;  /* 0x00005410100d7816 */ /* 0x000fe40000000011 */
[--C-:B------:R-:W-:Y:S01]  /*27570*/  PRMT R17, R85, 0x3340, R0.reuse ;  /* 0x0000334055117816 */ /* 0x100fe20000000000 */
[----:B------:R-:W-:Y:S01]  /*27580*/  IMAD.IADD R30, R10, 0x1, R11 ;  /* 0x000000010a1e7824 */ /* 0x000fe200078e020b */
[----:B------:R-:W-:Y:S02]  /*27590*/  PRMT R16, R79, 0x3340, R0 ;  /* 0x000033404f107816 */ /* 0x000fe40000000000 */
[----:B------:R-:W-:-:S02]  /*275a0*/  PRMT R24, R24, 0x5410, R17 ;  /* 0x0000541018187816 */ /* 0x000fc40000000011 */
[----:B------:R-:W-:Y:S02]  /*275b0*/  SHF.R.U32.HI R10, RZ, 0x8, R22 ;  /* 0x00000008ff0a7819 */ /* 0x000fe40000011616 */
[----:B------:R-:W-:Y:S02]  /*275c0*/  SHF.R.U32.HI R11, RZ, 0x8, R26 ;  /* 0x00000008ff0b7819 */ /* 0x000fe4000001161a */
[----:B------:R-:W-:Y:S02]  /*275d0*/  SHF.R.U32.HI R17, RZ, 0x8, R27 ;  /* 0x00000008ff117819 */ /* 0x000fe4000001161b */
[----:B------:R-:W-:Y:S02]  /*275e0*/  PRMT R21, R21, 0x5410, R16 ;  /* 0x0000541015157816 */ /* 0x000fe40000000010 */
[----:B------:R-:W-:Y:S02]  /*275f0*/  SHF.R.U32.HI R16, RZ, 0x8, R23 ;  /* 0x00000008ff107819 */ /* 0x000fe40000011617 */
[----:B------:R-:W-:-:S02]  /*27600*/  LOP3.LUT R23, R10, 0xffff, RZ, 0xc0, !PT ;  /* 0x0000ffff0a177812 */ /* 0x000fc400078ec0ff */
[----:B------:R-:W-:Y:S02]  /*27610*/  LOP3.LUT R17, R17, 0xffff, RZ, 0xc0, !PT ;  /* 0x0000ffff11117812 */ /* 0x000fe400078ec0ff */
[----:B------:R-:W-:Y:S02]  /*27620*/  LOP3.LUT R10, R11, 0xffff, RZ, 0xc0, !PT ;  /* 0x0000ffff0b0a7812 */ /* 0x000fe400078ec0ff */
[----:B------:R-:W-:Y:S02]  /*27630*/  SHF.R.U32.HI R11, RZ, 0x8, R42 ;  /* 0x00000008ff0b7819 */ /* 0x000fe4000001162a */
[----:B------:R-:W-:Y:S02]  /*27640*/  PRMT R26, R10, 0x3340, R17 ;  /* 0x000033400a1a7816 */ /* 0x000fe40000000011 */
[----:B------:R-:W-:Y:S02]  /*27650*/  SHF.R.U32.HI R10, RZ, 0x8, R40 ;  /* 0x00000008ff0a7819 */ /* 0x000fe40000011628 */
[----:B------:R-:W-:-:S02]  /*27660*/  SHF.R.U32.HI R17, RZ, 0x8, R35 ;  /* 0x00000008ff117819 */ /* 0x000fc40000011623 */
[----:B------:R-:W-:Y:S02]  /*27670*/  LOP3.LUT R16, R16, 0xffff, RZ, 0xc0, !PT ;  /* 0x0000ffff10107812 */ /* 0x000fe400078ec0ff */
[----:B------:R-:W-:Y:S02]  /*27680*/  LOP3.LUT R19, R19, 0xffff, RZ, 0xc0, !PT ;  /* 0x0000ffff13137812 */ /* 0x000fe400078ec0ff */
[----:B------:R-:W-:Y:S02]  /*27690*/  LOP3.LUT R29, R10, 0xffff, RZ, 0xc0, !PT ;  /* 0x0000ffff0a1d7812 */ /* 0x000fe400078ec0ff */
[----:B------:R-:W-:Y:S02]  /*276a0*/  LOP3.LUT R17, R17, 0xffff, RZ, 0xc0, !PT ;  /* 0x0000ffff11117812 */ /* 0x000fe400078ec0ff */
[----:B------:R-:W-:Y:S02]  /*276b0*/  LOP3.LUT R10, R11, 0xffff, RZ, 0xc0, !PT ;  /* 0x0000ffff0b0a7812 */ /* 0x000fe400078ec0ff */
[----:B------:R-:W-:-:S02]  /*276c0*/  PRMT R23, R23, 0x3340, R16 ;  /* 0x0000334017177816 */ /* 0x000fc40000000010 */
[----:B------:R-:W-:Y:S02]  /*276d0*/  PRMT R27, R19, 0x3340, R0 ;  /* 0x00003340131b7816 */ /* 0x000fe40000000000 */
[----:B------:R-:W-:Y:S02]  /*276e0*/  SHF.R.U32.HI R16, RZ, 0x8, R33 ;  /* 0x00000008ff107819 */ /* 0x000fe40000011621 */
[----:B------:R-:W-:Y:S02]  /*276f0*/  SHF.R.U32.HI R19, RZ, 0x8, R39 ;  /* 0x00000008ff137819 */ /* 0x000fe40000011627 */
[----:B------:R-:W-:Y:S02]  /*27700*/  PRMT R31, R10, 0x3340, R17 ;  /* 0x000033400a1f7816 */ /* 0x000fe40000000011 */
[----:B------:R-:W-:Y:S02]  /*27710*/  SHF.R.U32.HI R10, RZ, 0x8, R56 ;  /* 0x00000008ff0a7819 */ /* 0x000fe40000011638 */
[----:B------:R-:W-:-:S02]  /*27720*/  LOP3.LUT R16, R16, 0xffff, RZ, 0xc0, !PT ;  /* 0x0000ffff10107812 */ /* 0x000fc400078ec0ff */
[----:B------:R-:W-:Y:S02]  /*27730*/  SHF.R.U32.HI R11, RZ, 0x8, R58 ;  /* 0x00000008ff0b7819 */ /* 0x000fe4000001163a */
[----:B------:R-:W-:Y:S02]  /*27740*/  SHF.R.U32.HI R17, RZ, 0x8, R43 ;  /* 0x00000008ff117819 */ /* 0x000fe4000001162b */
[----:B------:R-:W-:Y:S02]  /*27750*/  LOP3.LUT R19, R19, 0xffff, RZ, 0xc0, !PT ;  /* 0x0000ffff13137812 */ /* 0x000fe400078ec0ff */
[----:B------:R-:W-:Y:S02]  /*27760*/  LOP3.LUT R18, R18, 0xffff, RZ, 0xc0, !PT ;  /* 0x0000ffff12127812 */ /* 0x000fe400078ec0ff */
[----:B------:R-:W-:Y:S02]  /*27770*/  LOP3.LUT R33, R10, 0xffff, RZ, 0xc0, !PT ;  /* 0x0000ffff0a217812 */ /* 0x000fe400078ec0ff */
[----:B------:R-:W-:-:S02]  /*27780*/  PRMT R29, R29, 0x3340, R16 ;  /* 0x000033401d1d7816 */ /* 0x000fc40000000010 */
[----:B------:R-:W-:Y:S02]  /*27790*/  LOP3.LUT R17, R17, 0xffff, RZ, 0xc0, !PT ;  /* 0x0000ffff11117812 */ /* 0x000fe400078ec0ff */
[----:B------:R-:W-:Y:S02]  /*277a0*/  LOP3.LUT R10, R11, 0xffff, RZ, 0xc0, !PT ;  /* 0x0000ffff0b0a7812 */ /* 0x000fe400078ec0ff */
[----:B------:R-:W-:Y:S02]  /*277b0*/  PRMT R32, R19, 0x3340, R0 ;  /* 0x0000334013207816 */ /* 0x000fe40000000000 */
[----:B------:R-:W-:Y:S02]  /*277c0*/  SHF.R.U32.HI R16, RZ, 0x8, R41 ;  /* 0x00000008ff107819 */ /* 0x000fe40000011629 */
[----:B------:R-:W-:Y:S02]  /*277d0*/  SHF.R.U32.HI R19, RZ, 0x8, R47 ;  /* 0x00000008ff137819 */ /* 0x000fe4000001162f */
[----:B------:R-:W-:-:S02]  /*277e0*/  PRMT R22, R18, 0x3340, R1 ;  /* 0x0000334012167816 */ /* 0x000fc40000000001 */
[----:B------:R-:W-:Y:S02]  /*277f0*/  SHF.R.U32.HI R18, RZ, 0x8, R37 ;  /* 0x00000008ff127819 */ /* 0x000fe40000011625 */
[----:B------:R-:W-:Y:S02]  /*27800*/  PRMT R35, R10, 0x3340, R17 ;  /* 0x000033400a237816 */ /* 0x000fe40000000011 */
[----:B------:R-:W-:Y:S02]  /*27810*/  LOP3.LUT R16, R16, 0xffff, RZ, 0xc0, !PT ;  /* 0x0000ffff10107812 */ /* 0x000fe400078ec0ff */
[----:B------:R-:W-:Y:S02]  /*27820*/  SHF.R.U32.HI R10, RZ, 0x8, R72 ;  /* 0x00000008ff0a7819 */ /* 0x000fe40000011648 */
[----:B------:R-:W-:Y:S02]  /*27830*/  LOP3.LUT R19, R19, 0xffff, RZ, 0xc0, !PT ;  /* 0x0000ffff13137812 */ /* 0x000fe400078ec0ff */
[----:B------:R-:W-:-:S02]  /*27840*/  SHF.R.U32.HI R11, RZ, 0x8, R74 ;  /* 0x00000008ff0b7819 */ /* 0x000fc4000001164a */
[----:B------:R-:W-:Y:S02]  /*27850*/  SHF.R.U32.HI R17, RZ, 0x8, R51 ;  /* 0x00000008ff117819 */ /* 0x000fe40000011633 */
[----:B------:R-:W-:Y:S02]  /*27860*/  LOP3.LUT R18, R18, 0xffff, RZ, 0xc0, !PT ;  /* 0x0000ffff12127812 */ /* 0x000fe400078ec0ff */
[----:B------:R-:W-:Y:S02]  /*27870*/  PRMT R33, R33, 0x3340, R16 ;  /* 0x0000334021217816 */ /* 0x000fe40000000010 */
[----:B------:R-:W-:Y:S02]  /*27880*/  LOP3.LUT R37, R10, 0xffff, RZ, 0xc0, !PT ;  /* 0x0000ffff0a257812 */ /* 0x000fe400078ec0ff */
[----:B------:R-:W-:Y:S02]  /*27890*/  PRMT R40, R19, 0x3340, R0 ;  /* 0x0000334013287816 */ /* 0x000fe40000000000 */
[----:B------:R-:W-:-:S02]  /*278a0*/  SHF.R.U32.HI R16, RZ, 0x8, R49 ;  /* 0x00000008ff107819 */ /* 0x000fc40000011631 */
[----:B------:R-:W-:Y:S02]  /*278b0*/  LOP3.LUT R17, R17, 0xffff, RZ, 0xc0, !PT ;  /* 0x0000ffff11117812 */ /* 0x000fe400078ec0ff */
[----:B------:R-:W-:Y:S02]  /*278c0*/  LOP3.LUT R10, R11, 0xffff, RZ, 0xc0, !PT ;  /* 0x0000ffff0b0a7812 */ /* 0x000fe400078ec0ff */
[----:B------:R-:W-:Y:S02]  /*278d0*/  SHF.R.U32.HI R19, RZ, 0x8, R55 ;  /* 0x00000008ff137819 */ /* 0x000fe40000011637 */
[----:B------:R-:W-:Y:S02]  /*278e0*/  PRMT R28, R18, 0x3340, R1 ;  /* 0x00003340121c7816 */ /* 0x000fe40000000001 */
[----:B------:R-:W-:Y:S02]  /*278f0*/  SHF.R.U32.HI R18, RZ, 0x8, R45 ;  /* 0x00000008ff127819 */ /* 0x000fe4000001162d */
[----:B------:R-:W-:-:S02]  /*27900*/  LOP3.LUT R16, R16, 0xffff, RZ, 0xc0, !PT ;  /* 0x0000ffff10107812 */ /* 0x000fc400078ec0ff */
[----:B------:R-:W-:Y:S02]  /*27910*/  PRMT R43, R10, 0x3340, R17 ;  /* 0x000033400a2b7816 */ /* 0x000fe40000000011 */
[----:B------:R-:W-:Y:S02]  /*27920*/  LOP3.LUT R19, R19, 0xffff, RZ, 0xc0, !PT ;  /* 0x0000ffff13137812 */ /* 0x000fe400078ec0ff */
[----:B------:R-:W-:Y:S02]  /*27930*/  SHF.R.U32.HI R10, RZ, 0x8, R88 ;  /* 0x00000008ff0a7819 */ /* 0x000fe40000011658 */
[----:B------:R-:W-:Y:S02]  /*27940*/  SHF.R.U32.HI R11, RZ, 0x8, R90 ;  /* 0x00000008ff0b7819 */ /* 0x000fe4000001165a */
[----:B------:R-:W-:Y:S02]  /*27950*/  SHF.R.U32.HI R17, RZ, 0x8, R59 ;  /* 0x00000008ff117819 */ /* 0x000fe4000001163b */
[----:B------:R-:W-:-:S02]  /*27960*/  LOP3.LUT R18, R18, 0xffff, RZ, 0xc0, !PT ;  /* 0x0000ffff12127812 */ /* 0x000fc400078ec0ff */
[----:B------:R-:W-:Y:S02]  /*27970*/  PRMT R41, R37, 0x3340, R16 ;  /* 0x0000334025297816 */ /* 0x000fe40000000010 */
[----:B------:R-:W-:Y:S02]  /*27980*/  PRMT R44, R19, 0x3340, R0 ;  /* 0x00003340132c7816 */ /* 0x000fe40000000000 */
[----:B------:R-:W-:Y:S02]  /*27990*/  LOP3.LUT R37, R10, 0xffff, RZ, 0xc0, !PT ;  /* 0x0000ffff0a257812 */ /* 0x000fe400078ec0ff */
[----:B------:R-:W-:Y:S02]  /*279a0*/  SHF.R.U32.HI R16, RZ, 0x8, R57 ;  /* 0x00000008ff107819 */ /* 0x000fe40000011639 */
[----:B------:R-:W-:Y:S02]  /*279b0*/  SHF.R.U32.HI R19, RZ, 0x8, R63 ;  /* 0x00000008ff137819 */ /* 0x000fe4000001163f */
[----:B------:R-:W-:-:S02]  /*279c0*/  LOP3.LUT R17, R17, 0xffff, RZ, 0xc0, !PT ;  /* 0x0000ffff11117812 */ /* 0x000fc400078ec0ff */
[----:B------:R-:W-:Y:S02]  /*279d0*/  LOP3.LUT R10, R11, 0xffff, RZ, 0xc0, !PT ;  /* 0x0000ffff0b0a7812 */ /* 0x000fe400078ec0ff */
[----:B------:R-:W-:Y:S02]  /*279e0*/  PRMT R34, R18, 0x3340, R1 ;  /* 0x0000334012227816 */ /* 0x000fe40000000001 */
[----:B------:R-:W-:Y:S02]  /*279f0*/  SHF.R.U32.HI R18, RZ, 0x8, R53 ;  /* 0x00000008ff127819 */ /* 0x000fe40000011635 */
[----:B------:R-:W-:Y:S02]  /*27a00*/  LOP3.LUT R16, R16, 0xffff, RZ, 0xc0, !PT ;  /* 0x0000ffff10107812 */ /* 0x000fe400078ec0ff */
[----:B------:R-:W-:Y:S02]  /*27a10*/  LOP3.LUT R19, R19, 0xffff, RZ, 0xc0, !PT ;  /* 0x0000ffff13137812 */ /* 0x000fe400078ec0ff */
[----:B------:R-:W-:-:S02]  /*27a20*/  PRMT R47, R10, 0x3340, R17 ;  /* 0x000033400a2f7816 */ /* 0x000fc40000000011 */
[----:B------:R-:W-:Y:S02]  /*27a30*/  SHF.R.U32.HI R10, RZ, 0x8, R104 ;  /* 0x00000008ff0a7819 */ /* 0x000fe40000011668 */
[----:B------:R-:W-:Y:S02]  /*27a40*/  LOP3.LUT R18, R18, 0xffff, RZ, 0xc0, !PT ;  /* 0x0000ffff12127812 */ /* 0x000fe400078ec0ff */
[----:B------:R-:W-:Y:S02]  /*27a50*/  SHF.R.U32.HI R11, RZ, 0x8, R106 ;  /* 0x00000008ff0b7819 */ /* 0x000fe4000001166a */
[----:B------:R-:W-:Y:S02]  /*27a60*/  SHF.R.U32.HI R17, RZ, 0x8, R67 ;  /* 0x00000008ff117819 */ /* 0x000fe40000011643 */
[----:B------:R-:W-:Y:S02]  /*27a70*/  PRMT R45, R37, 0x3340, R16 ;  /* 0x00003340252d7816 */ /* 0x000fe40000000010 */
[----:B------:R-:W-:-:S02]  /*27a80*/  PRMT R48, R19, 0x3340, R0 ;  /* 0x0000334013307816 */ /* 0x000fc40000000000 */
[----:B------:R-:W-:Y:S02]  /*27a90*/  SHF.R.U32.HI R19, RZ, 0x8, R71 ;  /* 0x00000008ff137819 */ /* 0x000fe40000011647 */
[----:B------:R-:W-:Y:S02]  /*27aa0*/  LOP3.LUT R37, R10, 0xffff, RZ, 0xc0, !PT ;  /* 0x0000ffff0a257812 */ /* 0x000fe400078ec0ff */
[----:B------:R-:W-:Y:S02]  /*27ab0*/  PRMT R42, R18, 0x3340, R1 ;  /* 0x00003340122a7816 */ /* 0x000fe40000000001 */
[----:B------:R-:W-:Y:S02]  /*27ac0*/  SHF.R.U32.HI R16, RZ, 0x8, R65 ;  /* 0x00000008ff107819 */ /* 0x000fe40000011641 */
[----:B------:R-:W-:Y:S02]  /*27ad0*/  LOP3.LUT R17, R17, 0xffff, RZ, 0xc0, !PT ;  /* 0x0000ffff11117812 */ /* 0x000fe400078ec0ff */
[----:B------:R-:W-:-:S02]  /*27ae0*/  LOP3.LUT R10, R11, 0xffff, RZ, 0xc0, !PT ;  /* 0x0000ffff0b0a7812 */ /* 0x000fc400078ec0ff */
[----:B------:R-:W-:Y:S02]  /*27af0*/  SHF.R.U32.HI R18, RZ, 0x8, R61 ;  /* 0x00000008ff127819 */ /* 0x000fe4000001163d */
[----:B------:R-:W-:Y:S02]  /*27b00*/  LOP3.LUT R19, R19, 0xffff, RZ, 0xc0, !PT ;  /* 0x0000ffff13137812 */ /* 0x000fe400078ec0ff */
[----:B------:R-:W-:Y:S02]  /*27b10*/  LOP3.LUT R16, R16, 0xffff, RZ, 0xc0, !PT ;  /* 0x0000ffff10107812 */ /* 0x000fe400078ec0ff */
[----:B------:R-:W-:Y:S02]  /*27b20*/  PRMT R51, R10, 0x3340, R17 ;  /* 0x000033400a337816 */ /* 0x000fe40000000011 */
[----:B------:R-:W-:Y:S02]  /*27b30*/  LOP3.LUT R18, R18, 0xffff, RZ, 0xc0, !PT ;  /* 0x0000ffff12127812 */ /* 0x000fe400078ec0ff */
[----:B------:R-:W-:-:S02]  /*27b40*/  SHF.R.U32.HI R10, RZ, 0x8, R120 ;  /* 0x00000008ff0a7819 */ /* 0x000fc40000011678 */
[----:B------:R-:W-:Y:S02]  /*27b50*/  SHF.R.U32.HI R11, RZ, 0x8, R122 ;  /* 0x00000008ff0b7819 */ /* 0x000fe4000001167a */
[----:B------:R-:W-:Y:S02]  /*27b60*/  SHF.R.U32.HI R17, RZ, 0x8, R75 ;  /* 0x00000008ff117819 */ /* 0x000fe4000001164b */
[----:B------:R-:W-:Y:S02]  /*27b70*/  PRMT R56, R19, 0x3340, R0 ;  /* 0x0000334013387816 */ /* 0x000fe40000000000 */
[----:B------:R-:W-:Y:S02]  /*27b80*/  PRMT R49, R37, 0x3340, R16 ;  /* 0x0000334025317816 */ /* 0x000fe40000000010 */
[----:B------:R-:W-:Y:S02]  /*27b90*/  SHF.R.U32.HI R19, RZ, 0x8, R79 ;  /* 0x00000008ff137819 */ /* 0x000fe4000001164f */
[----:B------:R-:W-:-:S02]  /*27ba0*/  PRMT R46, R18, 0x3340, R1 ;  /* 0x00003340122e7816 */ /* 0x000fc40000000001 */
[----:B------:R-:W-:Y:S02]  /*27bb0*/  LOP3.LUT R37, R10, 0xffff, RZ, 0xc0, !PT ;  /* 0x0000ffff0a257812 */ /* 0x000fe400078ec0ff */
[----:B------:R-:W-:Y:S02]  /*27bc0*/  SHF.R.U32.HI R18, RZ, 0x8, R69 ;  /* 0x00000008ff127819 */ /* 0x000fe40000011645 */
[----:B------:R-:W-:Y:S02]  /*27bd0*/  SHF.R.U32.HI R16, RZ, 0x8, R73 ;  /* 0x00000008ff107819 */ /* 0x000fe40000011649 */
[----:B------:R-:W-:Y:S02]  /*27be0*/  LOP3.LUT R17, R17, 0xffff, RZ, 0xc0, !PT ;  /* 0x0000ffff11117812 */ /* 0x000fe400078ec0ff */
[----:B------:R-:W-:Y:S02]  /*27bf0*/  LOP3.LUT R10, R11, 0xffff, RZ, 0xc0, !PT ;  /* 0x0000ffff0b0a7812 */ /* 0x000fe400078ec0ff */
[----:B------:R-:W-:-:S02]  /*27c00*/  LOP3.LUT R19, R19, 0xffff, RZ, 0xc0, !PT ;  /* 0x0000ffff13137812 */ /* 0x000fc400078ec0ff */
[----:B------:R-:W-:Y:S02]  /*27c10*/  LOP3.LUT R39, R18, 0xffff, RZ, 0xc0, !PT ;  /* 0x0000ffff12277812 */ /* 0x000fe400078ec0ff */
[----:B------:R-:W-:Y:S02]  /*27c20*/  LOP3.LUT R16, R16, 0xffff, RZ, 0xc0, !PT ;  /* 0x0000ffff10107812 */ /* 0x000fe400078ec0ff */
[----:B------:R-:W-:Y:S02]  /*27c30*/  PRMT R55, R10, 0x3340, R17 ;  /* 0x000033400a377816 */ /* 0x000fe40000000011 */
[----:B------:R-:W-:Y:S02]  /*27c40*/  SHF.R.U32.HI R18, RZ, 0x8, R77 ;  /* 0x00000008ff127819 */ /* 0x000fe4000001164d */
[----:B------:R-:W-:Y:S02]  /*27c50*/  SHF.R.U32.HI R10, RZ, 0x8, R136 ;  /* 0x00000008ff0a7819 */ /* 0x000fe40000011688 */
[----:B------:R-:W-:-:S02]  /*27c60*/  PRMT R60, R19, 0x3340, R0 ;  /* 0x00003340133c7816 */ /* 0x000fc40000000000 */
[----:B------:R-:W-:Y:S02]  /*27c70*/  SHF.R.U32.HI R11, RZ, 0x8, R138 ;  /* 0x00000008ff0b7819 */ /* 0x000fe4000001168a */
[----:B------:R-:W-:Y:S02]  /*27c80*/  SHF.R.U32.HI R17, RZ, 0x8, R83 ;  /* 0x00000008ff117819 */ /* 0x000fe40000011653 */
[----:B------:R-:W-:Y:S01]  /*27c90*/  SHF.R.U32.HI R19, RZ, 0x8, R87 ;  /* 0x00000008ff137819 */ /* 0x000fe20000011657 */
[----:B------:R-:W0:Y:S01]  /*27ca0*/  S2R R59, SR_TID.X ;  /* 0x00000000003b7919 */ /* 0x000e220000002100 */
[----:B------:R-:W-:Y:S02]  /*27cb0*/  PRMT R50, R39, 0x3340, R0 ;  /* 0x0000334027327816 */ /* 0x000fe40000000000 */
[----:B------:R-:W-:Y:S02]  /*27cc0*/  PRMT R53, R37, 0x3340, R16 ;  /* 0x0000334025357816 */ /* 0x000fe40000000010 */
[----:B------:R-:W-:-:S02]  /*27cd0*/  LOP3.LUT R39, R18, 0xffff, RZ, 0xc0, !PT ;  /* 0x0000ffff12277812 */ /* 0x000fc400078ec0ff */
[----:B------:R-:W-:Y:S02]  /*27ce0*/  LOP3.LUT R37, R10, 0xffff, RZ, 0xc0, !PT ;  /* 0x0000ffff0a257812 */ /* 0x000fe400078ec0ff */
[----:B------:R-:W-:Y:S02]  /*27cf0*/  SHF.R.U32.HI R16, RZ, 0x8, R81 ;  /* 0x00000008ff107819 */ /* 0x000fe40000011651 */
[----:B------:R-:W-:Y:S02]  /*27d00*/  SHF.R.U32.HI R18, RZ, 0x8, R85 ;  /* 0x00000008ff127819 */ /* 0x000fe40000011655 */
[----:B------:R-:W-:Y:S02]  /*27d10*/  LOP3.LUT R10, R11, 0xffff, RZ, 0xc0, !PT ;  /* 0x0000ffff0b0a7812 */ /* 0x000fe400078ec0ff */
[----:B------:R-:W-:Y:S02]  /*27d20*/  LOP3.LUT R17, R17, 0xffff, RZ, 0xc0, !PT ;  /* 0x0000ffff11117812 */ /* 0x000fe400078ec0ff */
[----:B------:R-:W-:-:S02]  /*27d30*/  LOP3.LUT R11, R19, 0xffff, RZ, 0xc0, !PT ;  /* 0x0000ffff130b7812 */ /* 0x000fc400078ec0ff */
[--C-:B------:R-:W-:Y:S02]  /*27d40*/  PRMT R58, R39, 0x3340, R0.reuse ;  /* 0x00003340273a7816 */ /* 0x100fe40000000000 */
[----:B------:R-:W-:Y:S02]  /*27d50*/  LOP3.LUT R16, R16, 0xffff, RZ, 0xc0, !PT ;  /* 0x0000ffff10107812 */ /* 0x000fe400078ec0ff */
[----:B------:R-:W-:Y:S02]  /*27d60*/  LOP3.LUT R39, R18, 0xffff, RZ, 0xc0, !PT ;  /* 0x0000ffff12277812 */ /* 0x000fe400078ec0ff */
[----:B------:R-:W-:Y:S02]  /*27d70*/  PRMT R18, R10, 0x3340, R17 ;  /* 0x000033400a127816 */ /* 0x000fe40000000011 */
[----:B------:R-:W-:Y:S02]  /*27d80*/  PRMT R57, R11, 0x3340, R0 ;  /* 0x000033400b397816 */ /* 0x000fe40000000000 */
[----:B------:R-:W-:-:S02]  /*27d90*/  PRMT R22, R23, 0x5410, R22 ;  /* 0x0000541017167816 */ /* 0x000fc40000000016 */
[----:B------:R-:W-:Y:S02]  /*27da0*/  PRMT R26, R26, 0x5410, R27 ;  /* 0x000054101a1a7816 */ /* 0x000fe4000000001b */
[----:B------:R-:W-:Y:S02]  /*27db0*/  LOP3.LUT R11, R36, 0xffff, RZ, 0xc0, !PT ;  /* 0x0000ffff240b7812 */ /* 0x000fe400078ec0ff */
[----:B------:R-:W-:Y:S02]  /*27dc0*/  LOP3.LUT R17, R38, 0xffff, RZ, 0xc0, !PT ;  /* 0x0000ffff26117812 */ /* 0x000fe400078ec0ff */
[----:B------:R-:W-:Y:S02]  /*27dd0*/  PRMT R16, R37, 0x3340, R16 ;  /* 0x0000334025107816 */ /* 0x000fe40000000010 */
[----:B------:R-:W-:Y:S02]  /*27de0*/  PRMT R19, R39, 0x3340, R0 ;  /* 0x0000334027137816 */ /* 0x000fe40000000000 */
[----:B------:R-:W-:-:S02]  /*27df0*/  PRMT R10, R31, 0x5410, R32 ;  /* 0x000054101f0a7816 */ /* 0x000fc40000000020 */
[----:B------:R-:W-:Y:S02]  /*27e00*/  PRMT R37, R33, 0x5410, R34 ;  /* 0x0000541021257816 */ /* 0x000fe40000000022 */
[----:B------:R-:W-:Y:S02]  /*27e10*/  PRMT R39, R35, 0x5410, R40 ;  /* 0x0000541023277816 */ /* 0x000fe40000000028 */
[--C-:B------:R-:W-:Y:S02]  /*27e20*/  PRMT R32, R2, 0x4210, R11.reuse ;  /* 0x0000421002207816 */ /* 0x100fe4000000000b */
[----:B------:R-:W-:Y:S02]  /*27e30*/  PRMT R33, R22, 0x5210, R11 ;  /* 0x0000521016217816 */ /* 0x000fe4000000000b */
[--C-:B------:R-:W-:Y:S02]  /*27e40*/  PRMT R34, R6, 0x4210, R17.reuse ;  /* 0x0000421006227816 */ /* 0x100fe40000000011 */
[----:B------:R-:W-:Y:S01]  /*27e50*/  PRMT R35, R26, 0x5210, R17 ;  /* 0x000052101a237816 */ /* 0x000fe20000000011 */
[----:B------:R-:W-:Y:S01]  /*27e60*/  BAR.SYNC.DEFER_BLOCKING 0x0 ;  /* 0x0000000000007b1d */ /* 0x000fe20000010000 */
[----:B0-----:R-:W-:-:S05]  /*27e70*/  LOP3.LUT R2, R59, 0x7f, RZ, 0xc0, !PT ;  /* 0x0000007f3b027812 */ /* 0x001fca00078ec0ff */
[----:B------:R-:W-:Y:S01]  /*27e80*/  STSM.16.M88.4 [R30], R32 ;  /* 0x000000201e007844 */ /* 0x000fe20000000200 */
[----:B------:R-:W-:Y:S01]  /*27e90*/  LEA R2, R2, UR7, 0x4 ;  /* 0x0000000702027c11 */ /* 0x000fe2000f8e20ff */
[----:B------:R-:W-:Y:S01]  /*27ea0*/  ULDC UR7, c[0x0][0x248] ;  /* 0x0000920000077ab9 */ /* 0x000fe20000000800 */
[----:B------:R-:W-:Y:S01]  /*27eb0*/  BAR.SYNC.DEFER_BLOCKING 0x0 ;  /* 0x0000000000007b1d */ /* 0x000fe20000010000 */
[----:B------:R-:W-:Y:S02]  /*27ec0*/  PRMT R29, R29, 0x5410, R28 ;  /* 0x000054101d1d7816 */ /* 0x000fe4000000001c */
[----:B------:R-:W-:Y:S02]  /*27ed0*/  LOP3.LUT R52, R52, 0xffff, RZ, 0xc0, !PT ;  /* 0x0000ffff34347812 */ /* 0x000fe400078ec0ff */
[----:B------:R-:W-:Y:S01]  /*27ee0*/  LOP3.LUT R11, R54, 0xffff, RZ, 0xc0, !PT ;  /* 0x0000ffff360b7812 */ /* 0x000fe200078ec0ff */
[----:B------:R-:W0:Y:S01]  /*27ef0*/  LDS.128 R32, [R2] ;  /* 0x0000000002207984 */ /* 0x000e220000000c00 */
[----:B------:R-:W-:-:S02]  /*27f00*/  PRMT R26, R16, 0x5410, R19 ;  /* 0x00005410101a7816 */ /* 0x000fc40000000013 */
[----:B------:R-:W-:Y:S02]  /*27f10*/  PRMT R57, R18, 0x5410, R57 ;  /* 0x0000541012397816 */ /* 0x000fe40000000039 */
[--C-:B------:R-:W-:Y:S02]  /*27f20*/  PRMT R16, R5, 0x4210, R52.reuse ;  /* 0x0000421005107816 */ /* 0x100fe40000000034 */
[----:B------:R-:W-:Y:S02]  /*27f30*/  PRMT R17, R29, 0x5210, R52 ;  /* 0x000052101d117816 */ /* 0x000fe40000000034 */
[--C-:B------:R-:W-:Y:S02]  /*27f40*/  PRMT R18, R4, 0x4210, R11.reuse ;  /* 0x0000421004127816 */ /* 0x100fe4000000000b */
[----:B------:R-:W-:Y:S01]  /*27f50*/  PRMT R19, R10, 0x5210, R11 ;  /* 0x000052100a137816 */ /* 0x000fe2000000000b */
[----:B------:R-:W-:Y:S01]  /*27f60*/  BAR.SYNC.DEFER_BLOCKING 0x0 ;  /* 0x0000000000007b1d */ /* 0x000fe20000010000 */
[----:B------:R-:W-:-:S05]  /*27f70*/  LOP3.LUT R70, R70, 0xffff, RZ, 0xc0, !PT ;  /* 0x0000ffff46467812 */ /* 0x000fca00078ec0ff */
[----:B------:R-:W-:Y:S02]  /*27f80*/  STSM.16.M88.4 [R30], R16 ;  /* 0x000000101e007844 */ /* 0x000fe40000000200 */
[----:B------:R-:W-:Y:S01]  /*27f90*/  BAR.SYNC.DEFER_BLOCKING 0x0 ;  /* 0x0000000000007b1d */ /* 0x000fe20000010000 */
[----:B------:R-:W-:Y:S02]  /*27fa0*/  PRMT R38, R7, 0x4210, R70 ;  /* 0x0000421007267816 */ /* 0x000fe40000000046 */
[----:B------:R-:W-:-:S03]  /*27fb0*/  LOP3.LUT R68, R68, 0xffff, RZ, 0xc0, !PT ;  /* 0x0000ffff44447812 */ /* 0x000fc600078ec0ff */
[----:B------:R-:W1:Y:S01]  /*27fc0*/  LDS.128 R4, [R2] ;  /* 0x0000000002047984 */ /* 0x000e620000000c00 */
[--C-:B------:R-:W-:Y:S02]  /*27fd0*/  PRMT R36, R3, 0x4210, R68.reuse ;  /* 0x0000421003247816 */ /* 0x100fe40000000044 */
[----:B------:R-:W-:Y:S02]  /*27fe0*/  PRMT R37, R37, 0x5210, R68 ;  /* 0x0000521025257816 */ /* 0x000fe40000000044 */
[----:B------:R-:W-:Y:S01]  /*27ff0*/  PRMT R39, R39, 0x5210, R70 ;  /* 0x0000521027277816 */ /* 0x000fe20000000046 */
[----:B------:R-:W-:Y:S01]  /*28000*/  BAR.SYNC.DEFER_BLOCKING 0x0 ;  /* 0x0000000000007b1d */ /* 0x000fe20000010000 */
[----:B------:R-:W-:Y:S02]  /*28010*/  LOP3.LUT R84, R84, 0xffff, RZ, 0xc0, !PT ;  /* 0x0000ffff54547812 */ /* 0x000fe400078ec0ff */
[----:B------:R-:W-:-:S03]  /*28020*/  LOP3.LUT R3, R86, 0xffff, RZ, 0xc0, !PT ;  /* 0x0000ffff56037812 */ /* 0x000fc600078ec0ff */
[----:B------:R2:W-:Y:S01]  /*28030*/  STSM.16.M88.4 [R30], R36 ;  /* 0x000000241e007844 */ /* 0x0005e20000000200 */
[----:B------:R-:W-:Y:S02]  /*28040*/  PRMT R41, R41, 0x5410, R42 ;  /* 0x0000541029297816 */ /* 0x000fe4000000002a */
[----:B------:R-:W-:Y:S02]  /*28050*/  PRMT R40, R9, 0x4210, R84 ;  /* 0x0000421009287816 */ /* 0x000fe40000000054 */
[----:B------:R-:W-:Y:S01]  /*28060*/  PRMT R42, R8, 0x4210, R3 ;  /* 0x00004210082a7816 */ /* 0x000fe20000000003 */
[----:B------:R-:W-:Y:S01]  /*28070*/  BAR.SYNC.DEFER_BLOCKING 0x0 ;  /* 0x0000000000007b1d */ /* 0x000fe20000010000 */
[----:B------:R-:W-:Y:S02]  /*28080*/  PRMT R44, R43, 0x5410, R44 ;  /* 0x000054102b2c7816 */ /* 0x000fe4000000002c */
[----:B------:R-:W-:-:S03]  /*28090*/  PRMT R41, R41, 0x5210, R84 ;  /* 0x0000521029297816 */ /* 0x000fc60000000054 */
[----:B------:R-:W4:Y:S01]  /*280a0*/  LDS.128 R8, [R2] ;  /* 0x0000000002087984 */ /* 0x000f220000000c00 */
[----:B------:R-:W-:Y:S01]  /*280b0*/  PRMT R43, R44, 0x5210, R3 ;  /* 0x000052102c2b7816 */ /* 0x000fe20000000003 */
[----:B------:R-:W-:Y:S06]  /*280c0*/  BAR.SYNC.DEFER_BLOCKING 0x0 ;  /* 0x0000000000007b1d */ /* 0x000fec0000010000 */
[----:B------:R3:W-:Y:S02]  /*280d0*/  STSM.16.M88.4 [R30], R40 ;  /* 0x000000281e007844 */ /* 0x0007e40000000200 */
[----:B------:R-:W-:Y:S01]  /*280e0*/  BAR.SYNC.DEFER_BLOCKING 0x0 ;  /* 0x0000000000007b1d */ /* 0x000fe20000010000 */
[----:B------:R-:W-:-:S02]  /*280f0*/  PRMT R46, R45, 0x5410, R46 ;  /* 0x000054102d2e7816 */ /* 0x000fc4000000002e */
[----:B------:R-:W-:Y:S02]  /*28100*/  PRMT R47, R47, 0x5410, R48 ;  /* 0x000054102f2f7816 */ /* 0x000fe40000000030 */
[----:B------:R-:W-:Y:S02]  /*28110*/  LOP3.LUT R3, R100, 0xffff, RZ, 0xc0, !PT ;  /* 0x0000ffff64037812 */ /* 0x000fe400078ec0ff */
[----:B------:R-:W-:Y:S01]  /*28120*/  LOP3.LUT R102, R102, 0xffff, RZ, 0xc0, !PT ;  /* 0x0000ffff66667812 */ /* 0x000fe200078ec0ff */
[----:B------:R-:W4:Y:S01]  /*28130*/  LDS.128 R16, [R2] ;  /* 0x0000000002107984 */ /* 0x000f220000000c00 */
[--C-:B--2---:R-:W-:Y:S02]  /*28140*/  PRMT R36, R12, 0x4210, R3.reuse ;  /* 0x000042100c247816 */ /* 0x104fe40000000003 */
[----:B------:R-:W-:Y:S02]  /*28150*/  PRMT R37, R46, 0x5210, R3 ;  /* 0x000052102e257816 */ /* 0x000fe40000000003 */
[----:B------:R-:W-:-:S02]  /*28160*/  PRMT R38, R15, 0x4210, R102 ;  /* 0x000042100f267816 */ /* 0x000fc40000000066 */
[----:B------:R-:W-:Y:S01]  /*28170*/  PRMT R39, R47, 0x5210, R102 ;  /* 0x000052102f277816 */ /* 0x000fe20000000066 */
[----:B------:R-:W-:Y:S01]  /*28180*/  BAR.SYNC.DEFER_BLOCKING 0x0 ;  /* 0x0000000000007b1d */ /* 0x000fe20000010000 */
[----:B------:R-:W-:Y:S02]  /*28190*/  LOP3.LUT R3, R116, 0xffff, RZ, 0xc0, !PT ;  /* 0x0000ffff74037812 */ /* 0x000fe400078ec0ff */
[----:B------:R-:W-:-:S03]  /*281a0*/  LOP3.LUT R118, R118, 0xffff, RZ, 0xc0, !PT ;  /* 0x0000ffff76767812 */ /* 0x000fc600078ec0ff */
[----:B------:R-:W-:Y:S01]  /*281b0*/  STSM.16.M88.4 [R30], R36 ;  /* 0x000000241e007844 */ /* 0x000fe20000000200 */
[----:B---3--:R-:W-:Y:S02]  /*281c0*/  PRMT R40, R14, 0x4210, R3 ;  /* 0x000042100e287816 */ /* 0x008fe40000000003 */
[----:B------:R-:W-:Y:S01]  /*281d0*/  PRMT R42, R13, 0x4210, R118 ;  /* 0x000042100d2a7816 */ /* 0x000fe20000000076 */
[----:B------:R-:W-:Y:S01]  /*281e0*/  BAR.SYNC.DEFER_BLOCKING 0x0 ;  /* 0x0000000000007b1d */ /* 0x000fe20000010000 */
[----:B------:R-:W-:Y:S02]  /*281f0*/  PRMT R50, R49, 0x5410, R50 ;  /* 0x0000541031327816 */ /* 0x000fe40000000032 */
[----:B------:R-:W-:-:S03]  /*28200*/  PRMT R51, R51, 0x5410, R56 ;  /* 0x0000541033337816 */ /* 0x000fc60000000038 */
[----:B------:R-:W2:Y:S01]  /*28210*/  LDS.128 R12, [R2] ;  /* 0x00000000020c7984 */ /* 0x000ea20000000c00 */
[----:B------:R-:W-:Y:S02]  /*28220*/  PRMT R41, R50, 0x5210, R3 ;  /* 0x0000521032297816 */ /* 0x000fe40000000003 */
[----:B------:R-:W-:Y:S01]  /*28230*/  PRMT R43, R51, 0x5210, R118 ;  /* 0x00005210332b7816 */ /* 0x000fe20000000076 */
[----:B------:R-:W-:Y:S01]  /*28240*/  BAR.SYNC.DEFER_BLOCKING 0x0 ;  /* 0x0000000000007b1d */ /* 0x000fe20000010000 */
[----:B------:R-:W-:Y:S02]  /*28250*/  LOP3.LUT R3, R132, 0xffff, RZ, 0xc0, !PT ;  /* 0x0000ffff84037812 */ /* 0x000fe400078ec0ff */
[----:B------:R-:W-:-:S03]  /*28260*/  LOP3.LUT R134, R134, 0xffff, RZ, 0xc0, !PT ;  /* 0x0000ffff86867812 */ /* 0x000fc600078ec0ff */
[----:B------:R3:W-:Y:S01]  /*28270*/  STSM.16.M88.4 [R30], R40 ;  /* 0x000000281e007844 */ /* 0x0007e20000000200 */
[----:B------:R-:W-:Y:S02]  /*28280*/  PRMT R44, R20, 0x4210, R3 ;  /* 0x00004210142c7816 */ /* 0x000fe40000000003 */
        /* <DEDUP_REMOVED lines=10> */
[----:B------:R-:W-:Y:S01]  /*28330*/  STSM.16.M88.4 [R30], R44 ;  /* 0x0000002c1e007844 */ /* 0x000fe20000000200 */
[--C-:B---3--:R-:W-:Y:S02]  /*28340*/  PRMT R40, R24, 0x4210, R27.reuse ;  /* 0x0000421018287816 */ /* 0x108fe4000000001b */
[----:B------:R-:W-:Y:S02]  /*28350*/  PRMT R41, R26, 0x5210, R27 ;  /* 0x000052101a297816 */ /* 0x000fe4000000001b */
[--C-:B------:R-:W-:Y:S01]  /*28360*/  PRMT R42, R25, 0x4210, R150.reuse ;  /* 0x00004210192a7816 */ /* 0x100fe20000000096 */
[----:B------:R-:W-:Y:S01]  /*28370*/  BAR.SYNC.DEFER_BLOCKING 0x0 ;  /* 0x0000000000007b1d */ /* 0x000fe20000010000 */
[----:B------:R-:W-:-:S05]  /*28380*/  PRMT R43, R57, 0x5210, R150 ;  /* 0x00005210392b7816 */ /* 0x000fca0000000096 */
[----:B------:R-:W3:Y:S02]  /*28390*/  LDS.128 R24, [R2] ;  /* 0x0000000002187984 */ /* 0x000ee40000000c00 */
[----:B------:R-:W-:Y:S01]  /*283a0*/  BAR.SYNC.DEFER_BLOCKING 0x0 ;  /* 0x0000000000007b1d */ /* 0x000fe20000010000 */
[----:B------:R-:W-:Y:S01]  /*283b0*/  SHF.R.U32.HI R29, RZ, 0x6, R152 ;  /* 0x00000006ff1d7819 */ /* 0x000fe20000011698 */
[----:B------:R-:W-:-:S03]  /*283c0*/  IMAD R28, R153, UR4, RZ ;  /* 0x00000004991c7c24 */ /* 0x000fc6000f8e02ff */
[----:B------:R-:W-:Y:S01]  /*283d0*/  SGXT.U32 R29, R29, 0x1 ;  /* 0x000000011d1d781a */ /* 0x000fe20000000000 */
[----:B------:R-:W-:Y:S01]  /*283e0*/  ULDC.64 UR4, c[0x0][0x220] ;  /* 0x0000880000047ab9 */ /* 0x000fe20000000a00 */
[----:B------:R-:W-:Y:S01]  /*283f0*/  ISETP.GE.AND P0, PT, R153, UR8, PT ;  /* 0x0000000899007c0c */ /* 0x000fe2000bf06270 */
[----:B------:R-:W-:Y:S01]  /*28400*/  ULDC UR8, c[0x0][0x248] ;  /* 0x0000920000087ab9 */ /* 0x000fe20000000800 */
[----:B------:R-:W-:Y:S01]  /*28410*/  IADD3 R3, P1, R28, UR4, RZ ;  /* 0x000000041c037c10 */ /* 0x000fe2000ff3e0ff */
[----:B------:R-:W-:Y:S01]  /*28420*/  ULDC UR4, c[0x0][0x248] ;  /* 0x0000920000047ab9 */ /* 0x000fe20000000800 */
[----:B------:R-:W-:Y:S02]  /*28430*/  LOP3.LUT R31, R0, R29, RZ, 0xfc, !PT ;  /* 0x0000001d001f7212 */ /* 0x000fe400078efcff */
[----:B------:R-:W-:Y:S01]  /*28440*/  LEA.HI.X.SX32 R28, R28, UR5, 0x1, P1 ;  /* 0x000000051c1c7c11 */ /* 0x000fe200088f0eff */
[----:B------:R-:W-:Y:S01]  /*28450*/  ULDC UR5, c[0x0][0x248] ;  /* 0x0000920000057ab9 */ /* 0x000fe20000000800 */
[----:B------:R1:W-:Y:S01]  /*28460*/  STSM.16.M88.4 [R30], R40 ;  /* 0x000000281e007844 */ /* 0x0003e20000000200 */
[C---:B------:R-:W-:Y:S01]  /*28470*/  ISETP.LT.AND P1, PT, R31.reuse, UR9, !P0 ;  /* 0x000000091f007c0c */ /* 0x040fe2000c721270 */
[----:B------:R-:W-:Y:S01]  /*28480*/  IMAD R31, R31, UR4, RZ ;  /* 0x000000041f1f7c24 */ /* 0x000fe2000f8e02ff */
[C-C-:B------:R-:W-:Y:S01]  /*28490*/  LOP3.LUT R38, R0.reuse, 0x2, R29.reuse, 0xfe, !PT ;  /* 0x0000000200267812 */ /* 0x140fe200078efe1d */
[----:B------:R-:W-:Y:S01]  /*284a0*/  ULDC UR9, c[0x0][0x22c] ;  /* 0x00008b0000097ab9 */ /* 0x000fe20000000800 */
[--C-:B------:R-:W-:Y:S01]  /*284b0*/  LOP3.LUT R36, R0, 0x4, R29.reuse, 0xfe, !PT ;  /* 0x0000000400247812 */ /* 0x100fe200078efe1d */
[----:B------:R-:W-:Y:S01]  /*284c0*/  ULDC UR4, c[0x0][0x248] ;  /* 0x0000920000047ab9 */ /* 0x000fe20000000800 */
[C---:B------:R-:W-:Y:S01]  /*284d0*/  ISETP.LT.AND P3, PT, R38.reuse, UR9, !P0 ;  /* 0x0000000926007c0c */ /* 0x040fe2000c761270 */
[----:B------:R-:W-:Y:S01]  /*284e0*/  IMAD R39, R38, UR5, RZ ;  /* 0x0000000526277c24 */ /* 0x000fe2000f8e02ff */
[----:B------:R-:W-:Y:S01]  /*284f0*/  ISETP.LT.AND P2, PT, R36, UR10, !P0 ;  /* 0x0000000a24007c0c */ /* 0x000fe2000c741270 */
[----:B------:R-:W-:Y:S01]  /*28500*/  ULDC UR9, c[0x0][0x22c] ;  /* 0x00008b0000097ab9 */ /* 0x000fe20000000800 */
[----:B------:R-:W-:Y:S01]  /*28510*/  LOP3.LUT R37, R0, 0x6, R29, 0xfe, !PT ;  /* 0x0000000600257812 */ /* 0x000fe200078efe1d */
[----:B------:R-:W-:Y:S01]  /*28520*/  ULDC UR5, c[0x0][0x248] ;  /* 0x0000920000057ab9 */ /* 0x000fe20000000800 */
[----:B0-----:R-:W-:Y:S01]  /*28530*/  PRMT R49, R32, 0x7770, RZ ;  /* 0x0000777020317816 */ /* 0x001fe200000000ff */
[----:B------:R-:W-:Y:S01]  /*28540*/  ULDC UR10, c[0x0][0x22c] ;  /* 0x00008b00000a7ab9 */ /* 0x000fe20000000800 */
[-C--:B-1----:R-:W-:Y:S01]  /*28550*/  IADD3 R30, P6, R31, R3.reuse, RZ ;  /* 0x000000031f1e7210 */ /* 0x082fe20007fde0ff */
[----:B------:R-:W-:Y:S01]  /*28560*/  IMAD R41, R36, UR7, RZ ;  /* 0x0000000724297c24 */ /* 0x000fe2000f8e02ff */
[-C--:B------:R-:W-:Y:S01]  /*28570*/  IADD3 R36, P5, R39, R3.reuse, RZ ;  /* 0x0000000327247210 */ /* 0x080fe20007fbe0ff */
[----:B------:R-:W-:Y:S01]  /*28580*/  IMAD R42, R37, UR8, RZ ;  /* 0x00000008252a7c24 */ /* 0x000fe2000f8e02ff */
[----:B------:R-:W-:Y:S01]  /*28590*/  LEA.HI.X.SX32 R31, R31, R28, 0x1, P6 ;  /* 0x0000001c1f1f7211 */ /* 0x000fe200030f0eff */
[----:B------:R-:W-:Y:S01]  /*285a0*/  BAR.SYNC.DEFER_BLOCKING 0x0 ;  /* 0x0000000000007b1d */ /* 0x000fe20000010000 */
[----:B------:R-:W-:-:S02]  /*285b0*/  IADD3 R38, P6, R41, R3, RZ ;  /* 0x0000000329267210 */ /* 0x000fc40007fde0ff */
[----:B------:R-:W-:Y:S02]  /*285c0*/  ISETP.LT.AND P4, PT, R37, UR11, !P0 ;  /* 0x0000000b25007c0c */ /* 0x000fe4000c781270 */
[-C--:B------:R-:W-:Y:S01]  /*285d0*/  LEA.HI.X.SX32 R37, R39, R28.reuse, 0x1, P5 ;  /* 0x0000001c27257211 */ /* 0x080fe200028f0eff */
[----:B------:R-:W-:Y:S01]  /*285e0*/  ULDC UR7, c[0x0][0x248] ;  /* 0x0000920000077ab9 */ /* 0x000fe20000000800 */
[----:B------:R-:W-:Y:S01]  /*285f0*/  PRMT R47, R33, 0x7770, RZ ;  /* 0x00007770212f7816 */ /* 0x000fe200000000ff */
[----:B------:R-:W-:Y:S01]  /*28600*/  ULDC UR11, c[0x0][0x22c] ;  /* 0x00008b00000b7ab9 */ /* 0x000fe20000000800 */
[----:B------:R-:W-:Y:S01]  /*28610*/  LEA.HI.X.SX32 R39, R41, R28, 0x1, P6 ;  /* 0x0000001c29277211 */ /* 0x000fe200030f0eff */
[----:B------:R-:W-:Y:S01]  /*28620*/  ULDC UR8, c[0x0][0x248] ;  /* 0x0000920000087ab9 */ /* 0x000fe20000000800 */
[----:B------:R-:W-:Y:S02]  /*28630*/  PRMT R45, R34, 0x7770, RZ ;  /* 0x00007770222d7816 */ /* 0x000fe400000000ff */
[----:B------:R-:W-:Y:S01]  /*28640*/  PRMT R43, R35, 0x7770, RZ ;  /* 0x00007770232b7816 */ /* 0x000fe200000000ff */
[----:B------:R0:W-:Y:S01]  /*28650*/  @P1 STG.E.U8 desc[UR28][R30.64], R49 ;  /* 0x000000311e001986 */ /* 0x0001e2000c10111c */
[----:B------:R-:W-:-:S03]  /*28660*/  IADD3 R40, P1, R42, R3, RZ ;  /* 0x000000032a287210 */ /* 0x000fc60007f3e0ff */
[----:B------:R1:W-:Y:S01]  /*28670*/  @P3 STG.E.U8 desc[UR28][R36.64], R47 ;  /* 0x0000002f24003986 */ /* 0x0003e2000c10111c */
[----:B------:R-:W-:-:S03]  /*28680*/  LEA.HI.X.SX32 R41, R42, R28, 0x1, P1 ;  /* 0x0000001c2a297211 */ /* 0x000fc600008f0eff */
[----:B------:R4:W-:Y:S01]  /*28690*/  @P2 STG.E.U8 desc[UR28][R38.64], R45 ;  /* 0x0000002d26002986 */ /* 0x0009e2000c10111c */
[C-C-:B0-----:R-:W-:Y:S02]  /*286a0*/  LOP3.LUT R31, R0.reuse, 0x8, R29.reuse, 0xfe, !PT ;  /* 0x00000008001f7812 */ /* 0x141fe400078efe1d */
[C-C-:B------:R-:W-:Y:S02]  /*286b0*/  LOP3.LUT R30, R0.reuse, 0xa, R29.reuse, 0xfe, !PT ;  /* 0x0000000a001e7812 */ /* 0x140fe400078efe1d */
[C---:B------:R-:W-:Y:S02]  /*286c0*/  ISETP.LT.AND P2, PT, R31.reuse, UR9, !P0 ;  /* 0x000000091f007c0c */ /* 0x040fe4000c741270 */
[C---:B-1----:R-:W-:Y:S01]  /*286d0*/  LOP3.LUT R37, R0.reuse, UR35, RZ, 0xfc, !PT ;  /* 0x0000002300257c12 */ /* 0x042fe2000f8efcff */
[----:B------:R0:W-:Y:S01]  /*286e0*/  @P4 STG.E.U8 desc[UR28][R40.64], R43 ;  /* 0x0000002b28004986 */ /* 0x0001e2000c10111c */
[----:B----4-:R-:W-:Y:S01]  /*286f0*/  IMAD R38, R31, UR4, RZ ;  /* 0x000000041f267c24 */ /* 0x010fe2000f8e02ff */
[----:B------:R-:W-:Y:S01]  /*28700*/  LOP3.LUT R31, R0, 0xc, R29, 0xfe, !PT ;  /* 0x0000000c001f7812 */ /* 0x000fe200078efe1d */
[C---:B------:R-:W-:Y:S01]  /*28710*/  IMAD R39, R30.reuse, UR5, RZ ;  /* 0x000000051e277c24 */ /* 0x040fe2000f8e02ff */
[----:B------:R-:W-:Y:S01]  /*28720*/  ISETP.LT.AND P3, PT, R30, UR10, !P0 ;  /* 0x0000000a1e007c0c */ /* 0x000fe2000c761270 */
[----:B------:R-:W-:Y:S01]  /*28730*/  IMAD R42, R37, UR8, RZ ;  /* 0x00000008252a7c24 */ /* 0x000fe2000f8e02ff */
[CC--:B------:R-:W-:Y:S01]  /*28740*/  IADD3 R30, P6, R38.reuse, R3.reuse, RZ ;  /* 0x00000003261e7210 */ /* 0x0c0fe20007fde0ff */
[----:B------:R-:W-:Y:S01]  /*28750*/  ULDC UR4, c[0x0][0x248] ;  /* 0x0000920000047ab9 */ /* 0x000fe20000000800 */
[----:B------:R-:W-:Y:S01]  /*28760*/  ISETP.LT.AND P4, PT, R31, UR11, !P0 ;  /* 0x0000000b1f007c0c */ /* 0x000fe2000c781270 */
[----:B------:R-:W-:Y:S01]  /*28770*/  ULDC UR9, c[0x0][0x22c] ;  /* 0x00008b0000097ab9 */ /* 0x000fe20000000800 */
[-C--:B------:R-:W-:Y:S01]  /*28780*/  IADD3 R36, P5, R39, R3.reuse, RZ ;  /* 0x0000000327247210 */ /* 0x080fe20007fbe0ff */
[----:B------:R-:W-:Y:S01]  /*28790*/  ULDC UR5, c[0x0][0x248] ;  /* 0x0000920000057ab9 */ /* 0x000fe20000000800 */
[----:B0-----:R-:W-:Y:S01]  /*287a0*/  IMAD R41, R31, UR7, RZ ;  /* 0x000000071f297c24 */ /* 0x001fe2000f8e02ff */
[-C--:B------:R-:W-:Y:S01]  /*287b0*/  LEA.HI.X.SX32 R31, R38, R28.reuse, 0x1, P6 ;  /* 0x0000001c261f7211 */ /* 0x080fe200030f0eff */
[----:B------:R-:W-:Y:S01]  /*287c0*/  ULDC UR10, c[0x0][0x22c] ;  /* 0x00008b00000a7ab9 */ /* 0x000fe20000000800 */
[----:B------:R-:W-:Y:S01]  /*287d0*/  PRMT R49, R32, 0x7771, RZ ;  /* 0x0000777120317816 */ /* 0x000fe200000000ff */
[----:B------:R-:W-:Y:S01]  /*287e0*/  ULDC UR7, c[0x0][0x248] ;  /* 0x0000920000077ab9 */ /* 0x000fe20000000800 */
[----:B------:R-:W-:Y:S01]  /*287f0*/  ISETP.LT.AND P1, PT, R37, UR12, !P0 ;  /* 0x0000000c25007c0c */ /* 0x000fe2000c721270 */
[----:B------:R-:W-:Y:S01]  /*28800*/  ULDC UR11, c[0x0][0x22c] ;  /* 0x00008b00000b7ab9 */ /* 0x000fe20000000800 */
[-C--:B------:R-:W-:Y:S01]  /*28810*/  LEA.HI.X.SX32 R37, R39, R28.reuse, 0x1, P5 ;  /* 0x0000001c27257211 */ /* 0x080fe200028f0eff */
[----:B------:R0:W-:Y:S01]  /*28820*/  @P2 STG.E.U8 desc[UR28][R30.64], R49 ;  /* 0x000000311e002986 */ /* 0x0001e2000c10111c */
[----:B------:R-:W-:Y:S01]  /*28830*/  PRMT R47, R33, 0x7771, RZ ;  /* 0x00007771212f7816 */ /* 0x000fe200000000ff */
[----:B------:R-:W-:Y:S01]  /*28840*/  ULDC UR8, c[0x0][0x248] ;  /* 0x0000920000087ab9 */ /* 0x000fe20000000800 */
[CC--:B------:R-:W-:Y:S01]  /*28850*/  IADD3 R38, P6, R41.reuse, R3.reuse, RZ ;  /* 0x0000000329267210 */ /* 0x0c0fe20007fde0ff */
[----:B------:R-:W-:Y:S01]  /*28860*/  ULDC UR12, c[0x0][0x22c] ;  /* 0x00008b00000c7ab9 */ /* 0x000fe20000000800 */
[----:B------:R-:W-:Y:S01]  /*28870*/  IADD3 R40, P2, R42, R3, RZ ;  /* 0x000000032a287210 */ /* 0x000fe20007f5e0ff */
[----:B------:R1:W-:Y:S01]  /*28880*/  @P3 STG.E.U8 desc[UR28][R36.64], R47 ;  /* 0x0000002f24003986 */ /* 0x0003e2000c10111c */
[----:B------:R-:W-:-:S02]  /*28890*/  LEA.HI.X.SX32 R39, R41, R28, 0x1, P6 ;  /* 0x0000001c29277211 */ /* 0x000fc400030f0eff */
[----:B------:R-:W-:Y:S02]  /*288a0*/  PRMT R45, R34, 0x7771, RZ ;  /* 0x00007771222d7816 */ /* 0x000fe400000000ff */
[----:B------:R-:W-:Y:S02]  /*288b0*/  LEA.HI.X.SX32 R41, R42, R28, 0x1, P2 ;  /* 0x0000001c2a297211 */ /* 0x000fe400010f0eff */
[----:B------:R-:W-:Y:S02]  /*288c0*/  PRMT R43, R35, 0x7771, RZ ;  /* 0x00007771232b7816 */ /* 0x000fe400000000ff */
[C-C-:B0-----:R-:W-:Y:S02]  /*288d0*/  LOP3.LUT R30, R0.reuse, 0x12, R29.reuse, 0xfe, !PT ;  /* 0x00000012001e7812 */ /* 0x141fe400078efe1d */
[C-C-:B-1----:R-:W-:Y:S01]  /*288e0*/  LOP3.LUT R36, R0.reuse, 0x10, R29.reuse, 0xfe, !PT ;  /* 0x0000001000247812 */ /* 0x142fe200078efe1d */
[----:B------:R0:W-:Y:S01]  /*288f0*/  @P4 STG.E.U8 desc[UR28][R38.64], R45 ;  /* 0x0000002d26004986 */ /* 0x0001e2000c10111c */
[----:B------:R-:W-:-:S03]  /*28900*/  LOP3.LUT R31, R0, 0x14, R29, 0xfe, !PT ;  /* 0x00000014001f7812 */ /* 0x000fc600078efe1d */
[----:B------:R1:W-:Y:S01]  /*28910*/  @P1 STG.E.U8 desc[UR28][R40.64], R43 ;  /* 0x0000002b28001986 */ /* 0x0003e2000c10111c */
[----:B------:R-:W-:Y:S01]  /*28920*/  ISETP.LT.AND P1, PT, R36, UR9, !P0 ;  /* 0x0000000924007c0c */ /* 0x000fe2000c721270 */
[----:B------:R-:W-:Y:S01]  /*28930*/  ULDC UR9, c[0x0][0x22c] ;  /* 0x00008b0000097ab9 */ /* 0x000fe20000000800 */
[----:B------:R-:W-:Y:S01]  /*28940*/  ISETP.LT.AND P3, PT, R30, UR10, !P0 ;  /* 0x0000000a1e007c0c */ /* 0x000fe2000c761270 */
[----:B------:R-:W-:Y:S01]  /*28950*/  ULDC UR10, c[0x0][0x22c] ;  /* 0x00008b00000a7ab9 */ /* 0x000fe20000000800 */
[----:B0-----:R-:W-:Y:S02]  /*28960*/  IMAD R38, R36, UR4, RZ ;  /* 0x0000000424267c24 */ /* 0x001fe4000f8e02ff */
[----:B------:R-:W-:Y:S01]  /*28970*/  IMAD R39, R30, UR5, RZ ;  /* 0x000000051e277c24 */ /* 0x000fe2000f8e02ff */
[----:B------:R-:W-:Y:S01]  /*28980*/  LOP3.LUT R37, R0, 0x16, R29, 0xfe, !PT ;  /* 0x0000001600257812 */ /* 0x000fe200078efe1d */
[----:B-1----:R-:W-:Y:S01]  /*28990*/  IMAD R41, R31, UR7, RZ ;  /* 0x000000071f297c24 */ /* 0x002fe2000f8e02ff */
[CC--:B------:R-:W-:Y:S01]  /*289a0*/  IADD3 R30, P6, R38.reuse, R3.reuse, RZ ;  /* 0x00000003261e7210 */ /* 0x0c0fe20007fde0ff */
[----:B------:R-:W-:Y:S01]  /*289b0*/  ULDC UR4, c[0x0][0x248] ;  /* 0x0000920000047ab9 */ /* 0x000fe20000000800 */
[----:B------:R-:W-:Y:S01]  /*289c0*/  IADD3 R36, P5, R39, R3, RZ ;  /* 0x0000000327247210 */ /* 0x000fe20007fbe0ff */
[----:B------:R-:W-:Y:S01]  /*289d0*/  IMAD R42, R37, UR8, RZ ;  /* 0x00000008252a7c24 */ /* 0x000fe2000f8e02ff */
[----:B------:R-:W-:Y:S01]  /*289e0*/  ISETP.LT.AND P2, PT, R31, UR11, !P0 ;  /* 0x0000000b1f007c0c */ /* 0x000fe2000c741270 */
[----:B------:R-:W-:Y:S01]  /*289f0*/  ULDC UR5, c[0x0][0x248] ;  /* 0x0000920000057ab9 */ /* 0x000fe20000000800 */
[----:B------:R-:W-:Y:S01]  /*28a00*/  ISETP.LT.AND P4, PT, R37, UR12, !P0 ;  /* 0x0000000c25007c0c */ /* 0x000fe2000c781270 */
[----:B------:R-:W-:Y:S01]  /*28a10*/  ULDC UR7, c[0x0][0x248] ;  /* 0x0000920000077ab9 */ /* 0x000fe20000000800 */
[-C--:B------:R-:W-:Y:S01]  /*28a20*/  LEA.HI.X.SX32 R31, R38, R28.reuse, 0x1, P6 ;  /* 0x0000001c261f7211 */ /* 0x080fe200030f0eff */
[----:B------:R-:W-:Y:S01]  /*28a30*/  ULDC UR11, c[0x0][0x22c] ;  /* 0x00008b00000b7ab9 */ /* 0x000fe20000000800 */
[----:B------:R-:W-:Y:S01]  /*28a40*/  PRMT R49, R32, 0x7772, RZ ;  /* 0x0000777220317816 */ /* 0x000fe200000000ff */
[----:B------:R-:W-:Y:S01]  /*28a50*/  ULDC UR8, c[0x0][0x248] ;  /* 0x0000920000087ab9 */ /* 0x000fe20000000800 */
[----:B------:R-:W-:Y:S01]  /*28a60*/  LEA.HI.X.SX32 R37, R39, R28, 0x1, P5 ;  /* 0x0000001c27257211 */ /* 0x000fe200028f0eff */
[----:B------:R-:W-:Y:S01]  /*28a70*/  ULDC UR12, c[0x0][0x22c] ;  /* 0x00008b00000c7ab9 */ /* 0x000fe20000000800 */
[----:B------:R-:W-:-:S02]  /*28a80*/  PRMT R47, R33, 0x7772, RZ ;  /* 0x00007772212f7816 */ /* 0x000fc400000000ff */
[CC--:B------:R-:W-:Y:S01]  /*28a90*/  IADD3 R38, P6, R41.reuse, R3.reuse, RZ ;  /* 0x0000000329267210 */ /* 0x0c0fe20007fde0ff */
[----:B------:R0:W-:Y:S01]  /*28aa0*/  @P1 STG.E.U8 desc[UR28][R30.64], R49 ;  /* 0x000000311e001986 */ /* 0x0001e2000c10111c */
[----:B------:R-:W-:Y:S02]  /*28ab0*/  IADD3 R40, P1, R42, R3, RZ ;  /* 0x000000032a287210 */ /* 0x000fe40007f3e0ff */
[-C--:B------:R-:W-:Y:S01]  /*28ac0*/  LEA.HI.X.SX32 R39, R41, R28.reuse, 0x1, P6 ;  /* 0x0000001c29277211 */ /* 0x080fe200030f0eff */
[----:B------:R1:W-:Y:S01]  /*28ad0*/  @P3 STG.E.U8 desc[UR28][R36.64], R47 ;  /* 0x0000002f24003986 */ /* 0x0003e2000c10111c */
[----:B------:R-:W-:Y:S02]  /*28ae0*/  PRMT R45, R34, 0x7772, RZ ;  /* 0x00007772222d7816 */ /* 0x000fe400000000ff */
[----:B------:R-:W-:Y:S02]  /*28af0*/  LEA.HI.X.SX32 R41, R42, R28, 0x1, P1 ;  /* 0x0000001c2a297211 */ /* 0x000fe400008f0eff */
[----:B------:R-:W-:Y:S01]  /*28b00*/  PRMT R43, R35, 0x7772, RZ ;  /* 0x00007772232b7816 */ /* 0x000fe200000000ff */
[----:B------:R4:W-:Y:S01]  /*28b10*/  @P2 STG.E.U8 desc[UR28][R38.64], R45 ;  /* 0x0000002d26002986 */ /* 0x0009e2000c10111c */
[C-C-:B0-----:R-:W-:Y:S01]  /*28b20*/  LOP3.LUT R30, R0.reuse, 0x1c, R29.reuse, 0xfe, !PT ;  /* 0x0000001c001e7812 */ /* 0x141fe200078efe1d */
[----:B------:R-:W0:Y:S01]  /*28b30*/  LDC R49, c[0x0][0x248] ;  /* 0x00009200ff317b82 */ /* 0x000e220000000800 */
[----:B-1----:R-:W-:-:S02]  /*28b40*/  LOP3.LUT R37, R0, 0x18, R29, 0xfe, !PT ;  /* 0x0000001800257812 */ /* 0x002fc400078efe1d */
[C---:B------:R-:W-:Y:S02]  /*28b50*/  LOP3.LUT R36, R0.reuse, 0x1a, R29, 0xfe, !PT ;  /* 0x0000001a00247812 */ /* 0x040fe400078efe1d */
[C---:B------:R-:W-:Y:S01]  /*28b60*/  ISETP.LT.AND P1, PT, R37.reuse, UR9, !P0 ;  /* 0x0000000925007c0c */ /* 0x040fe2000c721270 */
[----:B------:R-:W-:Y:S01]  /*28b70*/  IMAD R37, R37, UR4, RZ ;  /* 0x0000000425257c24 */ /* 0x000fe2000f8e02ff */
[----:B------:R-:W-:Y:S01]  /*28b80*/  LOP3.LUT R31, R0, UR34, RZ, 0xfc, !PT ;  /* 0x00000022001f7c12 */ /* 0x000fe2000f8efcff */
[----:B----4-:R-:W-:Y:S01]  /*28b90*/  IMAD R39, R36, UR5, RZ ;  /* 0x0000000524277c24 */ /* 0x010fe2000f8e02ff */
[----:B------:R1:W-:Y:S01]  /*28ba0*/  @P4 STG.E.U8 desc[UR28][R40.64], R43 ;  /* 0x0000002b28004986 */ /* 0x0003e2000c10111c */
[----:B------:R-:W-:Y:S01]  /*28bb0*/  ISETP.LT.AND P2, PT, R30, UR11, !P0 ;  /* 0x0000000b1e007c0c */ /* 0x000fe2000c741270 */
[----:B------:R-:W-:Y:S01]  /*28bc0*/  ULDC UR9, c[0x0][0x22c] ;  /* 0x00008b0000097ab9 */ /* 0x000fe20000000800 */
[----:B------:R-:W-:Y:S01]  /*28bd0*/  ISETP.LT.AND P3, PT, R36, UR10, !P0 ;  /* 0x0000000a24007c0c */ /* 0x000fe2000c761270 */
[----:B------:R-:W-:Y:S01]  /*28be0*/  ULDC UR4, c[0x0][0x248] ;  /* 0x0000920000047ab9 */ /* 0x000fe20000000800 */
[-C--:B------:R-:W-:Y:S01]  /*28bf0*/  IADD3 R36, P5, R39, R3.reuse, RZ ;  /* 0x0000000327247210 */ /* 0x080fe20007fbe0ff */
[----:B------:R-:W-:Y:S01]  /*28c00*/  ULDC UR5, c[0x0][0x248] ;  /* 0x0000920000057ab9 */ /* 0x000fe20000000800 */
[----:B------:R-:W-:Y:S01]  /*28c10*/  ISETP.LT.AND P4, PT, R31, UR12, !P0 ;  /* 0x0000000c1f007c0c */ /* 0x000fe2000c781270 */
[----:B------:R-:W-:Y:S01]  /*28c20*/  ULDC UR10, c[0x0][0x22c] ;  /* 0x00008b00000a7ab9 */ /* 0x000fe20000000800 */
[----:B------:R-:W-:Y:S01]  /*28c30*/  PRMT R47, R32, 0x7773, RZ ;  /* 0x00007773202f7816 */ /* 0x000fe200000000ff */
[----:B------:R-:W-:Y:S01]  /*28c40*/  ULDC UR11, c[0x0][0x22c] ;  /* 0x00008b00000b7ab9 */ /* 0x000fe20000000800 */
[----:B------:R-:W-:Y:S01]  /*28c50*/  PRMT R45, R33, 0x7773, RZ ;  /* 0x00007773212d7816 */ /* 0x000fe200000000ff */
[----:B-1----:R-:W-:Y:S01]  /*28c60*/  IMAD R40, R30, UR7, RZ ;  /* 0x000000071e287c24 */ /* 0x002fe2000f8e02ff */
[-C--:B------:R-:W-:Y:S01]  /*28c70*/  IADD3 R30, P6, R37, R3.reuse, RZ ;  /* 0x00000003251e7210 */ /* 0x080fe20007fde0ff */
[----:B------:R-:W-:Y:S01]  /*28c80*/  IMAD R41, R31, UR8, RZ ;  /* 0x000000081f297c24 */ /* 0x000fe2000f8e02ff */
[----:B------:R-:W-:Y:S01]  /*28c90*/  PRMT R43, R34, 0x7773, RZ ;  /* 0x00007773222b7816 */ /* 0x000fe200000000ff */
[----:B------:R-:W-:Y:S01]  /*28ca0*/  ULDC UR7, c[0x0][0x248] ;  /* 0x0000920000077ab9 */ /* 0x000fe20000000800 */
[-C--:B------:R-:W-:Y:S01]  /*28cb0*/  LEA.HI.X.SX32 R31, R37, R28.reuse, 0x1, P6 ;  /* 0x0000001c251f7211 */ /* 0x080fe200030f0eff */
[----:B------:R-:W-:Y:S01]  /*28cc0*/  ULDC UR8, c[0x0][0x248] ;  /* 0x0000920000087ab9 */ /* 0x000fe20000000800 */
[----:B------:R-:W-:Y:S01]  /*28cd0*/  IADD3 R38, P6, R40, R3, RZ ;  /* 0x0000000328267210 */ /* 0x000fe20007fde0ff */
[----:B------:R-:W-:Y:S01]  /*28ce0*/  ULDC UR12, c[0x0][0x22c] ;  /* 0x00008b00000c7ab9 */ /* 0x000fe20000000800 */
[----:B------:R-:W-:-:S02]  /*28cf0*/  LEA.HI.X.SX32 R37, R39, R28, 0x1, P5 ;  /* 0x0000001c27257211 */ /* 0x000fc400028f0eff */
[-C--:B------:R-:W-:Y:S02]  /*28d00*/  IADD3 R32, P5, R41, R3.reuse, RZ ;  /* 0x0000000329207210 */ /* 0x080fe40007fbe0ff */
[--C-:B------:R-:W-:Y:S01]  /*28d10*/  LOP3.LUT R34, R0, 0x20, R29.reuse, 0xfe, !PT ;  /* 0x0000002000227812 */ /* 0x100fe200078efe1d */
[----:B------:R1:W-:Y:S01]  /*28d20*/  @P1 STG.E.U8 desc[UR28][R30.64], R47 ;  /* 0x0000002f1e001986 */ /* 0x0003e2000c10111c */
[-C--:B------:R-:W-:Y:S02]  /*28d30*/  LEA.HI.X.SX32 R39, R40, R28.reuse, 0x1, P6 ;  /* 0x0000001c28277211 */ /* 0x080fe400030f0eff */
[----:B------:R-:W-:Y:S02]  /*28d40*/  PRMT R35, R35, 0x7773, RZ ;  /* 0x0000777323237816 */ /* 0x000fe400000000ff */
[----:B------:R-:W-:Y:S02]  /*28d50*/  LEA.HI.X.SX32 R33, R41, R28, 0x1, P5 ;  /* 0x0000001c29217211 */ /* 0x000fe400028f0eff */
[C---:B------:R-:W-:Y:S01]  /*28d60*/  ISETP.LT.AND P1, PT, R34.reuse, UR9, !P0 ;  /* 0x0000000922007c0c */ /* 0x040fe2000c721270 */
[----:B------:R-:W-:Y:S01]  /*28d70*/  IMAD R34, R34, UR4, RZ ;  /* 0x0000000422227c24 */ /* 0x000fe2000f8e02ff */
[----:B------:R4:W-:Y:S01]  /*28d80*/  @P3 STG.E.U8 desc[UR28][R36.64], R45 ;  /* 0x0000002d24003986 */ /* 0x0009e2000c10111c */
[C-C-:B-1----:R-:W-:Y:S01]  /*28d90*/  LOP3.LUT R30, R0.reuse, 0x22, R29.reuse, 0xfe, !PT ;  /* 0x00000022001e7812 */ /* 0x142fe200078efe1d */
[----:B------:R-:W1:Y:S01]  /*28da0*/  LDC R47, c[0x0][0x248] ;  /* 0x00009200ff2f7b82 */ /* 0x000e620000000800 */
[--C-:B------:R-:W-:Y:S01]  /*28db0*/  LOP3.LUT R31, R0, 0x24, R29.reuse, 0xfe, !PT ;  /* 0x00000024001f7812 */ /* 0x100fe200078efe1d */
[----:B------:R-:W-:Y:S01]  /*28dc0*/  @P2 STG.E.U8 desc[UR28][R38.64], R43 ;  /* 0x0000002b26002986 */ /* 0x000fe2000c10111c */
[----:B------:R-:W-:Y:S01]  /*28dd0*/  ISETP.LT.AND P3, PT, R30, UR10, !P0 ;  /* 0x0000000a1e007c0c */ /* 0x000fe2000c761270 */
[----:B------:R-:W-:Y:S01]  /*28de0*/  ULDC UR4, c[0x0][0x248] ;  /* 0x0000920000047ab9 */ /* 0x000fe20000000800 */
[C---:B------:R-:W-:Y:S01]  /*28df0*/  ISETP.LT.AND P2, PT, R31.reuse, UR11, !P0 ;  /* 0x0000000b1f007c0c */ /* 0x040fe2000c741270 */
[----:B------:R2:W-:Y:S01]  /*28e00*/  @P4 STG.E.U8 desc[UR28][R32.64], R35 ;  /* 0x0000002320004986 */ /* 0x0005e2000c10111c */
[----:B------:R-:W-:Y:S01]  /*28e10*/  PRMT R41, R6, 0x7770, RZ ;  /* 0x0000777006297816 */ /* 0x000fe200000000ff */
[----:B----4-:R-:W-:Y:S01]  /*28e20*/  IMAD R37, R31, UR7, RZ ;  /* 0x000000071f257c24 */ /* 0x010fe2000f8e02ff */
[----:B------:R-:W-:Y:S01]  /*28e30*/  PRMT R45, R4, 0x7770, RZ ;  /* 0x00007770042d7816 */ /* 0x000fe200000000ff */
[----:B------:R-:W-:Y:S01]  /*28e40*/  ULDC UR9, c[0x0][0x22c] ;  /* 0x00008b0000097ab9 */ /* 0x000fe20000000800 */
[----:B------:R-:W-:Y:S01]  /*28e50*/  ULDC UR10, c[0x0][0x22c] ;  /* 0x00008b00000a7ab9 */ /* 0x000fe20000000800 */
[----:B------:R-:W-:Y:S01]  /*28e60*/  ULDC UR7, c[0x0][0x248] ;  /* 0x0000920000077ab9 */ /* 0x000fe20000000800 */
[----:B------:R-:W-:Y:S01]  /*28e70*/  ULDC UR11, c[0x0][0x22c] ;  /* 0x00008b00000b7ab9 */ /* 0x000fe20000000800 */
[----:B--2---:R-:W-:Y:S01]  /*28e80*/  IMAD R35, R30, UR5, RZ ;  /* 0x000000051e237c24 */ /* 0x004fe2000f8e02ff */
[----:B------:R-:W-:Y:S01]  /*28e90*/  IADD3 R30, P6, R34, R3, RZ ;  /* 0x00000003221e7210 */ /* 0x000fe20007fde0ff */
[----:B------:R-:W-:Y:S01]  /*28ea0*/  ULDC UR5, c[0x0][0x248] ;  /* 0x0000920000057ab9 */ /* 0x000fe20000000800 */
[----:B------:R-:W-:-:S02]  /*28eb0*/  LOP3.LUT R33, R0, 0x26, R29, 0xfe, !PT ;  /* 0x0000002600217812 */ /* 0x000fc400078efe1d */
[-C--:B------:R-:W-:Y:S02]  /*28ec0*/  IADD3 R32, P5, R35, R3.reuse, RZ ;  /* 0x0000000323207210 */ /* 0x080fe40007fbe0ff */
[-C--:B------:R-:W-:Y:S02]  /*28ed0*/  LEA.HI.X.SX32 R31, R34, R28.reuse, 0x1, P6 ;  /* 0x0000001c221f7211 */ /* 0x080fe400030f0eff */
[----:B------:R-:W-:Y:S01]  /*28ee0*/  IADD3 R34, P6, R37, R3, RZ ;  /* 0x0000000325227210 */ /* 0x000fe20007fde0ff */
[C---:B------:R-:W-:Y:S01]  /*28ef0*/  IMAD R38, R33.reuse, UR8, RZ ;  /* 0x0000000821267c24 */ /* 0x040fe2000f8e02ff */
[----:B------:R-:W-:Y:S01]  /*28f00*/  ISETP.LT.AND P4, PT, R33, UR12, !P0 ;  /* 0x0000000c21007c0c */ /* 0x000fe2000c781270 */
[----:B------:R2:W-:Y:S01]  /*28f10*/  @P1 STG.E.U8 desc[UR28][R30.64], R45 ;  /* 0x0000002d1e001986 */ /* 0x0005e2000c10111c */
[-C--:B------:R-:W-:Y:S01]  /*28f20*/  LEA.HI.X.SX32 R33, R35, R28.reuse, 0x1, P5 ;  /* 0x0000001c23217211 */ /* 0x080fe200028f0eff */
[----:B------:R-:W-:Y:S01]  /*28f30*/  ULDC UR8, c[0x0][0x248] ;  /* 0x0000920000087ab9 */ /* 0x000fe20000000800 */
[----:B------:R-:W-:Y:S01]  /*28f40*/  PRMT R43, R5, 0x7770, RZ ;  /* 0x00007770052b7816 */ /* 0x000fe200000000ff */
[----:B------:R-:W-:Y:S01]  /*28f50*/  ULDC UR12, c[0x0][0x22c] ;  /* 0x00008b00000c7ab9 */ /* 0x000fe20000000800 */
[----:B------:R-:W-:-:S02]  /*28f60*/  LEA.HI.X.SX32 R35, R37, R28, 0x1, P6 ;  /* 0x0000001c25237211 */ /* 0x000fc400030f0eff */
[----:B------:R-:W-:Y:S01]  /*28f70*/  IADD3 R36, P1, R38, R3, RZ ;  /* 0x0000000326247210 */ /* 0x000fe20007f3e0ff */
[----:B------:R-:W-:Y:S01]  /*28f80*/  @P3 STG.E.U8 desc[UR28][R32.64], R43 ;  /* 0x0000002b20003986 */ /* 0x000fe2000c10111c */
[----:B--2---:R-:W-:-:S03]  /*28f90*/  LOP3.LUT R31, R0, 0x28, R29, 0xfe, !PT ;  /* 0x00000028001f7812 */ /* 0x004fc600078efe1d */
[----:B------:R2:W-:Y:S01]  /*28fa0*/  @P2 STG.E.U8 desc[UR28][R34.64], R41 ;  /* 0x0000002922002986 */ /* 0x0005e2000c10111c */
[--C-:B------:R-:W-:Y:S02]  /*28fb0*/  LOP3.LUT R30, R0, 0x2a, R29.reuse, 0xfe, !PT ;  /* 0x0000002a001e7812 */ /* 0x100fe400078efe1d */
[----:B------:R-:W-:Y:S01]  /*28fc0*/  ISETP.LT.AND P2, PT, R31, UR9, !P0 ;  /* 0x000000091f007c0c */ /* 0x000fe2000c741270 */
[----:B------:R-:W-:Y:S01]  /*28fd0*/  ULDC UR9, c[0x0][0x22c] ;  /* 0x00008b0000097ab9 */ /* 0x000fe20000000800 */
[----:B------:R-:W-:Y:S02]  /*28fe0*/  LEA.HI.X.SX32 R37, R38, R28, 0x1, P1 ;  /* 0x0000001c26257211 */ /* 0x000fe400008f0eff */
[----:B------:R-:W-:Y:S01]  /*28ff0*/  PRMT R39, R7, 0x7770, RZ ;  /* 0x0000777007277816 */ /* 0x000fe200000000ff */
[----:B--2---:R-:W-:Y:S01]  /*29000*/  IMAD R34, R31, UR4, RZ ;  /* 0x000000041f227c24 */ /* 0x004fe2000f8e02ff */
[----:B------:R-:W-:Y:S01]  /*29010*/  LOP3.LUT R31, R0, 0x2c, R29, 0xfe, !PT ;  /* 0x0000002c001f7812 */ /* 0x000fe200078efe1d */
[C---:B------:R-:W-:Y:S01]  /*29020*/  IMAD R35, R30.reuse, UR5, RZ ;  /* 0x000000051e237c24 */ /* 0x040fe2000f8e02ff */
[----:B------:R-:W-:-:S02]  /*29030*/  ISETP.LT.AND P3, PT, R30, UR10, !P0 ;  /* 0x0000000a1e007c0c */ /* 0x000fc4000c761270 */
[----:B------:R-:W-:Y:S01]  /*29040*/  LOP3.LUT R33, R0, UR33, RZ, 0xfc, !PT ;  /* 0x0000002100217c12 */ /* 0x000fe2000f8efcff */
[----:B------:R2:W-:Y:S01]  /*29050*/  @P4 STG.E.U8 desc[UR28][R36.64], R39 ;  /* 0x0000002724004986 */ /* 0x0005e2000c10111c */
[-C--:B------:R-:W-:Y:S01]  /*29060*/  IADD3 R30, P6, R34, R3.reuse, RZ ;  /* 0x00000003221e7210 */ /* 0x080fe20007fde0ff */
[----:B------:R-:W-:Y:S01]  /*29070*/  ULDC UR4, c[0x0][0x248] ;  /* 0x0000920000047ab9 */ /* 0x000fe20000000800 */
[----:B------:R-:W-:Y:S01]  /*29080*/  ISETP.LT.AND P4, PT, R31, UR11, !P0 ;  /* 0x0000000b1f007c0c */ /* 0x000fe2000c781270 */
[----:B------:R-:W-:Y:S01]  /*29090*/  IMAD R38, R33, UR8, RZ ;  /* 0x0000000821267c24 */ /* 0x000fe2000f8e02ff */
[-C--:B------:R-:W-:Y:S01]  /*290a0*/  IADD3 R32, P5, R35, R3.reuse, RZ ;  /* 0x0000000323207210 */ /* 0x080fe20007fbe0ff */
[----:B------:R-:W-:Y:S01]  /*290b0*/  ULDC UR5, c[0x0][0x248] ;  /* 0x0000920000057ab9 */ /* 0x000fe20000000800 */
[----:B------:R-:W-:Y:S01]  /*290c0*/  PRMT R45, R4, 0x7771, RZ ;  /* 0x00007771042d7816 */ /* 0x000fe200000000ff */
[----:B------:R-:W-:Y:S01]  /*290d0*/  ULDC UR10, c[0x0][0x22c] ;  /* 0x00008b00000a7ab9 */ /* 0x000fe20000000800 */
[----:B------:R-:W-:Y:S01]  /*290e0*/  ISETP.LT.AND P1, PT, R33, UR12, !P0 ;  /* 0x0000000c21007c0c */ /* 0x000fe2000c721270 */
[----:B------:R-:W-:Y:S01]  /*290f0*/  ULDC UR11, c[0x0][0x22c] ;  /* 0x00008b00000b7ab9 */ /* 0x000fe20000000800 */
[----:B--2---:R-:W-:Y:S01]  /*29100*/  IMAD R37, R31, UR7, RZ ;  /* 0x000000071f257c24 */ /* 0x004fe2000f8e02ff */
[-C--:B------:R-:W-:Y:S01]  /*29110*/  LEA.HI.X.SX32 R31, R34, R28.reuse, 0x1, P6 ;  /* 0x0000001c221f7211 */ /* 0x080fe200030f0eff */
[----:B------:R-:W-:Y:S01]  /*29120*/  ULDC UR7, c[0x0][0x248] ;  /* 0x0000920000077ab9 */ /* 0x000fe20000000800 */
[-C--:B------:R-:W-:Y:S01]  /*29130*/  LEA.HI.X.SX32 R33, R35, R28.reuse, 0x1, P5 ;  /* 0x0000001c23217211 */ /* 0x080fe200028f0eff */
[----:B------:R-:W-:Y:S01]  /*29140*/  ULDC UR8, c[0x0][0x248] ;  /* 0x0000920000087ab9 */ /* 0x000fe20000000800 */
[----:B------:R-:W-:Y:S01]  /*29150*/  PRMT R43, R5, 0x7771, RZ ;  /* 0x00007771052b7816 */ /* 0x000fe200000000ff */
[----:B------:R2:W-:Y:S01]  /*29160*/  @P2 STG.E.U8 desc[UR28][R30.64], R45 ;  /* 0x0000002d1e002986 */ /* 0x0005e2000c10111c */
        /* <DEDUP_REMOVED lines=8> */
[C-C-:B--2---:R-:W-:Y:S02]  /*291f0*/  LOP3.LUT R30, R0.reuse, 0x32, R29.reuse, 0xfe, !PT ;  /* 0x00000032001e7812 */ /* 0x144fe400078efe1d */
[C-C-:B----4-:R-:W-:Y:S01]  /*29200*/  LOP3.LUT R32, R0.reuse, 0x30, R29.reuse, 0xfe, !PT ;  /* 0x0000003000207812 */ /* 0x150fe200078efe1d */
[----:B------:R2:W-:Y:S01]  /*29210*/  @P4 STG.E.U8 desc[UR28][R34.64], R41 ;  /* 0x0000002922004986 */ /* 0x0005e2000c10111c */
[----:B------:R-:W-:-:S03]  /*29220*/  LOP3.LUT R31, R0, 0x34, R29, 0xfe, !PT ;  /* 0x00000034001f7812 */ /* 0x000fc600078efe1d */
[----:B------:R4:W-:Y:S01]  /*29230*/  @P1 STG.E.U8 desc[UR28][R36.64], R39 ;  /* 0x0000002724001986 */ /* 0x0009e2000c10111c */
[----:B------:R-:W-:Y:S01]  /*29240*/  ISETP.LT.AND P1, PT, R32, UR9, !P0 ;  /* 0x0000000920007c0c */ /* 0x000fe2000c721270 */
[----:B------:R-:W-:Y:S01]  /*29250*/  ULDC UR9, c[0x0][0x22c] ;  /* 0x00008b0000097ab9 */ /* 0x000fe20000000800 */
[----:B------:R-:W-:Y:S01]  /*29260*/  ISETP.LT.AND P3, PT, R30, UR10, !P0 ;  /* 0x0000000a1e007c0c */ /* 0x000fe2000c761270 */
[----:B------:R-:W-:Y:S01]  /*29270*/  ULDC UR10, c[0x0][0x22c] ;  /* 0x00008b00000a7ab9 */ /* 0x000fe20000000800 */
[----:B--2---:R-:W-:Y:S02]  /*29280*/  IMAD R34, R32, UR4, RZ ;  /* 0x0000000420227c24 */ /* 0x004fe4000f8e02ff */
[----:B------:R-:W-:Y:S01]  /*29290*/  IMAD R35, R30, UR5, RZ ;  /* 0x000000051e237c24 */ /* 0x000fe2000f8e02ff */
[----:B------:R-:W-:Y:S01]  /*292a0*/  LOP3.LUT R33, R0, 0x36, R29, 0xfe, !PT ;  /* 0x0000003600217812 */ /* 0x000fe200078efe1d */
[----:B----4-:R-:W-:Y:S01]  /*292b0*/  IMAD R37, R31, UR7, RZ ;  /* 0x000000071f257c24 */ /* 0x010fe2000f8e02ff */
        /* <DEDUP_REMOVED lines=24> */
[----:B--2---:R-:W-:-:S02]  /*29440*/  LOP3.LUT R30, R0, 0x3c, R29, 0xfe, !PT ;  /* 0x0000003c001e7812 */ /* 0x004fc400078efe1d */
[C-C-:B----4-:R-:W-:Y:S02]  /*29450*/  LOP3.LUT R33, R0.reuse, 0x38, R29.reuse, 0xfe, !PT ;  /* 0x0000003800217812 */ /* 0x150fe400078efe1d */
[C---:B------:R-:W-:Y:S02]  /*29460*/  LOP3.LUT R32, R0.reuse, 0x3a, R29, 0xfe, !PT ;  /* 0x0000003a00207812 */ /* 0x040fe400078efe1d */
[C---:B------:R-:W-:Y:S01]  /*29470*/  ISETP.LT.AND P1, PT, R33.reuse, UR9, !P0 ;  /* 0x0000000921007c0c */ /* 0x040fe2000c721270 */
[----:B------:R-:W-:Y:S01]  /*29480*/  IMAD R33, R33, UR4, RZ ;  /* 0x0000000421217c24 */ /* 0x000fe2000f8e02ff */
[----:B------:R-:W-:Y:S01]  /*29490*/  LOP3.LUT R31, R0, UR32, RZ, 0xfc, !PT ;  /* 0x00000020001f7c12 */ /* 0x000fe2000f8efcff */
[----:B---3--:R-:W-:Y:S01]  /*294a0*/  IMAD R35, R32, UR5, RZ ;  /* 0x0000000520237c24 */ /* 0x008fe2000f8e02ff */
        /* <DEDUP_REMOVED lines=12> */
[----:B--2---:R-:W-:Y:S01]  /*29570*/  IMAD R36, R30, UR7, RZ ;  /* 0x000000071e247c24 */ /* 0x004fe2000f8e02ff */
        /* <DEDUP_REMOVED lines=9> */
[----:B------:R-:W-:Y:S02]  /*29610*/  IADD3 R4, P5, R37, R3, RZ ;  /* 0x0000000325047210 */ /* 0x000fe40007fbe0ff */
[-C--:B------:R-:W-:Y:S02]  /*29620*/  LEA.HI.X.SX32 R35, R36, R28.reuse, 0x1, P6 ;  /* 0x0000001c24237211 */ /* 0x080fe400030f0eff */
[----:B------:R-:W-:Y:S02]  /*29630*/  PRMT R39, R7, 0x7773, RZ ;  /* 0x0000777307277816 */ /* 0x000fe400000000ff */
[----:B------:R-:W-:Y:S01]  /*29640*/  LEA.HI.X.SX32 R5, R37, R28, 0x1, P5 ;  /* 0x0000001c25057211 */ /* 0x000fe200028f0eff */
[----:B------:R2:W-:Y:S01]  /*29650*/  @P1 STG.E.U8 desc[UR28][R30.64], R45 ;  /* 0x0000002d1e001986 */ /* 0x0005e2000c10111c */
[----:B------:R-:W-:-:S03]  /*29660*/  LOP3.LUT R7, R0, 0x40, R29, 0xfe, !PT ;  /* 0x0000004000077812 */ /* 0x000fc600078efe1d */
[----:B------:R3:W-:Y:S01]  /*29670*/  @P3 STG.E.U8 desc[UR28][R32.64], R43 ;  /* 0x0000002b20003986 */ /* 0x0007e2000c10111c */
[----:B------:R-:W-:-:S03]  /*29680*/  LOP3.LUT R6, R0, 0x44, R29, 0xfe, !PT ;  /* 0x0000004400067812 */ /* 0x000fc600078efe1d */
[----:B------:R4:W-:Y:S01]  /*29690*/  @P2 STG.E.U8 desc[UR28][R34.64], R41 ;  /* 0x0000002922002986 */ /* 0x0009e2000c10111c */
[C---:B------:R-:W-:Y:S01]  /*296a0*/  ISETP.LT.AND P1, PT, R7.reuse, UR9, !P0 ;  /* 0x0000000907007c0c */ /* 0x040fe2000c721270 */
[----:B------:R-:W-:Y:S02]  /*296b0*/  ULDC UR9, c[0x0][0x22c] ;  /* 0x00008b0000097ab9 */ /* 0x000fe40000000800 */
[----:B------:R0:W-:Y:S01]  /*296c0*/  @P4 STG.E.U8 desc[UR28][R4.64], R39 ;  /* 0x0000002704004986 */ /* 0x0001e2000c10111c */
[--C-:B--2---:R-:W-:Y:S02]  /*296d0*/  LOP3.LUT R30, R0, 0x42, R29.reuse, 0xfe, !PT ;  /* 0x00000042001e7812 */ /* 0x104fe400078efe1d */
[C---:B------:R-:W-:Y:S01]  /*296e0*/  ISETP.LT.AND P2, PT, R6.reuse, UR11, !P0 ;  /* 0x0000000b06007c0c */ /* 0x040fe2000c741270 */
[----:B---3--:R-:W-:Y:S01]  /*296f0*/  IMAD R33, R6, UR7, RZ ;  /* 0x0000000706217c24 */ /* 0x008fe2000f8e02ff */
[C---:B------:R-:W-:Y:S01]  /*29700*/  ISETP.LT.AND P3, PT, R30.reuse, UR10, !P0 ;  /* 0x0000000a1e007c0c */ /* 0x040fe2000c761270 */
[----:B------:R-:W-:Y:S01]  /*29710*/  IMAD R31, R30, UR5, RZ ;  /* 0x000000051e1f7c24 */ /* 0x000fe2000f8e02ff */
[----:B------:R-:W-:Y:S01]  /*29720*/  PRMT R37, R10, 0x7770, RZ ;  /* 0x000077700a257816 */ /* 0x000fe200000000ff */
[----:B------:R-:W-:Y:S01]  /*29730*/  ULDC UR5, c[0x0][0x248] ;  /* 0x0000920000057ab9 */ /* 0x000fe20000000800 */
[----:B----4-:R-:W-:Y:S01]  /*29740*/  PRMT R41, R8, 0x7770, RZ ;  /* 0x0000777008297816 */ /* 0x010fe200000000ff */
[----:B------:R-:W-:Y:S01]  /*29750*/  ULDC UR10, c[0x0][0x22c] ;  /* 0x00008b00000a7ab9 */ /* 0x000fe20000000800 */
[----:B0-----:R-:W-:Y:S01]  /*29760*/  IMAD R5, R7, UR4, RZ ;  /* 0x0000000407057c24 */ /* 0x001fe2000f8e02ff */
[----:B------:R-:W-:Y:S01]  /*29770*/  LOP3.LUT R7, R0, 0x46, R29, 0xfe, !PT ;  /* 0x0000004600077812 */ /* 0x000fe200078efe1d */
[----:B------:R-:W-:Y:S01]  /*29780*/  ULDC UR4, c[0x0][0x248] ;  /* 0x0000920000047ab9 */ /* 0x000fe20000000800 */
[----:B------:R-:W-:Y:S01]  /*29790*/  PRMT R39, R9, 0x7770, RZ ;  /* 0x0000777009277816 */ /* 0x000fe200000000ff */
[----:B------:R-:W-:Y:S01]  /*297a0*/  ULDC UR7, c[0x0][0x248] ;  /* 0x0000920000077ab9 */ /* 0x000fe20000000800 */
[-C--:B------:R-:W-:Y:S01]  /*297b0*/  IADD3 R4, P6, R5, R3.reuse, RZ ;  /* 0x0000000305047210 */ /* 0x080fe20007fde0ff */
[----:B------:R-:W-:Y:S01]  /*297c0*/  ULDC UR11, c[0x0][0x22c] ;  /* 0x00008b00000b7ab9 */ /* 0x000fe20000000800 */
[----:B------:R-:W-:-:S02]  /*297d0*/  IADD3 R6, P5, R31, R3, RZ ;  /* 0x000000031f067210 */ /* 0x000fc40007fbe0ff */
[-C--:B------:R-:W-:Y:S02]  /*297e0*/  LEA.HI.X.SX32 R5, R5, R28.reuse, 0x1, P6 ;  /* 0x0000001c05057211 */ /* 0x080fe400030f0eff */
[-C--:B------:R-:W-:Y:S01]  /*297f0*/  IADD3 R30, P6, R33, R3.reuse, RZ ;  /* 0x00000003211e7210 */ /* 0x080fe20007fde0ff */
[C---:B------:R-:W-:Y:S01]  /*29800*/  IMAD R34, R7.reuse, UR8, RZ ;  /* 0x0000000807227c24 */ /* 0x040fe2000f8e02ff */
[----:B------:R-:W-:Y:S01]  /*29810*/  ISETP.LT.AND P4, PT, R7, UR12, !P0 ;  /* 0x0000000c07007c0c */ /* 0x000fe2000c781270 */
[----:B------:R0:W-:Y:S01]  /*29820*/  @P1 STG.E.U8 desc[UR28][R4.64], R41 ;  /* 0x0000002904001986 */ /* 0x0001e2000c10111c */
[-C--:B------:R-:W-:Y:S01]  /*29830*/  LEA.HI.X.SX32 R7, R31, R28.reuse, 0x1, P5 ;  /* 0x0000001c1f077211 */ /* 0x080fe200028f0eff */
[----:B------:R-:W-:Y:S01]  /*29840*/  ULDC UR8, c[0x0][0x248] ;  /* 0x0000920000087ab9 */ /* 0x000fe20000000800 */
[----:B------:R-:W-:Y:S01]  /*29850*/  LEA.HI.X.SX32 R31, R33, R28, 0x1, P6 ;  /* 0x0000001c211f7211 */ /* 0x000fe200030f0eff */
[----:B------:R-:W-:Y:S01]  /*29860*/  ULDC UR12, c[0x0][0x22c] ;  /* 0x00008b00000c7ab9 */ /* 0x000fe20000000800 */
[----:B------:R-:W-:Y:S01]  /*29870*/  IADD3 R32, P1, R34, R3, RZ ;  /* 0x0000000322207210 */ /* 0x000fe20007f3e0ff */
[----:B------:R-:W-:Y:S01]  /*29880*/  @P3 STG.E.U8 desc[UR28][R6.64], R39 ;  /* 0x0000002706003986 */ /* 0x000fe2000c10111c */
[----:B0-----:R-:W-:-:S03]  /*29890*/  LOP3.LUT R5, R0, 0x48, R29, 0xfe, !PT ;  /* 0x0000004800057812 */ /* 0x001fc600078efe1d */
[----:B------:R0:W-:Y:S01]  /*298a0*/  @P2 STG.E.U8 desc[UR28][R30.64], R37 ;  /* 0x000000251e002986 */ /* 0x0001e2000c10111c */
[--C-:B------:R-:W-:Y:S02]  /*298b0*/  LOP3.LUT R4, R0, 0x4a, R29.reuse, 0xfe, !PT ;  /* 0x0000004a00047812 */ /* 0x100fe400078efe1d */
[----:B------:R-:W-:Y:S01]  /*298c0*/  ISETP.LT.AND P2, PT, R5, UR9, !P0 ;  /* 0x0000000905007c0c */ /* 0x000fe2000c741270 */
[----:B------:R-:W-:Y:S01]  /*298d0*/  ULDC UR9, c[0x0][0x22c] ;  /* 0x00008b0000097ab9 */ /* 0x000fe20000000800 */
[----:B------:R-:W-:Y:S02]  /*298e0*/  LEA.HI.X.SX32 R33, R34, R28, 0x1, P1 ;  /* 0x0000001c22217211 */ /* 0x000fe400008f0eff */
[----:B------:R-:W-:Y:S01]  /*298f0*/  PRMT R35, R11, 0x7770, RZ ;  /* 0x000077700b237816 */ /* 0x000fe200000000ff */
[----:B0-----:R-:W-:Y:S01]  /*29900*/  IMAD R30, R5, UR4, RZ ;  /* 0x00000004051e7c24 */ /* 0x001fe2000f8e02ff */
        /* <DEDUP_REMOVED lines=15> */
[----:B0-----:R-:W-:Y:S01]  /*29a00*/  IMAD R33, R5, UR7, RZ ;  /* 0x0000000705217c24 */ /* 0x001fe2000f8e02ff */
        /* <DEDUP_REMOVED lines=15> */
[C-C-:B--2---:R-:W-:Y:S01]  /*29b00*/  LOP3.LUT R6, R0.reuse, 0x50, R29.reuse, 0xfe, !PT ;  /* 0x0000005000067812 */ /* 0x144fe200078efe1d */
        /* <DEDUP_REMOVED lines=10> */
[----:B--2---:R-:W-:Y:S01]  /*29bb0*/  IMAD R33, R5, UR7, RZ ;  /* 0x0000000705217c24 */ /* 0x004fe2000f8e02ff */
        /* <DEDUP_REMOVED lines=24> */
[----:B0-----:R-:W-:-:S02]  /*29d40*/  LOP3.LUT R4, R0, 0x5c, R29, 0xfe, !PT ;  /* 0x0000005c00047812 */ /* 0x001fc400078efe1d */
[C-C-:B--2---:R-:W-:Y:S02]  /*29d50*/  LOP3.LUT R7, R0.reuse, 0x58, R29.reuse, 0xfe, !PT ;  /* 0x0000005800077812 */ /* 0x144fe400078efe1d */
[C---:B------:R-:W-:Y:S02]  /*29d60*/  LOP3.LUT R6, R0.reuse, 0x5a, R29, 0xfe, !PT ;  /* 0x0000005a00067812 */ /* 0x040fe400078efe1d */
[C---:B------:R-:W-:Y:S01]  /*29d70*/  ISETP.LT.AND P1, PT, R7.reuse, UR9, !P0 ;  /* 0x0000000907007c0c */ /* 0x040fe2000c721270 */
[----:B------:R-:W-:Y:S01]  /*29d80*/  IMAD R7, R7, UR4, RZ ;  /* 0x0000000407077c24 */ /* 0x000fe2000f8e02ff */
[----:B------:R-:W-:Y:S01]  /*29d90*/  LOP3.LUT R5, R0, UR30, RZ, 0xfc, !PT ;  /* 0x0000001e00057c12 */ /* 0x000fe2000f8efcff */
[C---:B---3--:R-:W-:Y:S01]  /*29da0*/  IMAD R31, R6.reuse, UR5, RZ ;  /* 0x00000005061f7c24 */ /* 0x048fe2000f8e02ff */
[----:B------:R-:W-:Y:S01]  /*29db0*/  ISETP.LT.AND P3, PT, R6, UR10, !P0 ;  /* 0x0000000a06007c0c */ /* 0x000fe2000c761270 */
[----:B------:R0:W-:Y:S01]  /*29dc0*/  @P4 STG.E.U8 desc[UR28][R32.64], R35 ;  /* 0x0000002320004986 */ /* 0x0001e2000c10111c */
        /* <DEDUP_REMOVED lines=9> */
[----:B------:R-:W-:Y:S01]  /*29e60*/  ULDC UR11, c[0x0][0x22c] ;  /* 0x00008b00000b7ab9 */ /* 0x000fe20000000800 */
[----:B------:R-:W-:Y:S01]  /*29e70*/  PRMT R11, R11, 0x7773, RZ ;  /* 0x000077730b0b7816 */ /* 0x000fe200000000ff */
[----:B0-----:R-:W-:Y:S01]  /*29e80*/  IMAD R32, R4, UR7, RZ ;  /* 0x0000000704207c24 */ /* 0x001fe2000f8e02ff */
        /* <DEDUP_REMOVED lines=9> */
[C---:B------:R-:W-:Y:S01]  /*29f20*/  IADD3 R8, P5, R33.reuse, R3, RZ ;  /* 0x0000000321087210 */ /* 0x040fe20007fbe0ff */
[----:B------:R-:W-:Y:S01]  /*29f30*/  @P1 STG.E.U8 desc[UR28][R4.64], R39 ;  /* 0x0000002704001986 */ /* 0x000fe2000c10111c */
[-C--:B------:R-:W-:Y:S02]  /*29f40*/  LEA.HI.X.SX32 R31, R32, R28.reuse, 0x1, P6 ;  /* 0x0000001c201f7211 */ /* 0x080fe400030f0eff */
[----:B------:R-:W-:Y:S01]  /*29f50*/  LEA.HI.X.SX32 R9, R33, R28, 0x1, P5 ;  /* 0x0000001c21097211 */ /* 0x000fe200028f0eff */
[----:B------:R0:W-:Y:S04]  /*29f60*/  @P3 STG.E.U8 desc[UR28][R6.64], R37 ;  /* 0x0000002506003986 */ /* 0x0001e8000c10111c */
[----:B------:R-:W-:Y:S04]  /*29f70*/  @P2 STG.E.U8 desc[UR28][R30.64], R35 ;  /* 0x000000231e002986 */ /* 0x000fe8000c10111c */
[----:B------:R2:W-:Y:S01]  /*29f80*/  @P4 STG.E.U8 desc[UR28][R8.64], R11 ;  /* 0x0000000b08004986 */ /* 0x0005e2000c10111c */
[----:B0-----:R-:W-:-:S02]  /*29f90*/  LOP3.LUT R6, R0, 0x60, R29, 0xfe, !PT ;  /* 0x0000006000067812 */ /* 0x001fc400078efe1d */
[C-C-:B------:R-:W-:Y:S02]  /*29fa0*/  LOP3.LUT R4, R0.reuse, 0x62, R29.reuse, 0xfe, !PT ;  /* 0x0000006200047812 */ /* 0x140fe400078efe1d */
[--C-:B------:R-:W-:Y:S02]  /*29fb0*/  LOP3.LUT R5, R0, 0x64, R29.reuse, 0xfe, !PT ;  /* 0x0000006400057812 */ /* 0x100fe400078efe1d */
[C---:B------:R-:W-:Y:S01]  /*29fc0*/  ISETP.LT.AND P1, PT, R6.reuse, UR9, !P0 ;  /* 0x0000000906007c0c */ /* 0x040fe2000c721270 */
[----:B------:R-:W-:Y:S01]  /*29fd0*/  ULDC UR9, c[0x0][0x22c] ;  /* 0x00008b0000097ab9 */ /* 0x000fe20000000800 */
[----:B--2---:R-:W-:Y:S01]  /*29fe0*/  IMAD R8, R6, UR4, RZ ;  /* 0x0000000406087c24 */ /* 0x004fe2000f8e02ff */
[C---:B------:R-:W-:Y:S01]  /*29ff0*/  ISETP.LT.AND P3, PT, R4.reuse, UR10, !P0 ;  /* 0x0000000a04007c0c */ /* 0x040fe2000c761270 */
[----:B------:R-:W-:Y:S01]  /*2a000*/  IMAD R9, R4, UR5, RZ ;  /* 0x0000000504097c24 */ /* 0x000fe2000f8e02ff */
[----:B------:R-:W-:Y:S01]  /*2a010*/  LOP3.LUT R7, R0, 0x66, R29, 0xfe, !PT ;  /* 0x0000006600077812 */ /* 0x000fe200078efe1d */
[C---:B------:R-:W-:Y:S01]  /*2a020*/  IMAD R11, R5.reuse, UR7, RZ ;  /* 0x00000007050b7c24 */ /* 0x040fe2000f8e02ff */
[-C--:B------:R-:W-:Y:S01]  /*2a030*/  IADD3 R4, P6, R8, R3.reuse, RZ ;  /* 0x0000000308047210 */ /* 0x080fe20007fde0ff */
[----:B------:R-:W-:Y:S01]  /*2a040*/  ULDC UR4, c[0x0][0x248] ;  /* 0x0000920000047ab9 */ /* 0x000fe20000000800 */
[----:B------:R-:W-:Y:S01]  /*2a050*/  ISETP.LT.AND P2, PT, R5, UR11, !P0 ;  /* 0x0000000b05007c0c */ /* 0x000fe2000c741270 */
[----:B------:R-:W-:Y:S01]  /*2a060*/  ULDC UR5, c[0x0][0x248] ;  /* 0x0000920000057ab9 */ /* 0x000fe20000000800 */
[----:B------:R-:W-:-:S02]  /*2a070*/  IADD3 R6, P5, R9, R3, RZ ;  /* 0x0000000309067210 */ /* 0x000fc40007fbe0ff */
[----:B------:R-:W-:Y:S01]  /*2a080*/  PRMT R37, R16, 0x7770, RZ ;  /* 0x0000777010257816 */ /* 0x000fe200000000ff */
[----:B------:R-:W-:Y:S01]  /*2a090*/  IMAD R30, R7, UR8, RZ ;  /* 0x00000008071e7c24 */ /* 0x000fe2000f8e02ff */
[-C--:B------:R-:W-:Y:S01]  /*2a0a0*/  LEA.HI.X.SX32 R5, R8, R28.reuse, 0x1, P6 ;  /* 0x0000001c08057211 */ /* 0x080fe200030f0eff */
[----:B------:R-:W-:Y:S01]  /*2a0b0*/  ULDC UR10, c[0x0][0x22c] ;  /* 0x00008b00000a7ab9 */ /* 0x000fe20000000800 */
[----:B------:R-:W-:Y:S01]  /*2a0c0*/  IADD3 R8, P6, R11, R3, RZ ;  /* 0x000000030b087210 */ /* 0x000fe20007fde0ff */
[----:B------:R-:W-:Y:S01]  /*2a0d0*/  ULDC UR7, c[0x0][0x248] ;  /* 0x0000920000077ab9 */ /* 0x000fe20000000800 */
[----:B------:R-:W-:Y:S01]  /*2a0e0*/  ISETP.LT.AND P4, PT, R7, UR12, !P0 ;  /* 0x0000000c07007c0c */ /* 0x000fe2000c781270 */
[----:B------:R0:W-:Y:S01]  /*2a0f0*/  @P1 STG.E.U8 desc[UR28][R4.64], R37 ;  /* 0x0000002504001986 */ /* 0x0001e2000c10111c */
[-C--:B------:R-:W-:Y:S01]  /*2a100*/  LEA.HI.X.SX32 R7, R9, R28.reuse, 0x1, P5 ;  /* 0x0000001c09077211 */ /* 0x080fe200028f0eff */
[----:B------:R-:W-:Y:S01]  /*2a110*/  ULDC UR11, c[0x0][0x22c] ;  /* 0x00008b00000b7ab9 */ /* 0x000fe20000000800 */
[----:B------:R-:W-:Y:S01]  /*2a120*/  PRMT R35, R17, 0x7770, RZ ;  /* 0x0000777011237816 */ /* 0x000fe200000000ff */
[----:B------:R-:W-:Y:S01]  /*2a130*/  ULDC UR8, c[0x0][0x248] ;  /* 0x0000920000087ab9 */ /* 0x000fe20000000800 */
[----:B------:R-:W-:Y:S01]  /*2a140*/  LEA.HI.X.SX32 R9, R11, R28, 0x1, P6 ;  /* 0x0000001c0b097211 */ /* 0x000fe200030f0eff */
[----:B------:R-:W-:Y:S01]  /*2a150*/  ULDC UR12, c[0x0][0x22c] ;  /* 0x00008b00000c7ab9 */ /* 0x000fe20000000800 */
[----:B------:R-:W-:-:S02]  /*2a160*/  PRMT R33, R18, 0x7770, RZ ;  /* 0x0000777012217816 */ /* 0x000fc400000000ff */
[-C--:B------:R-:W-:Y:S02]  /*2a170*/  IADD3 R10, P1, R30, R3.reuse, RZ ;  /* 0x000000031e0a7210 */ /* 0x080fe40007f3e0ff */
[--C-:B0-----:R-:W-:Y:S01]  /*2a180*/  LOP3.LUT R5, R0, 0x68, R29.reuse, 0xfe, !PT ;  /* 0x0000006800057812 */ /* 0x101fe200078efe1d */
[----:B------:R-:W-:Y:S01]  /*2a190*/  @P3 STG.E.U8 desc[UR28][R6.64], R35 ;  /* 0x0000002306003986 */ /* 0x000fe2000c10111c */
[-C--:B------:R-:W-:Y:S02]  /*2a1a0*/  LEA.HI.X.SX32 R11, R30, R28.reuse, 0x1, P1 ;  /* 0x0000001c1e0b7211 */ /* 0x080fe400008f0eff */
[----:B------:R-:W-:Y:S01]  /*2a1b0*/  PRMT R31, R19, 0x7770, RZ ;  /* 0x00007770131f7816 */ /* 0x000fe200000000ff */
[----:B------:R0:W-:Y:S01]  /*2a1c0*/  @P2 STG.E.U8 desc[UR28][R8.64], R33 ;  /* 0x0000002108002986 */ /* 0x0001e2000c10111c */
[--C-:B------:R-:W-:Y:S02]  /*2a1d0*/  LOP3.LUT R4, R0, 0x6a, R29.reuse, 0xfe, !PT ;  /* 0x0000006a00047812 */ /* 0x100fe400078efe1d */
[C---:B------:R-:W-:Y:S01]  /*2a1e0*/  ISETP.LT.AND P2, PT, R5.reuse, UR9, !P0 ;  /* 0x0000000905007c0c */ /* 0x040fe2000c741270 */
[----:B------:R2:W-:Y:S01]  /*2a1f0*/  @P4 STG.E.U8 desc[UR28][R10.64], R31 ;  /* 0x0000001f0a004986 */ /* 0x0005e2000c10111c */
[----:B------:R-:W-:Y:S01]  /*2a200*/  ISETP.LT.AND P3, PT, R4, UR10, !P0 ;  /* 0x0000000a04007c0c */ /* 0x000fe2000c761270 */
[----:B------:R-:W-:Y:S01]  /*2a210*/  ULDC UR9, c[0x0][0x22c] ;  /* 0x00008b0000097ab9 */ /* 0x000fe20000000800 */
[----:B------:R-:W-:Y:S01]  /*2a220*/  PRMT R37, R16, 0x7771, RZ ;  /* 0x0000777110257816 */ /* 0x000fe200000000ff */
[----:B------:R-:W-:Y:S01]  /*2a230*/  ULDC UR10, c[0x0][0x22c] ;  /* 0x00008b00000a7ab9 */ /* 0x000fe20000000800 */
[----:B0-----:R-:W-:Y:S01]  /*2a240*/  IMAD R8, R5, UR4, RZ ;  /* 0x0000000405087c24 */ /* 0x001fe2000f8e02ff */
[----:B------:R-:W-:Y:S01]  /*2a250*/  LOP3.LUT R5, R0, 0x6c, R29, 0xfe, !PT ;  /* 0x0000006c00057812 */ /* 0x000fe200078efe1d */
[----:B------:R-:W-:Y:S01]  /*2a260*/  IMAD R9, R4, UR5, RZ ;  /* 0x0000000504097c24 */ /* 0x000fe2000f8e02ff */
[----:B------:R-:W-:Y:S01]  /*2a270*/  LOP3.LUT R7, R0, UR19, RZ, 0xfc, !PT ;  /* 0x0000001300077c12 */ /* 0x000fe2000f8efcff */
[----:B------:R-:W-:Y:S01]  /*2a280*/  ULDC UR4, c[0x0][0x248] ;  /* 0x0000920000047ab9 */ /* 0x000fe20000000800 */
[CC--:B------:R-:W-:Y:S01]  /*2a290*/  IADD3 R4, P6, R8.reuse, R3.reuse, RZ ;  /* 0x0000000308047210 */ /* 0x0c0fe20007fde0ff */
[C---:B--2---:R-:W-:Y:S01]  /*2a2a0*/  IMAD R11, R5.reuse, UR7, RZ ;  /* 0x00000007050b7c24 */ /* 0x044fe2000f8e02ff */
[----:B------:R-:W-:Y:S01]  /*2a2b0*/  ISETP.LT.AND P4, PT, R5, UR11, !P0 ;  /* 0x0000000b05007c0c */ /* 0x000fe2000c781270 */
[----:B------:R-:W-:Y:S01]  /*2a2c0*/  ULDC UR5, c[0x0][0x248] ;  /* 0x0000920000057ab9 */ /* 0x000fe20000000800 */
[-C--:B------:R-:W-:Y:S01]  /*2a2d0*/  IADD3 R6, P5, R9, R3.reuse, RZ ;  /* 0x0000000309067210 */ /* 0x080fe20007fbe0ff */
[----:B------:R-:W-:Y:S01]  /*2a2e0*/  IMAD R30, R7, UR8, RZ ;  /* 0x00000008071e7c24 */ /* 0x000fe2000f8e02ff */
[-C--:B------:R-:W-:Y:S01]  /*2a2f0*/  LEA.HI.X.SX32 R5, R8, R28.reuse, 0x1, P6 ;  /* 0x0000001c08057211 */ /* 0x080fe200030f0eff */
[----:B------:R-:W-:Y:S01]  /*2a300*/  ULDC UR8, c[0x0][0x22c] ;  /* 0x00008b0000087ab9 */ /* 0x000fe20000000800 */
[----:B------:R-:W-:Y:S01]  /*2a310*/  IADD3 R8, P6, R11, R3, RZ ;  /* 0x000000030b087210 */ /* 0x000fe20007fde0ff */
[----:B------:R-:W-:Y:S01]  /*2a320*/  ULDC UR7, c[0x0][0x248] ;  /* 0x0000920000077ab9 */ /* 0x000fe20000000800 */
[----:B------:R-:W-:Y:S01]  /*2a330*/  ISETP.LT.AND P1, PT, R7, UR12, !P0 ;  /* 0x0000000c07007c0c */ /* 0x000fe2000c721270 */
[----:B------:R0:W-:Y:S01]  /*2a340*/  @P2 STG.E.U8 desc[UR28][R4.64], R37 ;  /* 0x0000002504002986 */ /* 0x0001e2000c10111c */
[----:B------:R-:W-:Y:S01]  /*2a350*/  LEA.HI.X.SX32 R7, R9, R28, 0x1, P5 ;  /* 0x0000001c09077211 */ /* 0x000fe200028f0eff */
[----:B------:R-:W-:Y:S01]  /*2a360*/  ULDC UR11, c[0x0][0x22c] ;  /* 0x00008b00000b7ab9 */ /* 0x000fe20000000800 */
[----:B------:R-:W-:-:S02]  /*2a370*/  PRMT R35, R17, 0x7771, RZ ;  /* 0x0000777111237816 */ /* 0x000fc400000000ff */
[-C--:B------:R-:W-:Y:S02]  /*2a380*/  LEA.HI.X.SX32 R9, R11, R28.reuse, 0x1, P6 ;  /* 0x0000001c0b097211 */ /* 0x080fe400030f0eff */
[----:B------:R-:W-:Y:S02]  /*2a390*/  PRMT R33, R18, 0x7771, RZ ;  /* 0x0000777112217816 */ /* 0x000fe400000000ff */
[----:B------:R-:W-:Y:S02]  /*2a3a0*/  IADD3 R10, P2, R30, R3, RZ ;  /* 0x000000031e0a7210 */ /* 0x000fe40007f5e0ff */
[C-C-:B0-----:R-:W-:Y:S01]  /*2a3b0*/  LOP3.LUT R5, R0.reuse, 0x70, R29.reuse, 0xfe, !PT ;  /* 0x0000007000057812 */ /* 0x141fe200078efe1d */
[----:B------:R0:W-:Y:S01]  /*2a3c0*/  @P3 STG.E.U8 desc[UR28][R6.64], R35 ;  /* 0x0000002306003986 */ /* 0x0001e2000c10111c */
[----:B------:R-:W-:Y:S02]  /*2a3d0*/  LOP3.LUT R4, R0, 0x72, R29, 0xfe, !PT ;  /* 0x0000007200047812 */ /* 0x000fe400078efe1d */
[----:B------:R-:W-:Y:S01]  /*2a3e0*/  LEA.HI.X.SX32 R11, R30, R28, 0x1, P2 ;  /* 0x0000001c1e0b7211 */ /* 0x000fe200010f0eff */
[----:B------:R2:W-:Y:S01]  /*2a3f0*/  @P4 STG.E.U8 desc[UR28][R8.64], R33 ;  /* 0x0000002108004986 */ /* 0x0005e2000c10111c */
[----:B------:R-:W-:-:S02]  /*2a400*/  PRMT R31, R19, 0x7771, RZ ;  /* 0x00007771131f7816 */ /* 0x000fc400000000ff */
[C---:B------:R-:W-:Y:S01]  /*2a410*/  ISETP.LT.AND P4, PT, R5.reuse, UR8, !P0 ;  /* 0x0000000805007c0c */ /* 0x040fe2000c781270 */
[----:B------:R-:W-:Y:S01]  /*2a420*/  ULDC UR8, c[0x0][0x22c] ;  /* 0x00008b0000087ab9 */ /* 0x000fe20000000800 */
[----:B0-----:R-:W-:Y:S01]  /*2a430*/  IMAD R7, R5, UR4, RZ ;  /* 0x0000000405077c24 */ /* 0x001fe2000f8e02ff */
[--C-:B------:R-:W-:Y:S01]  /*2a440*/  LOP3.LUT R5, R0, 0x74, R29.reuse, 0xfe, !PT ;  /* 0x0000007400057812 */ /* 0x100fe200078efe1d */
[----:B------:R0:W-:Y:S01]  /*2a450*/  @P1 STG.E.U8 desc[UR28][R10.64], R31 ;  /* 0x0000001f0a001986 */ /* 0x0001e2000c10111c */
[C---:B------:R-:W-:Y:S01]  /*2a460*/  ISETP.LT.AND P2, PT, R4.reuse, UR9, !P0 ;  /* 0x0000000904007c0c */ /* 0x040fe2000c741270 */
[----:B--2---:R-:W-:Y:S01]  /*2a470*/  IMAD R9, R4, UR5, RZ ;  /* 0x0000000504097c24 */ /* 0x004fe2000f8e02ff */
[-C--:B------:R-:W-:Y:S01]  /*2a480*/  IADD3 R4, P3, R7, R3.reuse, RZ ;  /* 0x0000000307047210 */ /* 0x080fe20007f7e0ff */
[----:B------:R-:W-:Y:S01]  /*2a490*/  ULDC UR4, c[0x0][0x248] ;  /* 0x0000920000047ab9 */ /* 0x000fe20000000800 */
[----:B------:R-:W-:Y:S01]  /*2a4a0*/  LOP3.LUT R8, R0, 0x82, R29, 0xfe, !PT ;  /* 0x0000008200087812 */ /* 0x000fe200078efe1d */
[----:B------:R-:W-:Y:S01]  /*2a4b0*/  ULDC UR9, c[0x0][0x22c] ;  /* 0x00008b0000097ab9 */ /* 0x000fe20000000800 */
[C---:B------:R-:W-:Y:S01]  /*2a4c0*/  ISETP.LT.AND P1, PT, R5.reuse, UR10, !P0 ;  /* 0x0000000a05007c0c */ /* 0x040fe2000c721270 */
[----:B------:R-:W-:Y:S01]  /*2a4d0*/  ULDC UR5, c[0x0][0x248] ;  /* 0x0000920000057ab9 */ /* 0x000fe20000000800 */
[----:B0-----:R-:W-:Y:S01]  /*2a4e0*/  IMAD R10, R5, UR7, RZ ;  /* 0x00000007050a7c24 */ /* 0x001fe2000f8e02ff */
[----:B------:R-:W-:Y:S01]  /*2a4f0*/  LEA.HI.X.SX32 R5, R7, R28, 0x1, P3 ;  /* 0x0000001c07057211 */ /* 0x000fe200018f0eff */
[----:B------:R-:W-:Y:S01]  /*2a500*/  ULDC UR10, c[0x0][0x22c] ;  /* 0x00008b00000a7ab9 */ /* 0x000fe20000000800 */
[----:B------:R-:W-:Y:S01]  /*2a510*/  IADD3 R6, P5, R9, R3, RZ ;  /* 0x0000000309067210 */ /* 0x000fe20007fbe0ff */
[----:B------:R-:W-:Y:S01]  /*2a520*/  ULDC UR7, c[0x0][0x248] ;  /* 0x0000920000077ab9 */ /* 0x000fe20000000800 */
[----:B------:R-:W-:-:S02]  /*2a530*/  ISETP.LT.AND P3, PT, R8, UR11, !P0 ;  /* 0x0000000b08007c0c */ /* 0x000fc4000c761270 */
[----:B------:R-:W-:Y:S02]  /*2a540*/  IADD3 R8, P6, R10, R3, RZ ;  /* 0x000000030a087210 */ /* 0x000fe40007fde0ff */
[----:B------:R-:W-:Y:S02]  /*2a550*/  PRMT R33, R16, 0x7772, RZ ;  /* 0x0000777210217816 */ /* 0x000fe400000000ff */
[-C--:B------:R-:W-:Y:S02]  /*2a560*/  LEA.HI.X.SX32 R7, R9, R28.reuse, 0x1, P5 ;  /* 0x0000001c09077211 */ /* 0x080fe400028f0eff */
[----:B------:R-:W-:Y:S02]  /*2a570*/  PRMT R31, R17, 0x7772, RZ ;  /* 0x00007772111f7816 */ /* 0x000fe400000000ff */
[----:B------:R-:W-:Y:S01]  /*2a580*/  LEA.HI.X.SX32 R9, R10, R28, 0x1, P6 ;  /* 0x0000001c0a097211 */ /* 0x000fe200030f0eff */
[----:B------:R0:W-:Y:S01]  /*2a590*/  @P4 STG.E.U8 desc[UR28][R4.64], R33 ;  /* 0x0000002104004986 */ /* 0x0001e2000c10111c */
[----:B------:R-:W-:-:S02]  /*2a5a0*/  LOP3.LUT R10, R0, 0x76, R29, 0xfe, !PT ;  /* 0x00000076000a7812 */ /* 0x000fc400078efe1d */
[----:B------:R-:W-:Y:S01]  /*2a5b0*/  PRMT R11, R18, 0x7772, RZ ;  /* 0x00007772120b7816 */ /* 0x000fe200000000ff */
[----:B------:R2:W-:Y:S01]  /*2a5c0*/  @P2 STG.E.U8 desc[UR28][R6.64], R31 ;  /* 0x0000001f06002986 */ /* 0x0005e2000c10111c */
[----:B------:R-:W-:Y:S01]  /*2a5d0*/  ISETP.LT.AND P5, PT, R10, UR8, !P0 ;  /* 0x000000080a007c0c */ /* 0x000fe2000c7a1270 */
[----:B------:R-:W-:Y:S01]  /*2a5e0*/  ULDC UR8, c[0x0][0x22c] ;  /* 0x00008b0000087ab9 */ /* 0x000fe20000000800 */
[C-C-:B0-----:R-:W-:Y:S02]  /*2a5f0*/  LOP3.LUT R5, R0.reuse, 0x78, R29.reuse, 0xfe, !PT ;  /* 0x0000007800057812 */ /* 0x141fe400078efe1d */
[--C-:B------:R-:W-:Y:S01]  /*2a600*/  LOP3.LUT R4, R0, 0x7a, R29.reuse, 0xfe, !PT ;  /* 0x0000007a00047812 */ /* 0x100fe200078efe1d */
[----:B--2---:R-:W-:Y:S01]  /*2a610*/  IMAD R6, R10, UR4, RZ ;  /* 0x000000040a067c24 */ /* 0x004fe2000f8e02ff */
[C---:B------:R-:W-:Y:S01]  /*2a620*/  ISETP.LT.AND P2, PT, R5.reuse, UR9, !P0 ;  /* 0x0000000905007c0c */ /* 0x040fe2000c741270 */
[----:B------:R-:W-:Y:S01]  /*2a630*/  IMAD R5, R5, UR5, RZ ;  /* 0x0000000505057c24 */ /* 0x000fe2000f8e02ff */
[----:B------:R0:W-:Y:S01]  /*2a640*/  @P1 STG.E.U8 desc[UR28][R8.64], R11 ;  /* 0x0000000b08001986 */ /* 0x0001e2000c10111c */
[C---:B------:R-:W-:Y:S01]  /*2a650*/  ISETP.LT.AND P1, PT, R4.reuse, UR10, !P0 ;  /* 0x0000000a04007c0c */ /* 0x040fe2000c721270 */
[----:B------:R-:W-:Y:S01]  /*2a660*/  IMAD R4, R4, UR7, RZ ;  /* 0x0000000704047c24 */ /* 0x000fe2000f8e02ff */
[----:B------:R-:W-:Y:S01]  /*2a670*/  PRMT R33, R19, 0x7772, RZ ;  /* 0x0000777213217816 */ /* 0x000fe200000000ff */
[----:B------:R-:W-:Y:S01]  /*2a680*/  ULDC UR4, c[0x0][0x22c] ;  /* 0x00008b0000047ab9 */ /* 0x000fe20000000800 */
[-C--:B------:R-:W-:Y:S01]  /*2a690*/  IADD3 R10, P6, R5, R3.reuse, RZ ;  /* 0x00000003050a7210 */ /* 0x080fe20007fde0ff */
[----:B------:R-:W-:Y:S01]  /*2a6a0*/  ULDC UR5, c[0x0][0x22c] ;  /* 0x00008b0000057ab9 */ /* 0x000fe20000000800 */
[----:B------:R-:W-:Y:S01]  /*2a6b0*/  LOP3.LUT R7, R0, 0x84, R29, 0xfe, !PT ;  /* 0x0000008400077812 */ /* 0x000fe200078efe1d */
[----:B------:R-:W-:Y:S01]  /*2a6c0*/  ULDC UR7, c[0x0][0x22c] ;  /* 0x00008b0000077ab9 */ /* 0x000fe20000000800 */
[----:B0-----:R-:W-:-:S02]  /*2a6d0*/  IADD3 R8, P4, R6, R3, RZ ;  /* 0x0000000306087210 */ /* 0x001fc40007f9e0ff */
[-C--:B------:R-:W-:Y:S02]  /*2a6e0*/  LEA.HI.X.SX32 R11, R5, R28.reuse, 0x1, P6 ;  /* 0x0000001c050b7211 */ /* 0x080fe400030f0eff */
[-C--:B------:R-:W-:Y:S02]  /*2a6f0*/  LEA.HI.X.SX32 R9, R6, R28.reuse, 0x1, P4 ;  /* 0x0000001c06097211 */ /* 0x080fe400020f0eff */
[----:B------:R-:W-:Y:S02]  /*2a700*/  IADD3 R30, P6, R4, R3, RZ ;  /* 0x00000003041e7210 */ /* 0x000fe40007fde0ff */
[----:B------:R-:W-:Y:S01]  /*2a710*/  PRMT R35, R16, 0x7773, RZ ;  /* 0x0000777310237816 */ /* 0x000fe200000000ff */
[----:B------:R0:W-:Y:S01]  /*2a720*/  @P5 STG.E.U8 desc[UR28][R8.64], R33 ;  /* 0x0000002108005986 */ /* 0x0001e2000c10111c */
[----:B------:R-:W-:Y:S02]  /*2a730*/  PRMT R37, R17, 0x7773, RZ ;  /* 0x0000777311257816 */ /* 0x000fe400000000ff */
[----:B------:R-:W-:-:S02]  /*2a740*/  LEA.HI.X.SX32 R31, R4, R28, 0x1, P6 ;  /* 0x0000001c041f7211 */ /* 0x000fc400030f0eff */
[----:B------:R-:W-:Y:S01]  /*2a750*/  ISETP.LT.AND P4, PT, R7, UR4, !P0 ;  /* 0x0000000407007c0c */ /* 0x000fe2000c781270 */
[----:B------:R-:W-:Y:S01]  /*2a760*/  ULDC UR4, c[0x0][0x248] ;  /* 0x0000920000047ab9 */ /* 0x000fe20000000800 */
[----:B------:R-:W-:Y:S01]  /*2a770*/  @P2 STG.E.U8 desc[UR28][R10.64], R35 ;  /* 0x000000230a002986 */ /* 0x000fe2000c10111c */
[----:B0-----:R-:W-:-:S03]  /*2a780*/  LOP3.LUT R8, R0, 0x7c, R29, 0xfe, !PT ;  /* 0x0000007c00087812 */ /* 0x001fc600078efe1d */
[----:B------:R0:W-:Y:S01]  /*2a790*/  @P1 STG.E.U8 desc[UR28][R30.64], R37 ;  /* 0x000000251e001986 */ /* 0x0001e2000c10111c */
[----:B------:R-:W-:Y:S01]  /*2a7a0*/  SHF.R.U32.HI R39, RZ, 0x6, R152 ;  /* 0x00000006ff277819 */ /* 0x000fe20000011698 */
[C---:B------:R-:W-:Y:S01]  /*2a7b0*/  IMAD R9, R8.reuse, UR4, RZ ;  /* 0x0000000408097c24 */ /* 0x040fe2000f8e02ff */
[----:B------:R-:W-:Y:S01]  /*2a7c0*/  ISETP.LT.AND P2, PT, R8, UR5, !P0 ;  /* 0x0000000508007c0c */ /* 0x000fe2000c741270 */
[----:B------:R-:W-:Y:S01]  /*2a7d0*/  ULDC UR5, c[0x0][0x22c] ;  /* 0x00008b0000057ab9 */ /* 0x000fe20000000800 */
[----:B------:R-:W-:Y:S01]  /*2a7e0*/  PRMT R17, R18, 0x7773, RZ ;  /* 0x0000777312117816 */ /* 0x000fe200000000ff */
[----:B------:R-:W-:Y:S01]  /*2a7f0*/  ULDC UR4, c[0x0][0x248] ;  /* 0x0000920000047ab9 */ /* 0x000fe20000000800 */
[C-C-:B------:R-:W-:Y:S01]  /*2a800*/  LOP3.LUT R16, R0.reuse, 0x80, R29.reuse, 0xfe, !PT ;  /* 0x0000008000107812 */ /* 0x140fe200078efe1d */
[----:B0-----:R-:W0:Y:S01]  /*2a810*/  LDC R31, c[0x0][0x248] ;  /* 0x00009200ff1f7b82 */ /* 0x001e220000000800 */
[C-C-:B------:R-:W-:Y:S02]  /*2a820*/  LOP3.LUT R30, R0.reuse, 0x86, R29.reuse, 0xfe, !PT ;  /* 0x00000086001e7812 */ /* 0x140fe400078efe1d */
[----:B------:R-:W-:-:S02]  /*2a830*/  LOP3.LUT R18, R0, 0x88, R29, 0xfe, !PT ;  /* 0x0000008800127812 */ /* 0x000fc400078efe1d */
[C-C-:B------:R-:W-:Y:S02]  /*2a840*/  LOP3.LUT R89, R0.reuse, 0x8a, R29.reuse, 0xfe, !PT ;  /* 0x0000008a00597812 */ /* 0x140fe400078efe1d */
[C-C-:B------:R-:W-:Y:S01]  /*2a850*/  LOP3.LUT R88, R0.reuse, 0x8c, R29.reuse, 0xfe, !PT ;  /* 0x0000008c00587812 */ /* 0x140fe200078efe1d */
[----:B------:R-:W2:Y:S01]  /*2a860*/  LDC R37, c[0x0][0x248] ;  /* 0x00009200ff257b82 */ /* 0x000ea20000000800 */
[C-C-:B------:R-:W-:Y:S02]  /*2a870*/  LOP3.LUT R87, R0.reuse, 0x90, R29.reuse, 0xfe, !PT ;  /* 0x0000009000577812 */ /* 0x140fe400078efe1d */
[C-C-:B------:R-:W-:Y:S02]  /*2a880*/  LOP3.LUT R86, R0.reuse, 0x92, R29.reuse, 0xfe, !PT ;  /* 0x0000009200567812 */ /* 0x140fe400078efe1d */
[C-C-:B------:R-:W-:Y:S02]  /*2a890*/  LOP3.LUT R85, R0.reuse, 0x94, R29.reuse, 0xfe, !PT ;  /* 0x0000009400557812 */ /* 0x140fe400078efe1d */
[----:B------:R-:W-:-:S02]  /*2a8a0*/  LOP3.LUT R84, R0, 0x96, R29, 0xfe, !PT ;  /* 0x0000009600547812 */ /* 0x000fc400078efe1d */
[C-C-:B------:R-:W-:Y:S02]  /*2a8b0*/  LOP3.LUT R83, R0.reuse, 0x98, R29.reuse, 0xfe, !PT ;  /* 0x0000009800537812 */ /* 0x140fe400078efe1d */
[C-C-:B------:R-:W-:Y:S02]  /*2a8c0*/  LOP3.LUT R82, R0.reuse, 0x9a, R29.reuse, 0xfe, !PT ;  /* 0x0000009a00527812 */ /* 0x140fe400078efe1d */
        /* <DEDUP_REMOVED lines=41> */
[C---:B------:R-:W-:Y:S02]  /*2ab60*/  LOP3.LUT R36, R0.reuse, 0xfa, R29, 0xfe, !PT ;  /* 0x000000fa00247812 */ /* 0x040fe400078efe1d */
[C-C-:B------:R-:W-:Y:S02]  /*2ab70*/  LOP3.LUT R4, R0.reuse, 0xfe, R39.reuse, 0xfe, !PT ;  /* 0x000000fe00047812 */ /* 0x140fe400078efe27 */
[C-C-:B------:R-:W-:Y:S02]  /*2ab80*/  LOP3.LUT R5, R0.reuse, 0xee, R39.reuse, 0xfe, !PT ;  /* 0x000000ee00057812 */ /* 0x140fe400078efe27 */
[C-C-:B------:R-:W-:Y:S02]  /*2ab90*/  LOP3.LUT R6, R0.reuse, 0xde, R39.reuse, 0xfe, !PT ;  /* 0x000000de00067812 */ /* 0x140fe400078efe27 */
[----:B------:R-:W-:-:S02]  /*2aba0*/  LOP3.LUT R7, R0, 0xce, R39, 0xfe, !PT ;  /* 0x000000ce00077812 */ /* 0x000fc400078efe27 */
[C-C-:B------:R-:W-:Y:S02]  /*2abb0*/  LOP3.LUT R32, R0.reuse, 0xbe, R39.reuse, 0xfe, !PT ;  /* 0x000000be00207812 */ /* 0x140fe400078efe27 */
[C-C-:B------:R-:W-:Y:S02]  /*2abc0*/  LOP3.LUT R33, R0.reuse, 0xae, R39.reuse, 0xfe, !PT ;  /* 0x000000ae00217812 */ /* 0x140fe400078efe27 */
[C-C-:B------:R-:W-:Y:S02]  /*2abd0*/  LOP3.LUT R34, R0.reuse, 0x9e, R39.reuse, 0xfe, !PT ;  /* 0x0000009e00227812 */ /* 0x140fe400078efe27 */
[C---:B------:R-:W-:Y:S02]  /*2abe0*/  LOP3.LUT R35, R0.reuse, 0x8e, R39, 0xfe, !PT ;  /* 0x0000008e00237812 */ /* 0x040fe400078efe27 */
[----:B------:R-:W-:Y:S02]  /*2abf0*/  LOP3.LUT R29, R0, 0xfc, R29, 0xfe, !PT ;  /* 0x000000fc001d7812 */ /* 0x000fe400078efe1d */
[----:B------:R-:W-:-:S02]  /*2ac00*/  IADD3 R8, P1, R9, R3, RZ ;  /* 0x0000000309087210 */ /* 0x000fc40007f3e0ff */
[----:B------:R-:W-:Y:S02]  /*2ac10*/  LOP3.LUT R0, R0, UR16, RZ, 0xfc, !PT ;  /* 0x0000001000007c12 */ /* 0x000fe4000f8efcff */
[----:B------:R-:W-:Y:S02]  /*2ac20*/  LEA.HI.X.SX32 R9, R9, R28, 0x1, P1 ;  /* 0x0000001c09097211 */ /* 0x000fe400008f0eff */
[C---:B------:R-:W-:Y:S01]  /*2ac30*/  ISETP.LT.AND P1, PT, R0.reuse, UR5, !P0 ;  /* 0x0000000500007c0c */ /* 0x040fe2000c721270 */
[----:B------:R-:W-:Y:S01]  /*2ac40*/  IMAD R0, R0, UR4, RZ ;  /* 0x0000000400007c24 */ /* 0x000fe2000f8e02ff */
[----:B------:R-:W-:Y:S01]  /*2ac50*/  ULDC UR5, c[0x0][0x22c] ;  /* 0x00008b0000057ab9 */ /* 0x000fe20000000800 */
[----:B------:R3:W-:Y:S01]  /*2ac60*/  @P2 STG.E.U8 desc[UR28][R8.64], R17 ;  /* 0x0000001108002986 */ /* 0x0007e2000c10111c */
[----:B------:R-:W-:Y:S02]  /*2ac70*/  ULDC UR4, c[0x0][0x248] ;  /* 0x0000920000047ab9 */ /* 0x000fe40000000800 */
[----:B------:R-:W-:-:S02]  /*2ac80*/  IADD3 R10, P2, R0, R3, RZ ;  /* 0x00000003000a7210 */ /* 0x000fc40007f5e0ff */
[----:B------:R-:W-:Y:S02]  /*2ac90*/  PRMT R19, R19, 0x7773, RZ ;  /* 0x0000777313137816 */ /* 0x000fe400000000ff */
[-C--:B------:R-:W-:Y:S02]  /*2aca0*/  LEA.HI.X.SX32 R11, R0, R28.reuse, 0x1, P2 ;  /* 0x0000001c000b7211 */ /* 0x080fe400010f0eff */
[C---:B------:R-:W-:Y:S01]  /*2acb0*/  ISETP.LT.AND P6, PT, R16.reuse, UR5, !P0 ;  /* 0x0000000510007c0c */ /* 0x040fe2000c7c1270 */
[----:B------:R-:W-:Y:S01]  /*2acc0*/  IMAD R16, R16, UR4, RZ ;  /* 0x0000000410107c24 */ /* 0x000fe2000f8e02ff */
[----:B------:R-:W-:Y:S01]  /*2acd0*/  ISETP.LT.AND P5, PT, R30, UR7, !P0 ;  /* 0x000000071e007c0c */ /* 0x000fe2000c7a1270 */
[----:B------:R4:W-:Y:S01]  /*2ace0*/  @P1 STG.E.U8 desc[UR28][R10.64], R19 ;  /* 0x000000130a001986 */ /* 0x0009e2000c10111c */
[----:B------:R-:W4:Y:S01]  /*2acf0*/  LDC R30, c[0x0][0x248] ;  /* 0x00009200ff1e7b82 */ /* 0x000f220000000800 */
[----:B0-----:R-:W-:Y:S01]  /*2ad00*/  IMAD R0, R31, 0x2, R16 ;  /* 0x000000021f007824 */ /* 0x001fe200078e0210 */
[-C--:B---3--:R-:W-:Y:S01]  /*2ad10*/  IADD3 R8, P1, R16, R3.reuse, RZ ;  /* 0x0000000310087210 */ /* 0x088fe20007f3e0ff */
[----:B------:R-:W-:Y:S01]  /*2ad20*/  ULDC UR4, c[0x0][0x22c] ;  /* 0x00008b0000047ab9 */ /* 0x000fe20000000800 */
[----:B------:R-:W-:Y:S01]  /*2ad30*/  ISETP.LT.AND P2, PT, R18, UR8, !P0 ;  /* 0x0000000812007c0c */ /* 0x000fe2000c741270 */
[----:B------:R-:W-:Y:S01]  /*2ad40*/  ULDC UR5, c[0x0][0x22c] ;  /* 0x00008b0000057ab9 */ /* 0x000fe20000000800 */
[----:B------:R-:W-:Y:S01]  /*2ad50*/  LEA.HI.X.SX32 R9, R16, R28, 0x1, P1 ;  /* 0x0000001c10097211 */ /* 0x000fe200008f0eff */
[----:B--2---:R-:W-:Y:S01]  /*2ad60*/  IMAD R18, R37, 0x2, R0 ;  /* 0x0000000225127824 */ /* 0x004fe200078e0200 */
[----:B------:R-:W-:Y:S01]  /*2ad70*/  IADD3 R16, P1, R0, R3, RZ ;  /* 0x0000000300107210 */ /* 0x000fe20007f3e0ff */
[----:B------:R-:W-:Y:S01]  /*2ad80*/  ULDC UR7, c[0x0][0x22c] ;  /* 0x00008b0000077ab9 */ /* 0x000fe20000000800 */
[----:B------:R-:W-:-:S02]  /*2ad90*/  PRMT R39, R12, 0x7770, RZ ;  /* 0x000077700c277816 */ /* 0x000fc400000000ff */
[----:B------:R-:W-:Y:S01]  /*2ada0*/  LEA.HI.X.SX32 R17, R0, R28, 0x1, P1 ;  /* 0x0000001c00117211 */ /* 0x000fe200008f0eff */
[----:B-1----:R-:W-:Y:S02]  /*2adb0*/  IMAD R0, R47, 0x2, R18 ;  /* 0x000000022f007824 */ /* 0x002fe400078e0212 */
[----:B------:R0:W-:Y:S01]  /*2adc0*/  @P6 STG.E.U8 desc[UR28][R8.64], R39 ;  /* 0x0000002708006986 */ /* 0x0001e2000c10111c */
[----:B------:R-:W1:Y:S01]  /*2add0*/  LDC R47, c[0x0][0x248] ;  /* 0x00009200ff2f7b82 */ /* 0x000e620000000800 */
[----:B----4-:R-:W-:-:S04]  /*2ade0*/  IADD3 R10, P6, R18, R3, RZ ;  /* 0x00000003120a7210 */ /* 0x010fc80007fde0ff */
[-C--:B------:R-:W-:Y:S02]  /*2adf0*/  LEA.HI.X.SX32 R11, R18, R28.reuse, 0x1, P6 ;  /* 0x0000001c120b7211 */ /* 0x080fe400030f0eff */
[-C--:B------:R-:W-:Y:S02]  /*2ae00*/  IADD3 R18, P6, R0, R3.reuse, RZ ;  /* 0x0000000300127210 */ /* 0x080fe40007fde0ff */
[----:B------:R-:W-:Y:S02]  /*2ae10*/  PRMT R37, R13, 0x7770, RZ ;  /* 0x000077700d257816 */ /* 0x000fe400000000ff */
[----:B------:R-:W-:Y:S01]  /*2ae20*/  PRMT R31, R14, 0x7770, RZ ;  /* 0x000077700e1f7816 */ /* 0x000fe200000000ff */
[----:B0-----:R-:W-:Y:S01]  /*2ae30*/  IMAD R9, R49, 0x2, R0 ;  /* 0x0000000231097824 */ /* 0x001fe200078e0200 */
[----:B------:R-:W-:Y:S01]  /*2ae40*/  LEA.HI.X.SX32 R19, R0, R28, 0x1, P6 ;  /* 0x0000001c00137211 */ /* 0x000fe200030f0eff */
[----:B------:R-:W0:Y:S01]  /*2ae50*/  LDC R49, c[0x0][0x248] ;  /* 0x00009200ff317b82 */ /* 0x000e220000000800 */
[----:B------:R-:W-:Y:S01]  /*2ae60*/  PRMT R39, R15, 0x7770, RZ ;  /* 0x000077700f277816 */ /* 0x000fe200000000ff */
[----:B------:R2:W-:Y:S01]  /*2ae70*/  @P3 STG.E.U8 desc[UR28][R16.64], R37 ;  /* 0x0000002510003986 */ /* 0x0005e2000c10111c */
[----:B------:R-:W-:Y:S01]  /*2ae80*/  IMAD R0, R30, 0x2, R9 ;  /* 0x000000021e007824 */ /* 0x000fe200078e0209 */
[----:B------:R-:W-:Y:S01]  /*2ae90*/  ISETP.LT.AND P1, PT, R89, UR4, !P0 ;  /* 0x0000000459007c0c */ /* 0x000fe2000c721270 */
[----:B------:R-:W-:Y:S01]  /*2aea0*/  ULDC UR4, c[0x0][0x22c] ;  /* 0x00008b0000047ab9 */ /* 0x000fe20000000800 */
[----:B------:R-:W-:Y:S01]  /*2aeb0*/  @P4 STG.E.U8 desc[UR28][R10.64], R31 ;  /* 0x0000001f0a004986 */ /* 0x000fe2000c10111c */
[-C--:B------:R-:W-:Y:S01]  /*2aec0*/  IADD3 R8, P4, R9, R3.reuse, RZ ;  /* 0x0000000309087210 */ /* 0x080fe20007f9e0ff */
[----:B------:R-:W3:Y:S02]  /*2aed0*/  LDC R30, c[0x0][0x248] ;  /* 0x00009200ff1e7b82 */ /* 0x000ee40000000800 */
[----:B------:R4:W-:Y:S01]  /*2aee0*/  @P5 STG.E.U8 desc[UR28][R18.64], R39 ;  /* 0x0000002712005986 */ /* 0x0009e2000c10111c */
[----:B------:R-:W-:Y:S01]  /*2aef0*/  ISETP.LT.AND P3, PT, R88, UR4, !P0 ;  /* 0x0000000458007c0c */ /* 0x000fe2000c761270 */
[----:B------:R-:W-:Y:S01]  /*2af00*/  ULDC UR4, c[0x0][0x22c] ;  /* 0x00008b0000047ab9 */ /* 0x000fe20000000800 */
[----:B--2---:R-:W-:-:S02]  /*2af10*/  IADD3 R16, P5, R0, R3, RZ ;  /* 0x0000000300107210 */ /* 0x004fc40007fbe0ff */
[-C--:B------:R-:W-:Y:S01]  /*2af20*/  LEA.HI.X.SX32 R9, R9, R28.reuse, 0x1, P4 ;  /* 0x0000001c09097211 */ /* 0x080fe200020f0eff */
[----:B----4-:R-:W2:Y:S01]  /*2af30*/  LDC R39, c[0x0][0x248] ;  /* 0x00009200ff277b82 */ /* 0x010ea20000000800 */
[----:B------:R-:W-:Y:S02]  /*2af40*/  PRMT R37, R12, 0x7771, RZ ;  /* 0x000077710c257816 */ /* 0x000fe400000000ff */
[----:B------:R-:W-:Y:S02]  /*2af50*/  LEA.HI.X.SX32 R17, R0, R28, 0x1, P5 ;  /* 0x0000001c00117211 */ /* 0x000fe400028f0eff */
[----:B------:R-:W-:Y:S01]  /*2af60*/  PRMT R31, R13, 0x7771, RZ ;  /* 0x000077710d1f7816 */ /* 0x000fe200000000ff */
[----:B-1----:R-:W-:Y:S01]  /*2af70*/  IMAD R0, R47, 0x2, R0 ;  /* 0x000000022f007824 */ /* 0x002fe200078e0200 */
[----:B------:R-:W-:Y:S01]  /*2af80*/  ISETP.LT.AND P6, PT, R87, UR4, !P0 ;  /* 0x0000000457007c0c */ /* 0x000fe2000c7c1270 */
[----:B------:R-:W-:Y:S01]  /*2af90*/  ULDC UR4, c[0x0][0x22c] ;  /* 0x00008b0000047ab9 */ /* 0x000fe20000000800 */
[----:B------:R-:W1:Y:S01]  /*2afa0*/  LDC R18, c[0x0][0x248] ;  /* 0x00009200ff127b82 */ /* 0x000e620000000800 */
[----:B------:R-:W-:Y:S01]  /*2afb0*/  ISETP.LT.AND P4, PT, R86, UR4, !P0 ;  /* 0x0000000456007c0c */ /* 0x000fe2000c781270 */
[----:B------:R4:W-:Y:S01]  /*2afc0*/  @P2 STG.E.U8 desc[UR28][R8.64], R37 ;  /* 0x0000002508002986 */ /* 0x0009e2000c10111c */
[----:B------:R-:W-:Y:S01]  /*2afd0*/  ULDC UR4, c[0x0][0x248] ;  /* 0x0000920000047ab9 */ /* 0x000fe20000000800 */
[----:B------:R-:W-:-:S02]  /*2afe0*/  IADD3 R10, P2, R0, R3, RZ ;  /* 0x00000003000a7210 */ /* 0x000fc40007f5e0ff */
[----:B------:R4:W-:Y:S01]  /*2aff0*/  @P1 STG.E.U8 desc[UR28][R16.64], R31 ;  /* 0x0000001f10001986 */ /* 0x0009e2000c10111c */
[C---:B------:R-:W-:Y:S01]  /*2b000*/  ISETP.LT.AND P1, PT, R35.reuse, UR5, !P0 ;  /* 0x0000000523007c0c */ /* 0x040fe2000c721270 */
[----:B------:R-:W-:Y:S01]  /*2b010*/  IMAD R35, R35, UR4, RZ ;  /* 0x0000000423237c24 */ /* 0x000fe2000f8e02ff */
[----:B------:R-:W3:Y:S01]  /*2b020*/  LDC R47, c[0x0][0x248] ;  /* 0x00009200ff2f7b82 */ /* 0x000ee20000000800 */
[----:B------:R-:W-:Y:S01]  /*2b030*/  LEA.HI.X.SX32 R11, R0, R28, 0x1, P2 ;  /* 0x0000001c000b7211 */ /* 0x000fe200010f0eff */
[----:B0-----:R-:W-:Y:S01]  /*2b040*/  IMAD R0, R49, 0x4, R0 ;  /* 0x0000000431007824 */ /* 0x001fe200078e0200 */
[----:B------:R-:W-:Y:S01]  /*2b050*/  PRMT R19, R15, 0x7771, RZ ;  /* 0x000077710f137816 */ /* 0x000fe200000000ff */
[----:B------:R-:W-:Y:S01]  /*2b060*/  ULDC UR4, c[0x0][0x22c] ;  /* 0x00008b0000047ab9 */ /* 0x000fe20000000800 */
[----:B----4-:R-:W-:Y:S01]  /*2b070*/  IADD3 R8, P2, R35, R3, RZ ;  /* 0x0000000323087210 */ /* 0x010fe20007f5e0ff */
[----:B------:R-:W-:Y:S01]  /*2b080*/  ULDC UR5, c[0x0][0x22c] ;  /* 0x00008b0000057ab9 */ /* 0x000fe20000000800 */
[----:B------:R-:W-:-:S02]  /*2b090*/  PRMT R31, R14, 0x7771, RZ ;  /* 0x000077710e1f7816 */ /* 0x000fc400000000ff */
[----:B------:R-:W-:-:S03]  /*2b0a0*/  LEA.HI.X.SX32 R9, R35, R28, 0x1, P2 ;  /* 0x0000001c23097211 */ /* 0x000fc600010f0eff */
[----:B------:R2:W-:Y:S04]  /*2b0b0*/  @P3 STG.E.U8 desc[UR28][R10.64], R31 ;  /* 0x0000001f0a003986 */ /* 0x0005e8000c10111c */
[----:B------:R3:W-:Y:S01]  /*2b0c0*/  @P1 STG.E.U8 desc[UR28][R8.64], R19 ;  /* 0x0000001308001986 */ /* 0x0007e2000c10111c */
[C---:B------:R-:W-:Y:S01]  /*2b0d0*/  IADD3 R16, P1, R0.reuse, R3, RZ ;  /* 0x0000000300107210 */ /* 0x040fe20007f3e0ff */
[----:B--2---:R-:W-:Y:S02]  /*2b0e0*/  IMAD R11, R39, 0x2, R0 ;  /* 0x00000002270b7824 */ /* 0x004fe400078e0200 */
[----:B------:R-:W0:Y:S01]  /*2b0f0*/  LDC R39, c[0x0][0x248] ;  /* 0x00009200ff277b82 */ /* 0x000e220000000800 */
[----:B------:R-:W-:Y:S01]  /*2b100*/  LEA.HI.X.SX32 R17, R0, R28, 0x1, P1 ;  /* 0x0000001c00117211 */ /* 0x000fe200008f0eff */
[----:B-1----:R-:W-:Y:S01]  /*2b110*/  IMAD R0, R18, 0x2, R11 ;  /* 0x0000000212007824 */ /* 0x002fe200078e020b */
[----:B------:R-:W-:-:S02]  /*2b120*/  PRMT R37, R12, 0x7772, RZ ;  /* 0x000077720c257816 */ /* 0x000fc400000000ff */
[-C--:B------:R-:W-:Y:S01]  /*2b130*/  IADD3 R10, P1, R11, R3.reuse, RZ ;  /* 0x000000030b0a7210 */ /* 0x080fe20007f3e0ff */
[----:B---3--:R-:W-:Y:S01]  /*2b140*/  IMAD R19, R47, 0x2, R0 ;  /* 0x000000022f137824 */ /* 0x008fe200078e0200 */
[----:B------:R-:W-:Y:S01]  /*2b150*/  ISETP.LT.AND P5, PT, R85, UR7, !P0 ;  /* 0x0000000755007c0c */ /* 0x000fe2000c7a1270 */
[----:B------:R1:W-:Y:S01]  /*2b160*/  @P6 STG.E.U8 desc[UR28][R16.64], R37 ;  /* 0x0000002510006986 */ /* 0x0003e2000c10111c */
[----:B------:R-:W2:Y:S01]  /*2b170*/  LDC R47, c[0x0][0x248] ;  /* 0x00009200ff2f7b82 */ /* 0x000ea20000000800 */
[----:B------:R-:W-:Y:S01]  /*2b180*/  IADD3 R8, P6, R0, R3, RZ ;  /* 0x0000000300087210 */ /* 0x000fe20007fde0ff */
[----:B------:R-:W-:Y:S01]  /*2b190*/  ULDC UR7, c[0x0][0x22c] ;  /* 0x00008b0000077ab9 */ /* 0x000fe20000000800 */
[----:B------:R-:W-:Y:S01]  /*2b1a0*/  ISETP.LT.AND P3, PT, R84, UR4, !P0 ;  /* 0x0000000454007c0c */ /* 0x000fe2000c761270 */
[----:B------:R-:W-:Y:S01]  /*2b1b0*/  ULDC UR4, c[0x0][0x22c] ;  /* 0x00008b0000047ab9 */ /* 0x000fe20000000800 */
[----:B------:R-:W-:Y:S02]  /*2b1c0*/  LEA.HI.X.SX32 R11, R11, R28, 0x1, P1 ;  /* 0x0000001c0b0b7211 */ /* 0x000fe400008f0eff */
[----:B------:R-:W-:-:S02]  /*2b1d0*/  PRMT R35, R13, 0x7772, RZ ;  /* 0x000077720d237816 */ /* 0x000fc400000000ff */
[-C--:B------:R-:W-:Y:S01]  /*2b1e0*/  LEA.HI.X.SX32 R9, R0, R28.reuse, 0x1, P6 ;  /* 0x0000001c00097211 */ /* 0x080fe200030f0eff */
[----:B------:R-:W-:Y:S01]  /*2b1f0*/  IMAD R0, R30, 0x2, R19 ;  /* 0x000000021e007824 */ /* 0x000fe200078e0213 */
[----:B------:R-:W-:Y:S01]  /*2b200*/  IADD3 R18, P6, R19, R3, RZ ;  /* 0x0000000313127210 */ /* 0x000fe20007fde0ff */
[----:B------:R3:W-:Y:S01]  /*2b210*/  @P4 STG.E.U8 desc[UR28][R10.64], R35 ;  /* 0x000000230a004986 */ /* 0x0007e2000c10111c */
[----:B------:R-:W-:Y:S01]  /*2b220*/  ISETP.LT.AND P2, PT, R83, UR4, !P0 ;  /* 0x0000000453007c0c */ /* 0x000fe2000c741270 */
[----:B------:R-:W-:Y:S01]  /*2b230*/  ULDC UR4, c[0x0][0x22c] ;  /* 0x00008b0000047ab9 */ /* 0x000fe20000000800 */
[----:B------:R-:W-:Y:S01]  /*2b240*/  PRMT R31, R14, 0x7772, RZ ;  /* 0x000077720e1f7816 */ /* 0x000fe200000000ff */
[----:B-1----:R-:W1:Y:S01]  /*2b250*/  LDC R37, c[0x0][0x248] ;  /* 0x00009200ff257b82 */ /* 0x002e620000000800 */
[----:B------:R-:W-:Y:S01]  /*2b260*/  LEA.HI.X.SX32 R19, R19, R28, 0x1, P6 ;  /* 0x0000001c13137211 */ /* 0x000fe200030f0eff */
[----:B0-----:R-:W-:Y:S01]  /*2b270*/  IMAD R30, R39, 0x2, R0 ;  /* 0x00000002271e7824 */ /* 0x001fe200078e0200 */
[----:B------:R-:W-:Y:S01]  /*2b280*/  ISETP.LT.AND P1, PT, R82, UR4, !P0 ;  /* 0x0000000452007c0c */ /* 0x000fe2000c721270 */
[----:B------:R0:W-:Y:S01]  /*2b290*/  @P5 STG.E.U8 desc[UR28][R8.64], R31 ;  /* 0x0000001f08005986 */ /* 0x0001e2000c10111c */
[----:B------:R-:W-:Y:S01]  /*2b2a0*/  ULDC UR4, c[0x0][0x22c] ;  /* 0x00008b0000047ab9 */ /* 0x000fe20000000800 */
[----:B---3--:R-:W-:-:S02]  /*2b2b0*/  PRMT R35, R15, 0x7772, RZ ;  /* 0x000077720f237816 */ /* 0x008fc400000000ff */
[----:B------:R-:W3:Y:S01]  /*2b2c0*/  LDC R39, c[0x0][0x248] ;  /* 0x00009200ff277b82 */ /* 0x000ee20000000800 */
[-C--:B------:R-:W-:Y:S02]  /*2b2d0*/  IADD3 R10, P5, R0, R3.reuse, RZ ;  /* 0x00000003000a7210 */ /* 0x080fe40007fbe0ff */
[----:B------:R4:W-:Y:S01]  /*2b2e0*/  @P3 STG.E.U8 desc[UR28][R18.64], R35 ;  /* 0x0000002312003986 */ /* 0x0009e2000c10111c */
[----:B------:R-:W-:Y:S02]  /*2b2f0*/  IADD3 R16, P3, R30, R3, RZ ;  /* 0x000000031e107210 */ /* 0x000fe40007f7e0ff */
[----:B------:R-:W-:Y:S01]  /*2b300*/  ISETP.LT.AND P4, PT, R81, UR4, !P0 ;  /* 0x0000000451007c0c */ /* 0x000fe2000c781270 */
[----:B------:R-:W-:Y:S01]  /*2b310*/  ULDC UR4, c[0x0][0x22c] ;  /* 0x00008b0000047ab9 */ /* 0x000fe20000000800 */
[----:B------:R-:W-:Y:S02]  /*2b320*/  LEA.HI.X.SX32 R11, R0, R28, 0x1, P5 ;  /* 0x0000001c000b7211 */ /* 0x000fe400028f0eff */
[----:B0-----:R-:W-:-:S02]  /*2b330*/  PRMT R31, R12, 0x7773, RZ ;  /* 0x000077730c1f7816 */ /* 0x001fc400000000ff */
[-C--:B------:R-:W-:Y:S01]  /*2b340*/  LEA.HI.X.SX32 R17, R30, R28.reuse, 0x1, P3 ;  /* 0x0000001c1e117211 */ /* 0x080fe200018f0eff */
[----:B----4-:R-:W0:Y:S01]  /*2b350*/  LDC R19, c[0x0][0x248] ;  /* 0x00009200ff137b82 */ /* 0x010e220000000800 */
[----:B------:R-:W-:Y:S02]  /*2b360*/  PRMT R13, R13, 0x7773, RZ ;  /* 0x000077730d0d7816 */ /* 0x000fe400000000ff */
[----:B------:R-:W-:Y:S01]  /*2b370*/  ISETP.LT.AND P6, PT, R80, UR4, !P0 ;  /* 0x0000000450007c0c */ /* 0x000fe2000c7c1270 */
[----:B------:R-:W-:Y:S01]  /*2b380*/  ULDC UR4, c[0x0][0x22c] ;  /* 0x00008b0000047ab9 */ /* 0x000fe20000000800 */
[----:B------:R4:W-:Y:S01]  /*2b390*/  @P2 STG.E.U8 desc[UR28][R10.64], R31 ;  /* 0x0000001f0a002986 */ /* 0x0009e2000c10111c */
[----:B------:R-:W-:Y:S01]  /*2b3a0*/  ISETP.LT.AND P5, PT, R79, UR4, !P0 ;  /* 0x000000044f007c0c */ /* 0x000fe2000c7a1270 */
[----:B--2---:R-:W-:Y:S01]  /*2b3b0*/  IMAD R30, R47, 0x2, R30 ;  /* 0x000000022f1e7824 */ /* 0x004fe200078e021e */
[----:B------:R-:W2:Y:S01]  /*2b3c0*/  LDC R35, c[0x0][0x248] ;  /* 0x00009200ff237b82 */ /* 0x000ea20000000800 */
[----:B------:R1:W-:Y:S01]  /*2b3d0*/  @P1 STG.E.U8 desc[UR28][R16.64], R13 ;  /* 0x0000000d10001986 */ /* 0x0003e2000c10111c */
[----:B------:R-:W-:Y:S01]  /*2b3e0*/  ULDC UR4, c[0x0][0x248] ;  /* 0x0000920000047ab9 */ /* 0x000fe20000000800 */
[C---:B------:R-:W-:Y:S01]  /*2b3f0*/  ISETP.LT.AND P1, PT, R34.reuse, UR5, !P0 ;  /* 0x0000000522007c0c */ /* 0x040fe2000c721270 */
[----:B------:R-:W-:Y:S01]  /*2b400*/  IMAD R34, R34, UR4, RZ ;  /* 0x0000000422227c24 */ /* 0x000fe2000f8e02ff */
[-C--:B------:R-:W-:Y:S01]  /*2b410*/  IADD3 R8, P2, R30, R3.reuse, RZ ;  /* 0x000000031e087210 */ /* 0x080fe20007f5e0ff */
[----:B------:R-:W-:Y:S01]  /*2b420*/  ULDC UR4, c[0x0][0x22c] ;  /* 0x00008b0000047ab9 */ /* 0x000fe20000000800 */
[----:B------:R-:W-:Y:S01]  /*2b430*/  PRMT R15, R15, 0x7773, RZ ;  /* 0x000077730f0f7816 */ /* 0x000fe200000000ff */
[----:B------:R-:W-:Y:S01]  /*2b440*/  ULDC UR5, c[0x0][0x22c] ;  /* 0x00008b0000057ab9 */ /* 0x000fe20000000800 */
[----:B----4-:R-:W-:Y:S01]  /*2b450*/  IADD3 R10, P3, R34, R3, RZ ;  /* 0x00000003220a7210 */ /* 0x010fe20007f7e0ff */
[----:B------:R-:W4:Y:S01]  /*2b460*/  LDC R18, c[0x0][0x248] ;  /* 0x00009200ff127b82 */ /* 0x000f220000000800 */
[----:B------:R-:W-:Y:S01]  /*2b470*/  LEA.HI.X.SX32 R9, R30, R28, 0x1, P2 ;  /* 0x0000001c1e097211 */ /* 0x000fe200010f0eff */
[----:B-1----:R-:W-:Y:S01]  /*2b480*/  IMAD R30, R37, 0x4, R30 ;  /* 0x00000004251e7824 */ /* 0x002fe200078e021e */
[----:B------:R-:W-:-:S02]  /*2b490*/  PRMT R17, R14, 0x7773, RZ ;  /* 0x000077730e117816 */ /* 0x000fc400000000ff */
[----:B------:R-:W-:-:S03]  /*2b4a0*/  LEA.HI.X.SX32 R11, R34, R28, 0x1, P3 ;  /* 0x0000001c220b7211 */ /* 0x000fc600018f0eff */
[----:B------:R-:W1:Y:S01]  /*2b4b0*/  LDC R37, c[0x0][0x248] ;  /* 0x00009200ff257b82 */ /* 0x000e620000000800 */
[----:B------:R3:W-:Y:S01]  /*2b4c0*/  @P4 STG.E.U8 desc[UR28][R8.64], R17 ;  /* 0x0000001108004986 */ /* 0x0007e2000c10111c */
[----:B0-----:R-:W-:-:S03]  /*2b4d0*/  IMAD R0, R19, 0x2, R30 ;  /* 0x0000000213007824 */ /* 0x001fc600078e021e */
[----:B------:R0:W-:Y:S01]  /*2b4e0*/  @P1 STG.E.U8 desc[UR28][R10.64], R15 ;  /* 0x0000000f0a001986 */ /* 0x0001e2000c10111c */
[-C--:B------:R-:W-:Y:S02]  /*2b4f0*/  IADD3 R12, P1, R30, R3.reuse, RZ ;  /* 0x000000031e0c7210 */ /* 0x080fe40007f3e0ff */
[----:B------:R-:W4:Y:S01]  /*2b500*/  LDC R16, c[0x0][0x248] ;  /* 0x00009200ff107b82 */ /* 0x000f220000000800 */
[----:B------:R-:W-:Y:S01]  /*2b510*/  PRMT R31, R20, 0x7770, RZ ;  /* 0x00007770141f7816 */ /* 0x000fe200000000ff */
[----:B--2---:R-:W-:Y:S01]  /*2b520*/  IMAD R14, R35, 0x2, R0 ;  /* 0x00000002230e7824 */ /* 0x004fe200078e0200 */
[-C--:B------:R-:W-:Y:S02]  /*2b530*/  LEA.HI.X.SX32 R13, R30, R28.reuse, 0x1, P1 ;  /* 0x0000001c1e0d7211 */ /* 0x080fe400008f0eff */
[-C--:B---3--:R-:W-:Y:S02]  /*2b540*/  IADD3 R8, P1, R0, R3.reuse, RZ ;  /* 0x0000000300087210 */ /* 0x088fe40007f3e0ff */
[----:B------:R-:W-:Y:S01]  /*2b550*/  ISETP.LT.AND P2, PT, R78, UR7, !P0 ;  /* 0x000000074e007c0c */ /* 0x000fe2000c741270 */
[----:B------:R-:W2:Y:S01]  /*2b560*/  LDC R35, c[0x0][0x248] ;  /* 0x00009200ff237b82 */ /* 0x000ea20000000800 */
[-C--:B------:R-:W-:Y:S01]  /*2b570*/  LEA.HI.X.SX32 R9, R0, R28.reuse, 0x1, P1 ;  /* 0x0000001c00097211 */ /* 0x080fe200008f0eff */
[----:B------:R1:W-:Y:S01]  /*2b580*/  @P6 STG.E.U8 desc[UR28][R12.64], R31 ;  /* 0x0000001f0c006986 */ /* 0x0003e2000c10111c */
[C---:B0-----:R-:W-:Y:S01]  /*2b590*/  IADD3 R10, P6, R14.reuse, R3, RZ ;  /* 0x000000030e0a7210 */ /* 0x041fe20007fde0ff */
[----:B------:R-:W-:Y:S01]  /*2b5a0*/  IMAD R0, R39, 0x2, R14 ;  /* 0x0000000227007824 */ /* 0x000fe200078e020e */
[----:B------:R-:W-:Y:S01]  /*2b5b0*/  ISETP.LT.AND P4, PT, R77, UR4, !P0 ;  /* 0x000000044d007c0c */ /* 0x000fe2000c781270 */
[----:B------:R-:W-:Y:S01]  /*2b5c0*/  ULDC UR4, c[0x0][0x22c] ;  /* 0x00008b0000047ab9 */ /* 0x000fe20000000800 */
[----:B------:R-:W-:Y:S01]  /*2b5d0*/  LEA.HI.X.SX32 R11, R14, R28, 0x1, P6 ;  /* 0x0000001c0e0b7211 */ /* 0x000fe200030f0eff */
[----:B------:R-:W-:Y:S01]  /*2b5e0*/  ULDC UR7, c[0x0][0x22c] ;  /* 0x00008b0000077ab9 */ /* 0x000fe20000000800 */
[----:B------:R-:W-:-:S02]  /*2b5f0*/  PRMT R19, R21, 0x7770, RZ ;  /* 0x0000777015137816 */ /* 0x000fc400000000ff */
[-C--:B------:R-:W-:Y:S02]  /*2b600*/  IADD3 R14, P6, R0, R3.reuse, RZ ;  /* 0x00000003000e7210 */ /* 0x080fe40007fde0ff */
[----:B------:R-:W-:Y:S01]  /*2b610*/  PRMT R17, R22, 0x7770, RZ ;  /* 0x0000777016117816 */ /* 0x000fe200000000ff */
[----:B-1----:R-:W-:Y:S01]  /*2b620*/  IMAD R13, R37, 0x2, R0 ;  /* 0x00000002250d7824 */ /* 0x002fe200078e0200 */
[----:B------:R-:W-:Y:S01]  /*2b630*/  ISETP.LT.AND P3, PT, R76, UR4, !P0 ;  /* 0x000000044c007c0c */ /* 0x000fe2000c761270 */
[----:B------:R-:W-:Y:S01]  /*2b640*/  ULDC UR4, c[0x0][0x22c] ;  /* 0x00008b0000047ab9 */ /* 0x000fe20000000800 */
[----:B------:R-:W-:Y:S01]  /*2b650*/  LEA.HI.X.SX32 R15, R0, R28, 0x1, P6 ;  /* 0x0000001c000f7211 */ /* 0x000fe200030f0eff */
[----:B------:R-:W0:Y:S01]  /*2b660*/  LDC R37, c[0x0][0x248] ;  /* 0x00009200ff257b82 */ /* 0x000e220000000800 */
[----:B------:R-:W-:Y:S01]  /*2b670*/  PRMT R31, R23, 0x7770, RZ ;  /* 0x00007770171f7816 */ /* 0x000fe200000000ff */
[----:B------:R1:W-:Y:S01]  /*2b680*/  @P5 STG.E.U8 desc[UR28][R8.64], R19 ;  /* 0x0000001308005986 */ /* 0x0003e2000c10111c */
[----:B------:R-:W-:Y:S01]  /*2b690*/  ISETP.LT.AND P1, PT, R75, UR4, !P0 ;  /* 0x000000044b007c0c */ /* 0x000fe2000c721270 */
[----:B------:R-:W-:Y:S01]  /*2b6a0*/  ULDC UR4, c[0x0][0x22c] ;  /* 0x00008b0000047ab9 */ /* 0x000fe20000000800 */
[----:B----4-:R-:W-:Y:S01]  /*2b6b0*/  IMAD R0, R16, 0x2, R13 ;  /* 0x0000000210007824 */ /* 0x010fe200078e020d */
[----:B------:R-:W-:Y:S01]  /*2b6c0*/  @P2 STG.E.U8 desc[UR28][R10.64], R17 ;  /* 0x000000110a002986 */ /* 0x000fe2000c10111c */
[----:B------:R-:W-:Y:S01]  /*2b6d0*/  ISETP.LT.AND P5, PT, R74, UR4, !P0 ;  /* 0x000000044a007c0c */ /* 0x000fe2000c7a1270 */
[----:B------:R-:W-:Y:S01]  /*2b6e0*/  ULDC UR4, c[0x0][0x22c] ;  /* 0x00008b0000047ab9 */ /* 0x000fe20000000800 */
[----:B------:R-:W3:Y:S01]  /*2b6f0*/  LDC R16, c[0x0][0x248] ;  /* 0x00009200ff107b82 */ /* 0x000ee20000000800 */
[----:B------:R4:W-:Y:S01]  /*2b700*/  @P4 STG.E.U8 desc[UR28][R14.64], R31 ;  /* 0x0000001f0e004986 */ /* 0x0009e2000c10111c */
[----:B-1----:R-:W-:-:S02]  /*2b710*/  IADD3 R8, P2, R13, R3, RZ ;  /* 0x000000030d087210 */ /* 0x002fc40007f5e0ff */
[----:B------:R-:W-:Y:S02]  /*2b720*/  PRMT R19, R20, 0x7771, RZ ;  /* 0x0000777114137816 */ /* 0x000fe400000000ff */
[-C--:B------:R-:W-:Y:S02]  /*2b730*/  LEA.HI.X.SX32 R9, R13, R28.reuse, 0x1, P2 ;  /* 0x0000001c0d097211 */ /* 0x080fe400010f0eff */
[----:B------:R-:W-:Y:S01]  /*2b740*/  ISETP.LT.AND P6, PT, R73, UR4, !P0 ;  /* 0x0000000449007c0c */ /* 0x000fe2000c7c1270 */
[----:B------:R-:W-:Y:S01]  /*2b750*/  ULDC UR4, c[0x0][0x22c] ;  /* 0x00008b0000047ab9 */ /* 0x000fe20000000800 */
[----:B----4-:R-:W1:Y:S01]  /*2b760*/  LDC R31, c[0x0][0x248] ;  /* 0x00009200ff1f7b82 */ /* 0x010e620000000800 */
[----:B------:R-:W-:Y:S01]  /*2b770*/  IADD3 R12, P4, R0, R3, RZ ;  /* 0x00000003000c7210 */ /* 0x000fe20007f9e0ff */
[----:B------:R4:W-:Y:S01]  /*2b780*/  @P3 STG.E.U8 desc[UR28][R8.64], R19 ;  /* 0x0000001308003986 */ /* 0x0009e2000c10111c */
[----:B------:R-:W-:Y:S01]  /*2b790*/  ISETP.LT.AND P2, PT, R72, UR4, !P0 ;  /* 0x0000000448007c0c */ /* 0x000fe2000c741270 */
[----:B------:R-:W-:Y:S01]  /*2b7a0*/  ULDC UR4, c[0x0][0x248] ;  /* 0x0000920000047ab9 */ /* 0x000fe20000000800 */
[----:B------:R-:W-:-:S03]  /*2b7b0*/  LEA.HI.X.SX32 R13, R0, R28, 0x1, P4 ;  /* 0x0000001c000d7211 */ /* 0x000fc600020f0eff */
[----:B------:R-:W3:Y:S01]  /*2b7c0*/  LDC R14, c[0x0][0x248] ;  /* 0x00009200ff0e7b82 */ /* 0x000ee20000000800 */
[----:B------:R-:W-:Y:S01]  /*2b7d0*/  PRMT R17, R21, 0x7771, RZ ;  /* 0x0000777115117816 */ /* 0x000fe200000000ff */
[----:B--2---:R-:W-:Y:S01]  /*2b7e0*/  IMAD R0, R35, 0x2, R0 ;  /* 0x0000000223007824 */ /* 0x004fe200078e0200 */
[C---:B------:R-:W-:Y:S01]  /*2b7f0*/  ISETP.LT.AND P3, PT, R33.reuse, UR5, !P0 ;  /* 0x0000000521007c0c */ /* 0x040fe2000c761270 */
[----:B------:R-:W-:Y:S01]  /*2b800*/  IMAD R33, R33, UR4, RZ ;  /* 0x0000000421217c24 */ /* 0x000fe2000f8e02ff */
[----:B------:R-:W-:Y:S01]  /*2b810*/  PRMT R15, R23, 0x7771, RZ ;  /* 0x00007771170f7816 */ /* 0x000fe200000000ff */
[----:B------:R2:W-:Y:S02]  /*2b820*/  @P1 STG.E.U8 desc[UR28][R12.64], R17 ;  /* 0x000000110c001986 */ /* 0x0005e4000c10111c */
[----:B------:R-:W3:Y:S01]  /*2b830*/  LDC R35, c[0x0][0x248] ;  /* 0x00009200ff237b82 */ /* 0x000ee20000000800 */
[CC--:B------:R-:W-:Y:S01]  /*2b840*/  IADD3 R10, P1, R0.reuse, R3.reuse, RZ ;  /* 0x00000003000a7210 */ /* 0x0c0fe20007f3e0ff */
[----:B------:R-:W-:Y:S01]  /*2b850*/  ULDC UR4, c[0x0][0x22c] ;  /* 0x00008b0000047ab9 */ /* 0x000fe20000000800 */
[----:B----4-:R-:W-:Y:S01]  /*2b860*/  IADD3 R8, P4, R33, R3, RZ ;  /* 0x0000000321087210 */ /* 0x010fe20007f9e0ff */
[----:B------:R-:W-:Y:S01]  /*2b870*/  ULDC UR5, c[0x0][0x22c] ;  /* 0x00008b0000057ab9 */ /* 0x000fe20000000800 */
[-C--:B------:R-:W-:Y:S01]  /*2b880*/  LEA.HI.X.SX32 R11, R0, R28.reuse, 0x1, P1 ;  /* 0x0000001c000b7211 */ /* 0x080fe200008f0eff */
[----:B0-----:R-:W-:Y:S01]  /*2b890*/  IMAD R0, R37, 0x4, R0 ;  /* 0x0000000425007824 */ /* 0x001fe200078e0200 */
[----:B------:R-:W-:-:S02]  /*2b8a0*/  LEA.HI.X.SX32 R9, R33, R28, 0x1, P4 ;  /* 0x0000001c21097211 */ /* 0x000fc400020f0eff */
[----:B------:R-:W0:Y:S01]  /*2b8b0*/  LDC R33, c[0x0][0x248] ;  /* 0x00009200ff217b82 */ /* 0x000e220000000800 */
[----:B--2---:R-:W-:-:S05]  /*2b8c0*/  PRMT R17, R22, 0x7771, RZ ;  /* 0x0000777116117816 */ /* 0x004fca00000000ff */
[----:B------:R1:W-:Y:S04]  /*2b8d0*/  @P5 STG.E.U8 desc[UR28][R10.64], R17 ;  /* 0x000000110a005986 */ /* 0x0003e8000c10111c */
[----:B------:R2:W-:Y:S01]  /*2b8e0*/  @P3 STG.E.U8 desc[UR28][R8.64], R15 ;  /* 0x0000000f08003986 */ /* 0x0005e2000c10111c */
[----:B------:R-:W-:-:S04]  /*2b8f0*/  IADD3 R12, P3, R0, R3, RZ ;  /* 0x00000003000c7210 */ /* 0x000fc80007f7e0ff */
[----:B------:R-:W-:Y:S01]  /*2b900*/  LEA.HI.X.SX32 R13, R0, R28, 0x1, P3 ;  /* 0x0000001c000d7211 */ /* 0x000fe200018f0eff */
[----:B-1----:R-:W-:Y:S01]  /*2b910*/  IMAD R11, R31, 0x2, R0 ;  /* 0x000000021f0b7824 */ /* 0x002fe200078e0200 */
[----:B------:R-:W-:-:S03]  /*2b920*/  PRMT R31, R20, 0x7772, RZ ;  /* 0x00007772141f7816 */ /* 0x000fc600000000ff */
[----:B---3--:R-:W-:-:S04]  /*2b930*/  IMAD R0, R14, 0x2, R11 ;  /* 0x000000020e007824 */ /* 0x008fc800078e020b */
[----:B--2---:R-:W-:Y:S02]  /*2b940*/  IMAD R15, R35, 0x2, R0 ;  /* 0x00000002230f7824 */ /* 0x004fe400078e0200 */
[----:B------:R-:W1:Y:S01]  /*2b950*/  LDC R35, c[0x0][0x248] ;  /* 0x00009200ff237b82 */ /* 0x000e620000000800 */
[-C--:B------:R-:W-:Y:S01]  /*2b960*/  IADD3 R10, P3, R11, R3.reuse, RZ ;  /* 0x000000030b0a7210 */ /* 0x080fe20007f7e0ff */
[----:B------:R2:W-:Y:S01]  /*2b970*/  @P6 STG.E.U8 desc[UR28][R12.64], R31 ;  /* 0x0000001f0c006986 */ /* 0x0005e2000c10111c */
[----:B------:R-:W-:Y:S01]  /*2b980*/  ISETP.LT.AND P1, PT, R71, UR7, !P0 ;  /* 0x0000000747007c0c */ /* 0x000fe2000c721270 */
[----:B------:R-:W-:Y:S01]  /*2b990*/  ULDC UR7, c[0x0][0x22c] ;  /* 0x00008b0000077ab9 */ /* 0x000fe20000000800 */
[----:B------:R-:W-:Y:S02]  /*2b9a0*/  IADD3 R8, P6, R0, R3, RZ ;  /* 0x0000000300087210 */ /* 0x000fe40007fde0ff */
[----:B------:R-:W-:Y:S01]  /*2b9b0*/  ISETP.LT.AND P5, PT, R70, UR4, !P0 ;  /* 0x0000000446007c0c */ /* 0x000fe2000c7a1270 */
[----:B------:R-:W-:Y:S01]  /*2b9c0*/  ULDC UR4, c[0x0][0x22c] ;  /* 0x00008b0000047ab9 */ /* 0x000fe20000000800 */
[----:B------:R-:W-:-:S02]  /*2b9d0*/  LEA.HI.X.SX32 R11, R11, R28, 0x1, P3 ;  /* 0x0000001c0b0b7211 */ /* 0x000fc400018f0eff */
[----:B------:R-:W-:Y:S02]  /*2b9e0*/  PRMT R19, R21, 0x7772, RZ ;  /* 0x0000777215137816 */ /* 0x000fe400000000ff */
[-C--:B------:R-:W-:Y:S01]  /*2b9f0*/  LEA.HI.X.SX32 R9, R0, R28.reuse, 0x1, P6 ;  /* 0x0000001c00097211 */ /* 0x080fe200030f0eff */
[----:B------:R-:W-:Y:S01]  /*2ba00*/  IMAD R0, R16, 0x2, R15 ;  /* 0x0000000210007824 */ /* 0x000fe200078e020f */
[----:B------:R-:W-:Y:S01]  /*2ba10*/  IADD3 R14, P6, R15, R3, RZ ;  /* 0x000000030f0e7210 */ /* 0x000fe20007fde0ff */
[----:B------:R3:W-:Y:S01]  /*2ba20*/  @P2 STG.E.U8 desc[UR28][R10.64], R19 ;  /* 0x000000130a002986 */ /* 0x0007e2000c10111c */
[----:B------:R-:W-:Y:S01]  /*2ba30*/  ISETP.LT.AND P4, PT, R69, UR4, !P0 ;  /* 0x0000000445007c0c */ /* 0x000fe2000c781270 */
[----:B------:R-:W-:Y:S01]  /*2ba40*/  ULDC UR4, c[0x0][0x22c] ;  /* 0x00008b0000047ab9 */ /* 0x000fe20000000800 */
[----:B------:R-:W-:Y:S01]  /*2ba50*/  PRMT R17, R22, 0x7772, RZ ;  /* 0x0000777216117816 */ /* 0x000fe200000000ff */
[----:B0-----:R-:W-:Y:S01]  /*2ba60*/  IMAD R16, R33, 0x2, R0 ;  /* 0x0000000221107824 */ /* 0x001fe200078e0200 */
[----:B------:R-:W-:Y:S01]  /*2ba70*/  LEA.HI.X.SX32 R15, R15, R28, 0x1, P6 ;  /* 0x0000001c0f0f7211 */ /* 0x000fe200030f0eff */
[----:B--2---:R-:W0:Y:S01]  /*2ba80*/  LDC R31, c[0x0][0x248] ;  /* 0x00009200ff1f7b82 */ /* 0x004e220000000800 */
[----:B------:R-:W-:Y:S01]  /*2ba90*/  ISETP.LT.AND P3, PT, R68, UR4, !P0 ;  /* 0x0000000444007c0c */ /* 0x000fe2000c761270 */
[----:B------:R2:W-:Y:S01]  /*2baa0*/  @P1 STG.E.U8 desc[UR28][R8.64], R17 ;  /* 0x0000001108001986 */ /* 0x0005e2000c10111c */
[----:B------:R-:W-:Y:S01]  /*2bab0*/  ULDC UR4, c[0x0][0x22c] ;  /* 0x00008b0000047ab9 */ /* 0x000fe20000000800 */
[----:B---3--:R-:W-:-:S02]  /*2bac0*/  PRMT R19, R23, 0x7772, RZ ;  /* 0x0000777217137816 */ /* 0x008fc400000000ff */
[-C--:B------:R-:W-:Y:S02]  /*2bad0*/  IADD3 R10, P6, R0, R3.reuse, RZ ;  /* 0x00000003000a7210 */ /* 0x080fe40007fde0ff */
[----:B------:R-:W3:Y:S01]  /*2bae0*/  LDC R33, c[0x0][0x248] ;  /* 0x00009200ff217b82 */ /* 0x000ee20000000800 */
[----:B------:R4:W-:Y:S01]  /*2baf0*/  @P5 STG.E.U8 desc[UR28][R14.64], R19 ;  /* 0x000000130e005986 */ /* 0x0009e2000c10111c */
[----:B------:R-:W-:Y:S02]  /*2bb00*/  IADD3 R12, P5, R16, R3, RZ ;  /* 0x00000003100c7210 */ /* 0x000fe40007fbe0ff */
[----:B------:R-:W-:Y:S01]  /*2bb10*/  ISETP.LT.AND P2, PT, R67, UR4, !P0 ;  /* 0x0000000443007c0c */ /* 0x000fe2000c741270 */
[----:B------:R-:W-:Y:S01]  /*2bb20*/  ULDC UR4, c[0x0][0x22c] ;  /* 0x00008b0000047ab9 */ /* 0x000fe20000000800 */
[----:B------:R-:W-:Y:S02]  /*2bb30*/  LEA.HI.X.SX32 R11, R0, R28, 0x1, P6 ;  /* 0x0000001c000b7211 */ /* 0x000fe400030f0eff */
[----:B--2---:R-:W-:-:S02]  /*2bb40*/  PRMT R17, R20, 0x7773, RZ ;  /* 0x0000777314117816 */ /* 0x004fc400000000ff */
[----:B------:R-:W-:Y:S01]  /*2bb50*/  ISETP.LT.AND P1, PT, R66, UR4, !P0 ;  /* 0x0000000442007c0c */ /* 0x000fe2000c721270 */
[----:B------:R-:W-:Y:S01]  /*2bb60*/  ULDC UR4, c[0x0][0x22c] ;  /* 0x00008b0000047ab9 */ /* 0x000fe20000000800 */
[-C--:B------:R-:W-:Y:S01]  /*2bb70*/  LEA.HI.X.SX32 R13, R16, R28.reuse, 0x1, P5 ;  /* 0x0000001c100d7211 */ /* 0x080fe200028f0eff */
[----:B-1----:R-:W-:Y:S01]  /*2bb80*/  IMAD R16, R35, 0x2, R16 ;  /* 0x0000000223107824 */ /* 0x002fe200078e0210 */
[----:B------:R-:W-:Y:S01]  /*2bb90*/  PRMT R21, R21, 0x7773, RZ ;  /* 0x0000777315157816 */ /* 0x000fe200000000ff */
[----:B----4-:R-:W1:Y:S01]  /*2bba0*/  LDC R19, c[0x0][0x248] ;  /* 0x00009200ff137b82 */ /* 0x010e620000000800 */
[----:B------:R-:W-:Y:S01]  /*2bbb0*/  ISETP.LT.AND P6, PT, R65, UR4, !P0 ;  /* 0x0000000441007c0c */ /* 0x000fe2000c7c1270 */
[----:B------:R2:W-:Y:S01]  /*2bbc0*/  @P4 STG.E.U8 desc[UR28][R10.64], R17 ;  /* 0x000000110a004986 */ /* 0x0005e2000c10111c */
[----:B------:R-:W-:Y:S01]  /*2bbd0*/  ULDC UR4, c[0x0][0x248] ;  /* 0x0000920000047ab9 */ /* 0x000fe20000000800 */
[C---:B------:R-:W-:Y:S01]  /*2bbe0*/  ISETP.LT.AND P4, PT, R32.reuse, UR5, !P0 ;  /* 0x0000000520007c0c */ /* 0x040fe2000c781270 */
[----:B------:R-:W-:Y:S01]  /*2bbf0*/  IMAD R32, R32, UR4, RZ ;  /* 0x0000000420207c24 */ /* 0x000fe2000f8e02ff */
[----:B------:R4:W-:Y:S01]  /*2bc00*/  @P3 STG.E.U8 desc[UR28][R12.64], R21 ;  /* 0x000000150c003986 */ /* 0x0009e2000c10111c */
[-C--:B------:R-:W-:Y:S01]  /*2bc10*/  IADD3 R8, P3, R16, R3.reuse, RZ ;  /* 0x0000000310087210 */ /* 0x080fe20007f7e0ff */
[----:B------:R-:W-:Y:S01]  /*2bc20*/  ULDC UR4, c[0x0][0x22c] ;  /* 0x00008b0000047ab9 */ /* 0x000fe20000000800 */
[----:B------:R-:W-:Y:S01]  /*2bc30*/  PRMT R15, R22, 0x7773, RZ ;  /* 0x00007773160f7816 */ /* 0x000fe200000000ff */
[----:B------:R-:W-:Y:S01]  /*2bc40*/  ULDC UR5, c[0x0][0x22c] ;  /* 0x00008b0000057ab9 */ /* 0x000fe20000000800 */
[----:B------:R-:W-:Y:S01]  /*2bc50*/  LEA.HI.X.SX32 R9, R16, R28, 0x1, P3 ;  /* 0x0000001c10097211 */ /* 0x000fe200018f0eff */
[----:B------:R-:W3:Y:S01]  /*2bc60*/  LDC R35, c[0x0][0x248] ;  /* 0x00009200ff237b82 */ /* 0x000ee20000000800 */
[----:B--2---:R-:W-:-:S07]  /*2bc70*/  IADD3 R10, P3, R32, R3, RZ ;  /* 0x00000003200a7210 */ /* 0x004fce0007f7e0ff */
[----:B------:R-:W2:Y:S01]  /*2bc80*/  LDC R17, c[0x0][0x248] ;  /* 0x00009200ff117b82 */ /* 0x000ea20000000800 */
[----:B------:R-:W-:Y:S01]  /*2bc90*/  PRMT R23, R23, 0x7773, RZ ;  /* 0x0000777317177816 */ /* 0x000fe200000000ff */
[----:B0-----:R-:W-:Y:S01]  /*2bca0*/  IMAD R16, R31, 0x4, R16 ;  /* 0x000000041f107824 */ /* 0x001fe200078e0210 */
[----:B------:R-:W-:-:S05]  /*2bcb0*/  LEA.HI.X.SX32 R11, R32, R28, 0x1, P3 ;  /* 0x0000001c200b7211 */ /* 0x000fca00018f0eff */
[----:B----4-:R-:W0:Y:S01]  /*2bcc0*/  LDC R21, c[0x0][0x248] ;  /* 0x00009200ff157b82 */ /* 0x010e220000000800 */
[----:B------:R4:W-:Y:S04]  /*2bcd0*/  @P2 STG.E.U8 desc[UR28][R8.64], R15 ;  /* 0x0000000f08002986 */ /* 0x0009e8000c10111c */
[----:B------:R4:W-:Y:S03]  /*2bce0*/  @P4 STG.E.U8 desc[UR28][R10.64], R23 ;  /* 0x000000170a004986 */ /* 0x0009e6000c10111c */
[----:B------:R-:W3:Y:S01]  /*2bcf0*/  LDC R31, c[0x0][0x248] ;  /* 0x00009200ff1f7b82 */ /* 0x000ee20000000800 */
[----:B------:R-:W-:-:S04]  /*2bd00*/  IADD3 R12, P4, R16, R3, RZ ;  /* 0x00000003100c7210 */ /* 0x000fc80007f9e0ff */
[-C--:B------:R-:W-:Y:S01]  /*2bd10*/  LEA.HI.X.SX32 R13, R16, R28.reuse, 0x1, P4 ;  /* 0x0000001c100d7211 */ /* 0x080fe200020f0eff */
[----:B-1----:R-:W-:Y:S01]  /*2bd20*/  IMAD R16, R19, 0x2, R16 ;  /* 0x0000000213107824 */ /* 0x002fe200078e0210 */
[----:B----4-:R-:W-:Y:S01]  /*2bd30*/  PRMT R15, R24, 0x7770, RZ ;  /* 0x00007770180f7816 */ /* 0x010fe200000000ff */
[----:B------:R-:W1:Y:S02]  /*2bd40*/  LDC R23, c[0x0][0x248] ;  /* 0x00009200ff177b82 */ /* 0x000e640000000800 */
[----:B--2---:R-:W-:Y:S02]  /*2bd50*/  IMAD R0, R17, 0x2, R16 ;  /* 0x0000000211007824 */ /* 0x004fe400078e0210 */
[----:B------:R2:W-:Y:S01]  /*2bd60*/  @P1 STG.E.U8 desc[UR28][R12.64], R15 ;  /* 0x0000000f0c001986 */ /* 0x0005e2000c10111c */
[C---:B------:R-:W-:Y:S02]  /*2bd70*/  IADD3 R8, P1, R16.reuse, R3, RZ ;  /* 0x0000000310087210 */ /* 0x040fe40007f3e0ff */
[----:B------:R-:W-:Y:S01]  /*2bd80*/  PRMT R19, R25, 0x7770, RZ ;  /* 0x0000777019137816 */ /* 0x000fe200000000ff */
[----:B0-----:R-:W-:Y:S01]  /*2bd90*/  IMAD R14, R21, 0x2, R0 ;  /* 0x00000002150e7824 */ /* 0x001fe200078e0200 */
[----:B------:R-:W-:-:S02]  /*2bda0*/  LEA.HI.X.SX32 R9, R16, R28, 0x1, P1 ;  /* 0x0000001c10097211 */ /* 0x000fc400008f0eff */
[----:B------:R-:W-:-:S03]  /*2bdb0*/  IADD3 R10, P1, R0, R3, RZ ;  /* 0x00000003000a7210 */ /* 0x000fc60007f3e0ff */
[----:B------:R0:W-:Y:S01]  /*2bdc0*/  @P6 STG.E.U8 desc[UR28][R8.64], R19 ;  /* 0x0000001308006986 */ /* 0x0001e2000c10111c */
[-C--:B------:R-:W-:Y:S01]  /*2bdd0*/  LEA.HI.X.SX32 R11, R0, R28.reuse, 0x1, P1 ;  /* 0x0000001c000b7211 */ /* 0x080fe200008f0eff */
[----:B---3--:R-:W-:Y:S01]  /*2bde0*/  IMAD R0, R31, 0x2, R14 ;  /* 0x000000021f007824 */ /* 0x008fe200078e020e */
[CC--:B--2---:R-:W-:Y:S01]  /*2bdf0*/  IADD3 R12, P6, R14.reuse, R3.reuse, RZ ;  /* 0x000000030e0c7210 */ /* 0x0c4fe20007fde0ff */
[----:B------:R-:W2:Y:S02]  /*2be00*/  LDC R31, c[0x0][0x248] ;  /* 0x00009200ff1f7b82 */ /* 0x000ea40000000800 */
[----:B------:R-:W-:Y:S01]  /*2be10*/  IMAD R16, R33, 0x2, R0 ;  /* 0x0000000221107824 */ /* 0x000fe200078e0200 */
[-C--:B------:R-:W-:Y:S02]  /*2be20*/  LEA.HI.X.SX32 R13, R14, R28.reuse, 0x1, P6 ;  /* 0x0000001c0e0d7211 */ /* 0x080fe400030f0eff */
[-C--:B------:R-:W-:Y:S02]  /*2be30*/  IADD3 R14, P6, R0, R3.reuse, RZ ;  /* 0x00000003000e7210 */ /* 0x080fe40007fde0ff */
[----:B------:R-:W-:Y:S01]  /*2be40*/  ISETP.LT.AND P5, PT, R64, UR7, !P0 ;  /* 0x0000000740007c0c */ /* 0x000fe2000c7a1270 */
[----:B------:R-:W-:Y:S01]  /*2be50*/  ULDC UR7, c[0x0][0x22c] ;  /* 0x00008b0000077ab9 */ /* 0x000fe20000000800 */
[----:B------:R-:W-:Y:S01]  /*2be60*/  LEA.HI.X.SX32 R15, R0, R28, 0x1, P6 ;  /* 0x0000001c000f7211 */ /* 0x000fe200030f0eff */
[----:B------:R-:W3:Y:S01]  /*2be70*/  LDC R33, c[0x0][0x248] ;  /* 0x00009200ff217b82 */ /* 0x000ee20000000800 */
[----:B0-----:R-:W-:-:S02]  /*2be80*/  IADD3 R8, P6, R16, R3, RZ ;  /* 0x0000000310087210 */ /* 0x001fc40007fde0ff */
[----:B------:R-:W-:Y:S01]  /*2be90*/  ISETP.LT.AND P3, PT, R63, UR4, !P0 ;  /* 0x000000043f007c0c */ /* 0x000fe2000c761270 */
[----:B------:R-:W-:Y:S01]  /*2bea0*/  ULDC UR4, c[0x0][0x22c] ;  /* 0x00008b0000047ab9 */ /* 0x000fe20000000800 */
[----:B------:R-:W-:Y:S01]  /*2beb0*/  LEA.HI.X.SX32 R9, R16, R28, 0x1, P6 ;  /* 0x0000001c10097211 */ /* 0x000fe200030f0eff */
[----:B-1----:R-:W-:Y:S01]  /*2bec0*/  IMAD R16, R23, 0x2, R16 ;  /* 0x0000000217107824 */ /* 0x002fe200078e0210 */
[----:B------:R-:W-:Y:S01]  /*2bed0*/  ISETP.LT.AND P2, PT, R62, UR4, !P0 ;  /* 0x000000043e007c0c */ /* 0x000fe2000c741270 */
[----:B------:R-:W0:Y:S01]  /*2bee0*/  LDC R23, c[0x0][0x248] ;  /* 0x00009200ff177b82 */ /* 0x000e220000000800 */
[----:B------:R-:W-:Y:S01]  /*2bef0*/  PRMT R17, R26, 0x7770, RZ ;  /* 0x000077701a117816 */ /* 0x000fe200000000ff */
[----:B------:R-:W-:Y:S01]  /*2bf00*/  ULDC UR4, c[0x0][0x22c] ;  /* 0x00008b0000047ab9 */ /* 0x000fe20000000800 */
[----:B------:R-:W-:Y:S02]  /*2bf10*/  PRMT R21, R27, 0x7770, RZ ;  /* 0x000077701b157816 */ /* 0x000fe400000000ff */
[----:B------:R-:W-:Y:S01]  /*2bf20*/  ISETP.LT.AND P4, PT, R61, UR4, !P0 ;  /* 0x000000043d007c0c */ /* 0x000fe2000c781270 */
[----:B------:R-:W-:Y:S01]  /*2bf30*/  ULDC UR4, c[0x0][0x22c] ;  /* 0x00008b0000047ab9 */ /* 0x000fe20000000800 */
[----:B------:R1:W-:Y:S01]  /*2bf40*/  @P5 STG.E.U8 desc[UR28][R10.64], R17 ;  /* 0x000000110a005986 */ /* 0x0003e2000c10111c */
[----:B------:R-:W-:-:S02]  /*2bf50*/  PRMT R19, R24, 0x7771, RZ ;  /* 0x0000777118137816 */ /* 0x000fc400000000ff */
[----:B------:R-:W-:Y:S01]  /*2bf60*/  ISETP.LT.AND P1, PT, R60, UR4, !P0 ;  /* 0x000000043c007c0c */ /* 0x000fe2000c721270 */
[----:B------:R4:W-:Y:S01]  /*2bf70*/  @P3 STG.E.U8 desc[UR28][R12.64], R21 ;  /* 0x000000150c003986 */ /* 0x0009e2000c10111c */
[----:B------:R-:W-:Y:S02]  /*2bf80*/  ULDC UR4, c[0x0][0x22c] ;  /* 0x00008b0000047ab9 */ /* 0x000fe40000000800 */
[----:B------:R-:W-:Y:S01]  /*2bf90*/  ISETP.LT.AND P5, PT, R59, UR4, !P0 ;  /* 0x000000043b007c0c */ /* 0x000fe2000c7a1270 */
[----:B------:R2:W-:Y:S01]  /*2bfa0*/  @P2 STG.E.U8 desc[UR28][R14.64], R19 ;  /* 0x000000130e002986 */ /* 0x0005e2000c10111c */
[----:B------:R-:W-:Y:S01]  /*2bfb0*/  ULDC UR4, c[0x0][0x22c] ;  /* 0x00008b0000047ab9 */ /* 0x000fe20000000800 */
[----:B-1----:R-:W-:Y:S01]  /*2bfc0*/  IADD3 R10, P2, R16, R3, RZ ;  /* 0x00000003100a7210 */ /* 0x002fe20007f5e0ff */
[----:B----4-:R-:W1:Y:S01]  /*2bfd0*/  LDC R21, c[0x0][0x248] ;  /* 0x00009200ff157b82 */ /* 0x010e620000000800 */
[----:B------:R-:W-:Y:S01]  /*2bfe0*/  ISETP.LT.AND P3, PT, R58, UR4, !P0 ;  /* 0x000000043a007c0c */ /* 0x000fe2000c761270 */
[----:B------:R-:W-:Y:S01]  /*2bff0*/  ULDC UR4, c[0x0][0x248] ;  /* 0x0000920000047ab9 */ /* 0x000fe20000000800 */
[----:B------:R-:W-:-:S02]  /*2c000*/  PRMT R17, R25, 0x7771, RZ ;  /* 0x0000777119117816 */ /* 0x000fc400000000ff */
[C---:B------:R-:W-:Y:S01]  /*2c010*/  ISETP.LT.AND P6, PT, R7.reuse, UR5, !P0 ;  /* 0x0000000507007c0c */ /* 0x040fe2000c7c1270 */
[----:B------:R-:W-:Y:S01]  /*2c020*/  IMAD R7, R7, UR4, RZ ;  /* 0x0000000407077c24 */ /* 0x000fe2000f8e02ff */
[----:B------:R-:W-:Y:S01]  /*2c030*/  LEA.HI.X.SX32 R11, R16, R28, 0x1, P2 ;  /* 0x0000001c100b7211 */ /* 0x000fe200010f0eff */
[----:B--2---:R-:W2:Y:S01]  /*2c040*/  LDC R14, c[0x0][0x248] ;  /* 0x00009200ff0e7b82 */ /* 0x004ea20000000800 */
[----:B------:R-:W-:Y:S01]  /*2c050*/  PRMT R13, R26, 0x7771, RZ ;  /* 0x000077711a0d7816 */ /* 0x000fe200000000ff */
[----:B------:R4:W-:Y:S01]  /*2c060*/  @P4 STG.E.U8 desc[UR28][R8.64], R17 ;  /* 0x0000001108004986 */ /* 0x0009e2000c10111c */
[----:B0-----:R-:W-:Y:S01]  /*2c070*/  IMAD R16, R23, 0x4, R16 ;  /* 0x0000000417107824 */ /* 0x001fe200078e0210 */
[----:B------:R-:W-:Y:S01]  /*2c080*/  PRMT R15, R27, 0x7771, RZ ;  /* 0x000077711b0f7816 */ /* 0x000fe200000000ff */
[----:B------:R-:W-:Y:S01]  /*2c090*/  ULDC UR4, c[0x0][0x22c] ;  /* 0x00008b0000047ab9 */ /* 0x000fe20000000800 */
[----:B------:R0:W-:Y:S01]  /*2c0a0*/  @P1 STG.E.U8 desc[UR28][R10.64], R13 ;  /* 0x0000000d0a001986 */ /* 0x0001e2000c10111c */
[----:B------:R-:W-:Y:S01]  /*2c0b0*/  PRMT R19, R25, 0x7772, RZ ;  /* 0x0000777219137816 */ /* 0x000fe200000000ff */
[----:B------:R-:W3:Y:S01]  /*2c0c0*/  LDC R23, c[0x0][0x248] ;  /* 0x00009200ff177b82 */ /* 0x000ee20000000800 */
[----:B------:R-:W-:Y:S01]  /*2c0d0*/  ULDC UR5, c[0x0][0x22c] ;  /* 0x00008b0000057ab9 */ /* 0x000fe20000000800 */
[----:B----4-:R-:W-:-:S04]  /*2c0e0*/  IADD3 R8, P1, R7, R3, RZ ;  /* 0x0000000307087210 */ /* 0x010fc80007f3e0ff */
[----:B------:R-:W-:Y:S01]  /*2c0f0*/  LEA.HI.X.SX32 R9, R7, R28, 0x1, P1 ;  /* 0x0000001c07097211 */ /* 0x000fe200008f0eff */
[----:B-1----:R-:W-:-:S04]  /*2c100*/  IMAD R0, R21, 0x2, R16 ;  /* 0x0000000215007824 */ /* 0x002fc800078e0210 */
[----:B------:R1:W-:Y:S01]  /*2c110*/  @P6 STG.E.U8 desc[UR28][R8.64], R15 ;  /* 0x0000000f08006986 */ /* 0x0003e2000c10111c */
[CC--:B0-----:R-:W-:Y:S01]  /*2c120*/  IADD3 R10, P6, R16.reuse, R3.reuse, RZ ;  /* 0x00000003100a7210 */ /* 0x0c1fe20007fde0ff */
[----:B------:R-:W-:Y:S02]  /*2c130*/  IMAD R7, R31, 0x2, R0 ;  /* 0x000000021f077824 */ /* 0x000fe400078e0200 */
[----:B------:R-:W0:Y:S01]  /*2c140*/  LDC R31, c[0x0][0x248] ;  /* 0x00009200ff1f7b82 */ /* 0x000e220000000800 */
[-C--:B------:R-:W-:Y:S02]  /*2c150*/  LEA.HI.X.SX32 R11, R16, R28.reuse, 0x1, P6 ;  /* 0x0000001c100b7211 */ /* 0x080fe400030f0eff */
[CC--:B------:R-:W-:Y:S02]  /*2c160*/  IADD3 R12, P6, R0.reuse, R3.reuse, RZ ;  /* 0x00000003000c7210 */ /* 0x0c0fe40007fde0ff */
[----:B------:R-:W-:Y:S01]  /*2c170*/  ISETP.LT.AND P4, PT, R57, UR7, !P0 ;  /* 0x0000000739007c0c */ /* 0x000fe2000c781270 */
[----:B------:R-:W-:Y:S01]  /*2c180*/  ULDC UR7, c[0x0][0x22c] ;  /* 0x00008b0000077ab9 */ /* 0x000fe20000000800 */
[----:B------:R-:W-:Y:S01]  /*2c190*/  LEA.HI.X.SX32 R13, R0, R28, 0x1, P6 ;  /* 0x0000001c000d7211 */ /* 0x000fe200030f0eff */
[----:B--2---:R-:W-:Y:S01]  /*2c1a0*/  IMAD R0, R14, 0x2, R7 ;  /* 0x000000020e007824 */ /* 0x004fe200078e0207 */
[----:B-1----:R-:W-:-:S02]  /*2c1b0*/  IADD3 R8, P6, R7, R3, RZ ;  /* 0x0000000307087210 */ /* 0x002fc40007fde0ff */
[----:B------:R-:W-:Y:S01]  /*2c1c0*/  ISETP.LT.AND P2, PT, R55, UR4, !P0 ;  /* 0x0000000437007c0c */ /* 0x000fe2000c741270 */
[----:B------:R-:W-:Y:S01]  /*2c1d0*/  ULDC UR4, c[0x0][0x22c] ;  /* 0x00008b0000047ab9 */ /* 0x000fe20000000800 */
[----:B------:R-:W-:Y:S02]  /*2c1e0*/  PRMT R21, R24, 0x7772, RZ ;  /* 0x0000777218157816 */ /* 0x000fe400000000ff */
[-C--:B------:R-:W-:Y:S01]  /*2c1f0*/  LEA.HI.X.SX32 R9, R7, R28.reuse, 0x1, P6 ;  /* 0x0000001c07097211 */ /* 0x080fe200030f0eff */
[----:B---3--:R-:W-:Y:S01]  /*2c200*/  IMAD R7, R23, 0x2, R0 ;  /* 0x0000000217077824 */ /* 0x008fe200078e0200 */
[----:B------:R-:W-:Y:S01]  /*2c210*/  IADD3 R14, P6, R0, R3, RZ ;  /* 0x00000003000e7210 */ /* 0x000fe20007fde0ff */
[----:B------:R1:W-:Y:S01]  /*2c220*/  @P5 STG.E.U8 desc[UR28][R10.64], R21 ;  /* 0x000000150a005986 */ /* 0x0003e2000c10111c */
[----:B------:R-:W-:Y:S02]  /*2c230*/  PRMT R17, R26, 0x7772, RZ ;  /* 0x000077721a117816 */ /* 0x000fe400000000ff */
[----:B------:R-:W-:Y:S01]  /*2c240*/  LEA.HI.X.SX32 R15, R0, R28, 0x1, P6 ;  /* 0x0000001c000f7211 */ /* 0x000fe200030f0eff */
[----:B------:R2:W-:Y:S01]  /*2c250*/  @P3 STG.E.U8 desc[UR28][R12.64], R19 ;  /* 0x000000130c003986 */ /* 0x0005e2000c10111c */
[----:B------:R-:W-:Y:S01]  /*2c260*/  ISETP.LT.AND P1, PT, R56, UR5, !P0 ;  /* 0x0000000538007c0c */ /* 0x000fe2000c721270 */
[----:B------:R-:W-:Y:S01]  /*2c270*/  IMAD R0, R18, 0x2, R7 ;  /* 0x0000000212007824 */ /* 0x000fe200078e0207 */
[----:B------:R-:W-:Y:S01]  /*2c280*/  ISETP.LT.AND P5, PT, R54, UR4, !P0 ;  /* 0x0000000436007c0c */ /* 0x000fe2000c7a1270 */
[----:B------:R-:W-:Y:S01]  /*2c290*/  ULDC UR4, c[0x0][0x22c] ;  /* 0x00008b0000047ab9 */ /* 0x000fe20000000800 */
[----:B------:R-:W-:Y:S01]  /*2c2a0*/  @P4 STG.E.U8 desc[UR28][R8.64], R17 ;  /* 0x0000001108004986 */ /* 0x000fe2000c10111c */
[----:B-1----:R-:W1:Y:S01]  /*2c2b0*/  LDC R21, c[0x0][0x248] ;  /* 0x00009200ff157b82 */ /* 0x002e620000000800 */
[----:B--2---:R-:W-:-:S02]  /*2c2c0*/  PRMT R19, R27, 0x7772, RZ ;  /* 0x000077721b137816 */ /* 0x004fc400000000ff */
[----:B------:R-:W2:Y:S01]  /*2c2d0*/  LDS.128 R8, [R2] ;  /* 0x0000000002087984 */ /* 0x000ea20000000c00 */
[-C--:B------:R-:W-:Y:S01]  /*2c2e0*/  IADD3 R12, P6, R7, R3.reuse, RZ ;  /* 0x00000003070c7210 */ /* 0x080fe20007fde0ff */
[----:B------:R-:W-:Y:S01]  /*2c2f0*/  ULDC UR5, c[0x0][0x22c] ;  /* 0x00008b0000057ab9 */ /* 0x000fe20000000800 */
[----:B------:R-:W-:Y:S01]  /*2c300*/  ISETP.LT.AND P3, PT, R53, UR4, !P0 ;  /* 0x0000000435007c0c */ /* 0x000fe2000c761270 */
[----:B------:R3:W-:Y:S01]  /*2c310*/  @P2 STG.E.U8 desc[UR28][R14.64], R19 ;  /* 0x000000130e002986 */ /* 0x0007e2000c10111c */
[----:B------:R-:W-:Y:S01]  /*2c320*/  LEA.HI.X.SX32 R13, R7, R28, 0x1, P6 ;  /* 0x0000001c070d7211 */ /* 0x000fe200030f0eff */
[----:B------:R-:W-:Y:S01]  /*2c330*/  ULDC UR4, c[0x0][0x22c] ;  /* 0x00008b0000047ab9 */ /* 0x000fe20000000800 */
[----:B------:R-:W-:Y:S01]  /*2c340*/  IADD3 R16, P6, R0, R3, RZ ;  /* 0x0000000300107210 */ /* 0x000fe20007fde0ff */
[----:B------:R-:W4:Y:S01]  /*2c350*/  LDC R18, c[0x0][0x248] ;  /* 0x00009200ff127b82 */ /* 0x000f220000000800 */
[----:B------:R-:W-:Y:S01]  /*2c360*/  ISETP.LT.AND P4, PT, R52, UR4, !P0 ;  /* 0x0000000434007c0c */ /* 0x000fe2000c781270 */
[----:B------:R-:W-:Y:S01]  /*2c370*/  ULDC UR4, c[0x0][0x22c] ;  /* 0x00008b0000047ab9 */ /* 0x000fe20000000800 */
[----:B------:R-:W-:-:S05]  /*2c380*/  PRMT R7, R24, 0x7773, RZ ;  /* 0x0000777318077816 */ /* 0x000fca00000000ff */
[----:B---3--:R-:W3:Y:S01]  /*2c390*/  LDC R19, c[0x0][0x248] ;  /* 0x00009200ff137b82 */ /* 0x008ee20000000800 */
[----:B------:R-:W-:Y:S01]  /*2c3a0*/  LEA.HI.X.SX32 R17, R0, R28, 0x1, P6 ;  /* 0x0000001c00117211 */ /* 0x000fe200030f0eff */
[----:B0-----:R-:W-:Y:S01]  /*2c3b0*/  IMAD R0, R31, 0x2, R0 ;  /* 0x000000021f007824 */ /* 0x001fe200078e0200 */
[----:B------:R-:W-:Y:S02]  /*2c3c0*/  PRMT R25, R25, 0x7773, RZ ;  /* 0x0000777319197816 */ /* 0x000fe400000000ff */
[----:B------:R-:W-:Y:S01]  /*2c3d0*/  ISETP.LT.AND P2, PT, R51, UR4, !P0 ;  /* 0x0000000433007c0c */ /* 0x000fe2000c741270 */
[----:B------:R-:W-:Y:S02]  /*2c3e0*/  ULDC UR4, c[0x0][0x248] ;  /* 0x0000920000047ab9 */ /* 0x000fe40000000800 */
[----:B------:R-:W0:Y:S01]  /*2c3f0*/  LDC R31, c[0x0][0x248] ;  /* 0x00009200ff1f7b82 */ /* 0x000e220000000800 */
[----:B------:R-:W-:Y:S01]  /*2c400*/  @P1 STG.E.U8 desc[UR28][R12.64], R7 ;  /* 0x000000070c001986 */ /* 0x000fe2000c10111c */
[C---:B------:R-:W-:Y:S01]  /*2c410*/  IMAD R2, R6.reuse, UR4, RZ ;  /* 0x0000000406027c24 */ /* 0x040fe2000f8e02ff */
[----:B------:R-:W-:Y:S01]  /*2c420*/  ISETP.LT.AND P6, PT, R6, UR5, !P0 ;  /* 0x0000000506007c0c */ /* 0x000fe2000c7c1270 */
[----:B------:R-:W-:Y:S01]  /*2c430*/  ULDC UR4, c[0x0][0x22c] ;  /* 0x00008b0000047ab9 */ /* 0x000fe20000000800 */
[----:B------:R2:W-:Y:S01]  /*2c440*/  @P5 STG.E.U8 desc[UR28][R16.64], R25 ;  /* 0x0000001910005986 */ /* 0x0005e2000c10111c */
[-C--:B------:R-:W-:Y:S01]  /*2c450*/  IADD3 R14, P1, R0, R3.reuse, RZ ;  /* 0x00000003000e7210 */ /* 0x080fe20007f3e0ff */
[----:B------:R-:W-:Y:S01]  /*2c460*/  ULDC UR5, c[0x0][0x22c] ;  /* 0x00008b0000057ab9 */ /* 0x000fe20000000800 */
[----:B------:R-:W-:-:S02]  /*2c470*/  IADD3 R6, P5, R2, R3, RZ ;  /* 0x0000000302067210 */ /* 0x000fc40007fbe0ff */
[-C--:B------:R-:W-:Y:S01]  /*2c480*/  LEA.HI.X.SX32 R15, R0, R28.reuse, 0x1, P1 ;  /* 0x0000001c000f7211 */ /* 0x080fe200008f0eff */
[----:B--2---:R-:W2:Y:S01]  /*2c490*/  LDC R25, c[0x0][0x248] ;  /* 0x00009200ff197b82 */ /* 0x004ea20000000800 */
[----:B------:R-:W-:Y:S01]  /*2c4a0*/  PRMT R17, R26, 0x7773, RZ ;  /* 0x000077731a117816 */ /* 0x000fe200000000ff */
[----:B-1----:R-:W-:Y:S01]  /*2c4b0*/  IMAD R0, R21, 0x4, R0 ;  /* 0x0000000415007824 */ /* 0x002fe200078e0200 */
[----:B------:R-:W-:Y:S02]  /*2c4c0*/  PRMT R27, R27, 0x7773, RZ ;  /* 0x000077731b1b7816 */ /* 0x000fe400000000ff */
[----:B------:R-:W-:Y:S01]  /*2c4d0*/  LEA.HI.X.SX32 R7, R2, R28, 0x1, P5 ;  /* 0x0000001c02077211 */ /* 0x000fe200028f0eff */
[----:B------:R1:W-:Y:S01]  /*2c4e0*/  @P3 STG.E.U8 desc[UR28][R14.64], R17 ;  /* 0x000000110e003986 */ /* 0x0003e2000c10111c */
[----:B---3--:R-:W-:-:S03]  /*2c4f0*/  IMAD R2, R19, 0x2, R0 ;  /* 0x0000000213027824 */ /* 0x008fc600078e0200 */
[----:B------:R3:W-:Y:S01]  /*2c500*/  @P6 STG.E.U8 desc[UR28][R6.64], R27 ;  /* 0x0000001b06006986 */ /* 0x0007e2000c10111c */
[----:B------:R-:W-:-:S04]  /*2c510*/  IADD3 R12, P6, R0, R3, RZ ;  /* 0x00000003000c7210 */ /* 0x000fc80007fde0ff */
[----:B------:R-:W-:Y:S01]  /*2c520*/  LEA.HI.X.SX32 R13, R0, R28, 0x1, P6 ;  /* 0x0000001c000d7211 */ /* 0x000fe200030f0eff */
[----:B0-----:R-:W-:Y:S01]  /*2c530*/  IMAD R0, R31, 0x2, R2 ;  /* 0x000000021f007824 */ /* 0x001fe200078e0202 */
[----:B-1----:R-:W-:-:S04]  /*2c540*/  IADD3 R14, P6, R2, R3, RZ ;  /* 0x00000003020e7210 */ /* 0x002fc80007fde0ff */
[----:B------:R-:W-:Y:S01]  /*2c550*/  LEA.HI.X.SX32 R15, R2, R28, 0x1, P6 ;  /* 0x0000001c020f7211 */ /* 0x000fe200030f0eff */
[----:B---3--:R-:W0:Y:S01]  /*2c560*/  LDC R27, c[0x0][0x248] ;  /* 0x00009200ff1b7b82 */ /* 0x008e220000000800 */
[----:B--2---:R-:W-:Y:S01]  /*2c570*/  IMAD R2, R25, 0x2, R0 ;  /* 0x0000000219027824 */ /* 0x004fe200078e0200 */
[----:B------:R-:W-:Y:S02]  /*2c580*/  IADD3 R6, P6, R0, R3, RZ ;  /* 0x0000000300067210 */ /* 0x000fe40007fde0ff */
[----:B------:R-:W-:Y:S01]  /*2c590*/  ISETP.LT.AND P1, PT, R50, UR7, !P0 ;  /* 0x0000000732007c0c */ /* 0x000fe2000c721270 */
[----:B------:R-:W-:-:S03]  /*2c5a0*/  ULDC UR7, c[0x0][0x22c] ;  /* 0x00008b0000077ab9 */ /* 0x000fc60000000800 */
[----:B------:R-:W1:Y:S01]  /*2c5b0*/  LDC R25, c[0x0][0x248] ;  /* 0x00009200ff197b82 */ /* 0x000e620000000800 */
[-C--:B------:R-:W-:Y:S02]  /*2c5c0*/  LEA.HI.X.SX32 R7, R0, R28.reuse, 0x1, P6 ;  /* 0x0000001c00077211 */ /* 0x080fe400030f0eff */
[----:B------:R-:W-:Y:S01]  /*2c5d0*/  ISETP.LT.AND P5, PT, R46, UR4, !P0 ;  /* 0x000000042e007c0c */ /* 0x000fe2000c7a1270 */
[----:B------:R-:W-:Y:S01]  /*2c5e0*/  ULDC UR4, c[0x0][0x22c] ;  /* 0x00008b0000047ab9 */ /* 0x000fe20000000800 */
[----:B------:R-:W-:Y:S02]  /*2c5f0*/  IADD3 R16, P6, R2, R3, RZ ;  /* 0x0000000302107210 */ /* 0x000fe40007fde0ff */
[----:B------:R-:W-:Y:S02]  /*2c600*/  PRMT R23, R8, 0x7770, RZ ;  /* 0x0000777008177816 */ /* 0x000fe400000000ff */
[----:B------:R-:W-:Y:S01]  /*2c610*/  LEA.HI.X.SX32 R17, R2, R28, 0x1, P6 ;  /* 0x0000001c02117211 */ /* 0x000fe200030f0eff */
[----:B------:R-:W-:Y:S01]  /*2c620*/  IMAD R2, R33, 0x2, R2 ;  /* 0x0000000221027824 */ /* 0x000fe200078e0202 */
[----:B------:R-:W-:Y:S01]  /*2c630*/  PRMT R21, R9, 0x7770, RZ ;  /* 0x0000777009157816 */ /* 0x000fe200000000ff */
[----:B------:R2:W-:Y:S01]  /*2c640*/  @P4 STG.E.U8 desc[UR28][R12.64], R23 ;  /* 0x000000170c004986 */ /* 0x0005e2000c10111c */
[----:B------:R-:W-:Y:S01]  /*2c650*/  PRMT R19, R10, 0x7770, RZ ;  /* 0x000077700a137816 */ /* 0x000fe200000000ff */
[----:B------:R-:W-:Y:S01]  /*2c660*/  IMAD R0, R35, 0x2, R2 ;  /* 0x0000000223007824 */ /* 0x000fe200078e0202 */
[----:B------:R-:W-:Y:S01]  /*2c670*/  ISETP.LT.AND P3, PT, R48, UR5, !P0 ;  /* 0x0000000530007c0c */ /* 0x000fe2000c761270 */
[----:B------:R-:W-:Y:S01]  /*2c680*/  @P2 STG.E.U8 desc[UR28][R14.64], R21 ;  /* 0x000000150e002986 */ /* 0x000fe2000c10111c */
[----:B--2---:R-:W-:-:S03]  /*2c690*/  PRMT R23, R11, 0x7770, RZ ;  /* 0x000077700b177816 */ /* 0x004fc600000000ff */
[----:B------:R2:W-:Y:S01]  /*2c6a0*/  @P1 STG.E.U8 desc[UR28][R6.64], R19 ;  /* 0x0000001306001986 */ /* 0x0005e2000c10111c */
[CC--:B------:R-:W-:Y:S01]  /*2c6b0*/  IADD3 R12, P6, R2.reuse, R3.reuse, RZ ;  /* 0x00000003020c7210 */ /* 0x0c0fe20007fde0ff */
[----:B------:R-:W-:Y:S02]  /*2c6c0*/  ULDC UR5, c[0x0][0x22c] ;  /* 0x00008b0000057ab9 */ /* 0x000fe40000000800 */
[----:B------:R3:W-:Y:S01]  /*2c6d0*/  @P5 STG.E.U8 desc[UR28][R16.64], R23 ;  /* 0x0000001710005986 */ /* 0x0007e2000c10111c */
[----:B------:R-:W-:Y:S01]  /*2c6e0*/  ISETP.LT.AND P4, PT, R45, UR4, !P0 ;  /* 0x000000042d007c0c */ /* 0x000fe2000c781270 */
[----:B------:R-:W-:Y:S01]  /*2c6f0*/  ULDC UR4, c[0x0][0x22c] ;  /* 0x00008b0000047ab9 */ /* 0x000fe20000000800 */
[----:B------:R-:W-:Y:S02]  /*2c700*/  LEA.HI.X.SX32 R13, R2, R28, 0x1, P6 ;  /* 0x0000001c020d7211 */ /* 0x000fe400030f0eff */
[----:B--2---:R-:W-:Y:S02]  /*2c710*/  IADD3 R6, P5, R0, R3, RZ ;  /* 0x0000000300067210 */ /* 0x004fe40007fbe0ff */
[----:B------:R-:W-:-:S02]  /*2c720*/  PRMT R21, R8, 0x7771, RZ ;  /* 0x0000777108157816 */ /* 0x000fc400000000ff */
[-C--:B------:R-:W-:Y:S01]  /*2c730*/  LEA.HI.X.SX32 R7, R0, R28.reuse, 0x1, P5 ;  /* 0x0000001c00077211 */ /* 0x080fe200028f0eff */
[----:B-1----:R-:W-:Y:S01]  /*2c740*/  IMAD R0, R25, 0x2, R0 ;  /* 0x0000000219007824 */ /* 0x002fe200078e0200 */
[----:B------:R-:W-:Y:S01]  /*2c750*/  ISETP.LT.AND P2, PT, R44, UR4, !P0 ;  /* 0x000000042c007c0c */ /* 0x000fe2000c741270 */
[----:B---3--:R-:W1:Y:S01]  /*2c760*/  LDC R23, c[0x0][0x248] ;  /* 0x00009200ff177b82 */ /* 0x008e620000000800 */
[----:B------:R-:W-:Y:S01]  /*2c770*/  ULDC UR4, c[0x0][0x22c] ;  /* 0x00008b0000047ab9 */ /* 0x000fe20000000800 */
[----:B------:R2:W-:Y:S01]  /*2c780*/  @P3 STG.E.U8 desc[UR28][R12.64], R21 ;  /* 0x000000150c003986 */ /* 0x0005e2000c10111c */
[----:B------:R-:W-:Y:S01]  /*2c790*/  ISETP.LT.AND P1, PT, R43, UR4, !P0 ;  /* 0x000000042b007c0c */ /* 0x000fe2000c721270 */
[----:B------:R-:W-:Y:S01]  /*2c7a0*/  ULDC UR4, c[0x0][0x22c] ;  /* 0x00008b0000047ab9 */ /* 0x000fe20000000800 */
[----:B------:R-:W-:Y:S02]  /*2c7b0*/  IADD3 R14, P3, R0, R3, RZ ;  /* 0x00000003000e7210 */ /* 0x000fe40007f7e0ff */
[----:B------:R-:W-:Y:S01]  /*2c7c0*/  PRMT R19, R9, 0x7771, RZ ;  /* 0x0000777109137816 */ /* 0x000fe200000000ff */
[----:B------:R-:W3:Y:S01]  /*2c7d0*/  LDC R25, c[0x0][0x248] ;  /* 0x00009200ff197b82 */ /* 0x000ee20000000800 */
[----:B------:R-:W-:Y:S01]  /*2c7e0*/  ISETP.LT.AND P6, PT, R42, UR4, !P0 ;  /* 0x000000042a007c0c */ /* 0x000fe2000c7c1270 */
[----:B------:R-:W-:Y:S01]  /*2c7f0*/  ULDC UR4, c[0x0][0x248] ;  /* 0x0000920000047ab9 */ /* 0x000fe20000000800 */
[----:B------:R-:W-:Y:S01]  /*2c800*/  LEA.HI.X.SX32 R15, R0, R28, 0x1, P3 ;  /* 0x0000001c000f7211 */ /* 0x000fe200018f0eff */
[----:B------:R4:W-:Y:S01]  /*2c810*/  @P4 STG.E.U8 desc[UR28][R6.64], R19 ;  /* 0x0000001306004986 */ /* 0x0009e2000c10111c */
[----:B------:R-:W-:-:S02]  /*2c820*/  PRMT R17, R10, 0x7771, RZ ;  /* 0x000077710a117816 */ /* 0x000fc400000000ff */
[C---:B------:R-:W-:Y:S01]  /*2c830*/  ISETP.LT.AND P3, PT, R5.reuse, UR5, !P0 ;  /* 0x0000000505007c0c */ /* 0x040fe2000c761270 */
[----:B------:R-:W-:Y:S01]  /*2c840*/  IMAD R5, R5, UR4, RZ ;  /* 0x0000000405057c24 */ /* 0x000fe2000f8e02ff */
[----:B--2---:R-:W2:Y:S01]  /*2c850*/  LDC R21, c[0x0][0x248] ;  /* 0x00009200ff157b82 */ /* 0x004ea20000000800 */
[----:B------:R1:W-:Y:S01]  /*2c860*/  @P2 STG.E.U8 desc[UR28][R14.64], R17 ;  /* 0x000000110e002986 */ /* 0x0003e2000c10111c */
[----:B0-----:R-:W-:Y:S01]  /*2c870*/  IMAD R0, R27, 0x4, R0 ;  /* 0x000000041b007824 */ /* 0x001fe200078e0200 */
[----:B------:R-:W-:Y:S01]  /*2c880*/  ULDC UR4, c[0x0][0x22c] ;  /* 0x00008b0000047ab9 */ /* 0x000fe20000000800 */
[----:B------:R-:W-:Y:S01]  /*2c890*/  ISETP.LT.AND P5, PT, R41, UR7, !P0 ;  /* 0x0000000729007c0c */ /* 0x000fe2000c7a1270 */
[----:B------:R-:W-:-:S03]  /*2c8a0*/  ULDC UR5, c[0x0][0x22c] ;  /* 0x00008b0000057ab9 */ /* 0x000fc60000000800 */
[----:B----4-:R-:W0:Y:S01]  /*2c8b0*/  LDC R19, c[0x0][0x248] ;  /* 0x00009200ff137b82 */ /* 0x010e220000000800 */
[----:B------:R-:W-:-:S04]  /*2c8c0*/  IADD3 R6, P2, R5, R3, RZ ;  /* 0x0000000305067210 */ /* 0x000fc80007f5e0ff */
[-C--:B------:R-:W-:Y:S02]  /*2c8d0*/  LEA.HI.X.SX32 R7, R5, R28.reuse, 0x1, P2 ;  /* 0x0000001c05077211 */ /* 0x080fe400010f0eff */
[CC--:B------:R-:W-:Y:S01]  /*2c8e0*/  IADD3 R12, P2, R0.reuse, R3.reuse, RZ ;  /* 0x00000003000c7210 */ /* 0x0c0fe20007f5e0ff */
[----:B------:R-:W4:Y:S01]  /*2c8f0*/  LDC R27, c[0x0][0x248] ;  /* 0x00009200ff1b7b82 */ /* 0x000f220000000800 */
[----:B------:R-:W-:Y:S02]  /*2c900*/  PRMT R5, R11, 0x7771, RZ ;  /* 0x000077710b057816 */ /* 0x000fe400000000ff */
[----:B------:R-:W-:Y:S01]  /*2c910*/  LEA.HI.X.SX32 R13, R0, R28, 0x1, P2 ;  /* 0x0000001c000d7211 */ /* 0x000fe200010f0eff */
[----:B-1----:R-:W-:Y:S01]  /*2c920*/  IMAD R0, R23, 0x2, R0 ;  /* 0x0000000217007824 */ /* 0x002fe200078e0200 */
[----:B------:R-:W-:Y:S01]  /*2c930*/  PRMT R17, R8, 0x7772, RZ ;  /* 0x0000777208117816 */ /* 0x000fe200000000ff */
[----:B------:R1:W-:Y:S04]  /*2c940*/  @P3 STG.E.U8 desc[UR28][R6.64], R5 ;  /* 0x0000000506003986 */ /* 0x0003e8000c10111c */
[----:B------:R3:W-:Y:S01]  /*2c950*/  @P1 STG.E.U8 desc[UR28][R12.64], R17 ;  /* 0x000000110c001986 */ /* 0x0007e2000c10111c */
[----:B------:R-:W-:-:S04]  /*2c960*/  IADD3 R14, P1, R0, R3, RZ ;  /* 0x00000003000e7210 */ /* 0x000fc80007f3e0ff */
[-C--:B------:R-:W-:Y:S01]  /*2c970*/  LEA.HI.X.SX32 R15, R0, R28.reuse, 0x1, P1 ;  /* 0x0000001c000f7211 */ /* 0x080fe200008f0eff */
[----:B0-----:R-:W-:Y:S01]  /*2c980*/  IMAD R0, R19, 0x2, R0 ;  /* 0x0000000213007824 */ /* 0x001fe200078e0200 */
[----:B-1----:R-:W-:Y:S02]  /*2c990*/  PRMT R5, R9, 0x7772, RZ ;  /* 0x0000777209057816 */ /* 0x002fe400000000ff */
[----:B------:R-:W-:Y:S01]  /*2c9a0*/  ISETP.LT.AND P4, PT, R40, UR4, !P0 ;  /* 0x0000000428007c0c */ /* 0x000fe2000c781270 */
[----:B------:R-:W-:Y:S02]  /*2c9b0*/  ULDC UR4, c[0x0][0x22c] ;  /* 0x00008b0000047ab9 */ /* 0x000fe40000000800 */
[----:B------:R4:W-:Y:S01]  /*2c9c0*/  @P6 STG.E.U8 desc[UR28][R14.64], R5 ;  /* 0x000000050e006986 */ /* 0x0009e2000c10111c */
[-C--:B------:R-:W-:Y:S01]  /*2c9d0*/  IADD3 R6, P6, R0, R3.reuse, RZ ;  /* 0x0000000300067210 */ /* 0x080fe20007fde0ff */
[----:B--2---:R-:W-:Y:S01]  /*2c9e0*/  IMAD R2, R21, 0x2, R0 ;  /* 0x0000000215027824 */ /* 0x004fe200078e0200 */
[----:B------:R-:W-:Y:S01]  /*2c9f0*/  ISETP.LT.AND P3, PT, R38, UR4, !P0 ;  /* 0x0000000426007c0c */ /* 0x000fe2000c761270 */
[----:B------:R-:W-:Y:S01]  /*2ca00*/  ULDC UR4, c[0x0][0x22c] ;  /* 0x00008b0000047ab9 */ /* 0x000fe20000000800 */
[----:B------:R-:W-:Y:S01]  /*2ca10*/  LEA.HI.X.SX32 R7, R0, R28, 0x1, P6 ;  /* 0x0000001c00077211 */ /* 0x000fe200030f0eff */
[----:B---3--:R-:W-:Y:S01]  /*2ca20*/  IMAD R0, R25, 0x2, R2 ;  /* 0x0000000219007824 */ /* 0x008fe200078e0202 */
[----:B------:R-:W-:Y:S01]  /*2ca30*/  ISETP.LT.AND P2, PT, R36, UR4, !P0 ;  /* 0x0000000424007c0c */ /* 0x000fe2000c741270 */
[----:B------:R-:W-:Y:S01]  /*2ca40*/  ULDC UR4, c[0x0][0x22c] ;  /* 0x00008b0000047ab9 */ /* 0x000fe20000000800 */
[----:B------:R-:W-:-:S02]  /*2ca50*/  IADD3 R12, P6, R2, R3, RZ ;  /* 0x00000003020c7210 */ /* 0x000fc40007fde0ff */
[----:B------:R-:W-:Y:S01]  /*2ca60*/  ISETP.LT.AND P1, PT, R29, UR4, !P0 ;  /* 0x000000041d007c0c */ /* 0x000fe2000c721270 */
[----:B----4-:R-:W-:Y:S01]  /*2ca70*/  IMAD R15, R27, 0x2, R0 ;  /* 0x000000021b0f7824 */ /* 0x010fe200078e0200 */
[----:B------:R-:W-:Y:S01]  /*2ca80*/  ULDC UR4, c[0x0][0x248] ;  /* 0x0000920000047ab9 */ /* 0x000fe20000000800 */
[----:B------:R-:W-:Y:S01]  /*2ca90*/  PRMT R23, R10, 0x7772, RZ ;  /* 0x000077720a177816 */ /* 0x000fe200000000ff */
[C---:B------:R-:W-:Y:S01]  /*2caa0*/  IMAD R16, R4.reuse, UR4, RZ ;  /* 0x0000000404107c24 */ /* 0x040fe2000f8e02ff */
[----:B------:R-:W-:Y:S02]  /*2cab0*/  ISETP.LT.AND P0, PT, R4, UR5, !P0 ;  /* 0x0000000504007c0c */ /* 0x000fe4000c701270 */
[----:B------:R-:W-:Y:S02]  /*2cac0*/  LEA.HI.X.SX32 R13, R2, R28, 0x1, P6 ;  /* 0x0000001c020d7211 */ /* 0x000fe400030f0eff */
[----:B------:R-:W-:Y:S01]  /*2cad0*/  PRMT R19, R8, 0x7773, RZ ;  /* 0x0000777308137816 */ /* 0x000fe200000000ff */
[----:B------:R-:W-:Y:S01]  /*2cae0*/  IMAD R8, R18, 0x2, R15 ;  /* 0x0000000212087824 */ /* 0x000fe200078e020f */
[----:B------:R-:W-:-:S02]  /*2caf0*/  IADD3 R4, P6, R0, R3, RZ ;  /* 0x0000000300047210 */ /* 0x000fc40007fde0ff */
[----:B------:R-:W-:Y:S01]  /*2cb00*/  PRMT R21, R11, 0x7772, RZ ;  /* 0x000077720b157816 */ /* 0x000fe200000000ff */
[----:B------:R0:W-:Y:S01]  /*2cb10*/  @P5 STG.E.U8 desc[UR28][R6.64], R23 ;  /* 0x0000001706005986 */ /* 0x0001e2000c10111c */
[-C--:B------:R-:W-:Y:S02]  /*2cb20*/  IADD3 R2, P5, R15, R3.reuse, RZ ;  /* 0x000000030f027210 */ /* 0x080fe40007fbe0ff */
[----:B------:R-:W-:Y:S01]  /*2cb30*/  LEA.HI.X.SX32 R5, R0, R28, 0x1, P6 ;  /* 0x0000001c00057211 */ /* 0x000fe200030f0eff */
[----:B------:R1:W-:Y:S01]  /*2cb40*/  @P4 STG.E.U8 desc[UR28][R12.64], R21 ;  /* 0x000000150c004986 */ /* 0x0003e2000c10111c */
[-C--:B------:R-:W-:Y:S02]  /*2cb50*/  IADD3 R14, P4, R16, R3.reuse, RZ ;  /* 0x00000003100e7210 */ /* 0x080fe40007f9e0ff */
[----:B------:R-:W-:Y:S02]  /*2cb60*/  PRMT R17, R9, 0x7773, RZ ;  /* 0x0000777309117816 */ /* 0x000fe400000000ff */
[----:B0-----:R-:W-:-:S02]  /*2cb70*/  IADD3 R6, P6, R8, R3, RZ ;  /* 0x0000000308067210 */ /* 0x001fc40007fde0ff */
[-C--:B------:R-:W-:Y:S02]  /*2cb80*/  LEA.HI.X.SX32 R3, R15, R28.reuse, 0x1, P5 ;  /* 0x0000001c0f037211 */ /* 0x080fe400028f0eff */
[----:B------:R-:W-:Y:S02]  /*2cb90*/  PRMT R9, R10, 0x7773, RZ ;  /* 0x000077730a097816 */ /* 0x000fe400000000ff */
[----:B------:R-:W-:Y:S01]  /*2cba0*/  LEA.HI.X.SX32 R7, R8, R28, 0x1, P6 ;  /* 0x0000001c08077211 */ /* 0x000fe200030f0eff */
[----:B------:R1:W-:Y:S04]  /*2cbb0*/  @P3 STG.E.U8 desc[UR28][R4.64], R19 ;  /* 0x0000001304003986 */ /* 0x0003e8000c10111c */
[----:B------:R1:W-:Y:S01]  /*2cbc0*/  @P2 STG.E.U8 desc[UR28][R2.64], R17 ;  /* 0x0000001102002986 */ /* 0x0003e2000c10111c */
[----:B------:R-:W-:-:S03]  /*2cbd0*/  PRMT R11, R11, 0x7773, RZ ;  /* 0x000077730b0b7816 */ /* 0x000fc600000000ff */
[----:B------:R1:W-:Y:S01]  /*2cbe0*/  @P1 STG.E.U8 desc[UR28][R6.64], R9 ;  /* 0x0000000906001986 */ /* 0x0003e2000c10111c */
[----:B------:R-:W-:Y:S01]  /*2cbf0*/  LEA.HI.X.SX32 R15, R16, R28, 0x1, P4 ;  /* 0x0000001c100f7211 */ /* 0x000fe200020f0eff */
[----:B------:R-:W-:Y:S06]  /*2cc00*/  @!P0 EXIT ;  /* 0x000000000000894d */ /* 0x000fec0003800000 */
[----:B------:R-:W-:Y:S01]  /*2cc10*/  STG.E.U8 desc[UR28][R14.64], R11 ;  /* 0x0000000b0e007986 */ /* 0x000fe2000c10111c */
[----:B------:R-:W-:Y:S05]  /*2cc20*/  EXIT ;  /* 0x000000000000794d */ /* 0x000fea0003800000 */
.L_x_3:
[----:B------:R-:W-:-:S00]  /*2cc30*/  BRA `(.L_x_3) ;  /* 0xfffffffc00fc7947 */ /* 0x000fc0000383ffff */
[----:B------:R-:W-:-:S00]  /*2cc40*/  NOP ;  /* 0x0000000000007918 */ /* 0x000fc00000000000 */
        /* <DEDUP_REMOVED lines=11> */
.L_x_4:


//--------------------- .nv.shared.matmul_kernel  --------------------------
	.section	.nv.shared.matmul_kernel,"aw",@nobits
	.sectionflags	@""
	.align	16
	.zero		1024


//--------------------- .nv.shared.reserved.0     --------------------------
	.section	.nv.shared.reserved.0,"aw",@nobits
	.weak		__nv_reservedSMEM_offset_0_alias
	.size		__nv_reservedSMEM_offset_0_alias, 0, 0
	.other		__nv_reservedSMEM_offset_0_alias,@"STO_CUDA_RESERVED_SHARED STV_DEFAULT"
__nv_reservedSMEM_offset_0_alias:
	.zero		0


//--------------------- .nv.constant0.matmul_kernel --------------------------
	.section	.nv.constant0.matmul_kernel,"a",@progbits
	.sectionflags	@""
	.align	4
.nv.constant0.matmul_kernel:
	.zero		608


//--------------------- SYMBOLS --------------------------

	.type		.nv.reservedSmem.offset0,@object
	.size		.nv.reservedSmem.offset0,0x4
